	.target	sm_80

	.elftype	@"ET_EXEC"


//--------------------- .note.nv.tkinfo           --------------------------
	.section	.note.nv.tkinfo,"",@"SHT_NOTE"
	.sectionflags	@"SHF_NOTE_NV_TKINFO"
	.tkinfo
        /*0018*/ 	.word	0x00000002
        /*0030*/ 	.string	""
        /*0030*/ 	.string	"ptxas"
        /*0030*/ 	.string	"Cuda compilation tools, release 13.0, V13.0.88"
        /*0030*/ 	.string	"Build cuda_13.0.r13.0/compiler.36424714_0"
        /*0030*/ 	.string	"-v  -suppress-debug-info  -lineinfo  -arch sm_80 "



//--------------------- .note.nv.cuinfo           --------------------------
	.section	.note.nv.cuinfo,"",@"SHT_NOTE"
	.sectionflags	@"SHF_NOTE_NV_CUINFO"
        /*0018*/ 	.short	0x0002
        /*001a*/ 	.short	0x0050
        /*001c*/ 	.short	0x0082
	.zero		2


//--------------------- .nv.info                  --------------------------
	.section	.nv.info,"",@"SHT_CUDA_INFO"
	.align	4


	//----- nvinfo : EIATTR_REGCOUNT
	.align		4
        /*0000*/ 	.byte	0x04, 0x2f
        /*0002*/ 	.short	(.L_1 - .L_0)
	.align		4
.L_0:
        /*0004*/ 	.word	index@(matmul_kernel)
        /*0008*/ 	.word	0x00000020


	//----- nvinfo : EIATTR_FRAME_SIZE
	.align		4
.L_1:
        /*000c*/ 	.byte	0x04, 0x11
        /*000e*/ 	.short	(.L_3 - .L_2)
	.align		4
.L_2:
        /*0010*/ 	.word	index@(matmul_kernel)
        /*0014*/ 	.word	0x00003ea0


	//----- nvinfo : EIATTR_MIN_STACK_SIZE
	.align		4
.L_3:
        /*0018*/ 	.byte	0x04, 0x12
        /*001a*/ 	.short	(.L_5 - .L_4)
	.align		4
.L_4:
        /*001c*/ 	.word	index@(matmul_kernel)
        /*0020*/ 	.word	0x00003ea0
.L_5:


//--------------------- .nv.info.matmul_kernel    --------------------------
	.section	.nv.info.matmul_kernel,"",@"SHT_CUDA_INFO"
	.sectionflags	@""
	.align	4


	//----- nvinfo : EIATTR_CUDA_API_VERSION
	.align		4
        /*0000*/ 	.byte	0x04, 0x37
        /*0002*/ 	.short	(.L_7 - .L_6)
.L_6:
        /*0004*/ 	.word	0x00000082


	//----- nvinfo : EIATTR_SW2861232_WAR
	.align		4
.L_7:
        /*0008*/ 	.byte	0x01, 0x35
	.zero		2


	//----- nvinfo : EIATTR_PARAM_CBANK
	.align		4
        /*000c*/ 	.byte	0x04, 0x0a
        /*000e*/ 	.short	(.L_9 - .L_8)
	.align		4
.L_8:
        /*0010*/ 	.word	index@(.nv.constant0.matmul_kernel)
        /*0014*/ 	.short	0x0160
        /*0016*/ 	.short	0x0050


	//----- nvinfo : EIATTR_CBANK_PARAM_SIZE
	.align		4
.L_9:
        /*0018*/ 	.byte	0x03, 0x19
        /*001a*/ 	.short	0x0050


	//----- nvinfo : EIATTR_KPARAM_INFO
	.align		4
        /*001c*/ 	.byte	0x04, 0x17
        /*001e*/ 	.short	(.L_11 - .L_10)
.L_10:
        /*0020*/ 	.word	0x00000000
        /*0024*/ 	.short	0x000d
        /*0026*/ 	.short	0x0048
        /*0028*/ 	.byte	0x00, 0xf4, 0x21, 0x00


	//----- nvinfo : EIATTR_KPARAM_INFO
	.align		4
.L_11:
        /*002c*/ 	.byte	0x04, 0x17
        /*002e*/ 	.short	(.L_13 - .L_12)
.L_12:
        /*0030*/ 	.word	0x00000000
        /*0034*/ 	.short	0x000c
        /*0036*/ 	.short	0x0040
        /*0038*/ 	.byte	0x00, 0xf4, 0x21, 0x00


	//----- nvinfo : EIATTR_KPARAM_INFO
	.align		4
.L_13:
        /*003c*/ 	.byte	0x04, 0x17
        /*003e*/ 	.short	(.L_15 - .L_14)
.L_14:
        /*0040*/ 	.word	0x00000000
        /*0044*/ 	.short	0x000b
        /*0046*/ 	.short	0x0038
        /*0048*/ 	.byte	0x00, 0xf0, 0x11, 0x00


	//----- nvinfo : EIATTR_KPARAM_INFO
	.align		4
.L_15:
        /*004c*/ 	.byte	0x04, 0x17
        /*004e*/ 	.short	(.L_17 - .L_16)
.L_16:
        /*0050*/ 	.word	0x00000000
        /*0054*/ 	.short	0x000a
        /*0056*/ 	.short	0x0034
        /*0058*/ 	.byte	0x00, 0xf0, 0x11, 0x00


	//----- nvinfo : EIATTR_KPARAM_INFO
	.align		4
.L_17:
        /*005c*/ 	.byte	0x04, 0x17
        /*005e*/ 	.short	(.L_19 - .L_18)
.L_18:
        /*0060*/ 	.word	0x00000000
        /*0064*/ 	.short	0x0009
        /*0066*/ 	.short	0x0030
        /*0068*/ 	.byte	0x00, 0xf0, 0x11, 0x00


	//----- nvinfo : EIATTR_KPARAM_INFO
	.align		4
.L_19:
        /*006c*/ 	.byte	0x04, 0x17
        /*006e*/ 	.short	(.L_21 - .L_20)
.L_20:
        /*0070*/ 	.word	0x00000000
        /*0074*/ 	.short	0x0008
        /*0076*/ 	.short	0x002c
        /*0078*/ 	.byte	0x00, 0xf0, 0x11, 0x00


	//----- nvinfo : EIATTR_KPARAM_INFO
	.align		4
.L_21:
        /*007c*/ 	.byte	0x04, 0x17
        /*007e*/ 	.short	(.L_23 - .L_22)
.L_22:
        /*0080*/ 	.word	0x00000000
        /*0084*/ 	.short	0x0007
        /*0086*/ 	.short	0x0028
        /*0088*/ 	.byte	0x00, 0xf0, 0x11, 0x00


	//----- nvinfo : EIATTR_KPARAM_INFO
	.align		4
.L_23:
        /*008c*/ 	.byte	0x04, 0x17
        /*008e*/ 	.short	(.L_25 - .L_24)
.L_24:
        /*0090*/ 	.word	0x00000000
        /*0094*/ 	.short	0x0006
        /*0096*/ 	.short	0x0024
        /*0098*/ 	.byte	0x00, 0xf0, 0x11, 0x00


	//----- nvinfo : EIATTR_KPARAM_INFO
	.align		4
.L_25:
        /*009c*/ 	.byte	0x04, 0x17
        /*009e*/ 	.short	(.L_27 - .L_26)
.L_26:
        /*00a0*/ 	.word	0x00000000
        /*00a4*/ 	.short	0x0005
        /*00a6*/ 	.short	0x0020
        /*00a8*/ 	.byte	0x00, 0xf0, 0x11, 0x00


	//----- nvinfo : EIATTR_KPARAM_INFO
	.align		4
.L_27:
        /*00ac*/ 	.byte	0x04, 0x17
        /*00ae*/ 	.short	(.L_29 - .L_28)
.L_28:
        /*00b0*/ 	.word	0x00000000
        /*00b4*/ 	.short	0x0004
        /*00b6*/ 	.short	0x001c
        /*00b8*/ 	.byte	0x00, 0xf0, 0x11, 0x00


	//----- nvinfo : EIATTR_KPARAM_INFO
	.align		4
.L_29:
        /*00bc*/ 	.byte	0x04, 0x17
        /*00be*/ 	.short	(.L_31 - .L_30)
.L_30:
        /*00c0*/ 	.word	0x00000000
        /*00c4*/ 	.short	0x0003
        /*00c6*/ 	.short	0x0018
        /*00c8*/ 	.byte	0x00, 0xf0, 0x11, 0x00


	//----- nvinfo : EIATTR_KPARAM_INFO
	.align		4
.L_31:
        /*00cc*/ 	.byte	0x04, 0x17
        /*00ce*/ 	.short	(.L_33 - .L_32)
.L_32:
        /*00d0*/ 	.word	0x00000000
        /*00d4*/ 	.short	0x0002
        /*00d6*/ 	.short	0x0010
        /*00d8*/ 	.byte	0x00, 0xf4, 0x21, 0x00


	//----- nvinfo : EIATTR_KPARAM_INFO
	.align		4
.L_33:
        /*00dc*/ 	.byte	0x04, 0x17
        /*00de*/ 	.short	(.L_35 - .L_34)
.L_34:
        /*00e0*/ 	.word	0x00000000
        /*00e4*/ 	.short	0x0001
        /*00e6*/ 	.short	0x0008
        /*00e8*/ 	.byte	0x00, 0xf4, 0x21, 0x00


	//----- nvinfo : EIATTR_KPARAM_INFO
	.align		4
.L_35:
        /*00ec*/ 	.byte	0x04, 0x17
        /*00ee*/ 	.short	(.L_37 - .L_36)
.L_36:
        /*00f0*/ 	.word	0x00000000
        /*00f4*/ 	.short	0x0000
        /*00f6*/ 	.short	0x0000
        /*00f8*/ 	.byte	0x00, 0xf4, 0x21, 0x00


	//----- nvinfo : EIATTR_MAXREG_COUNT
	.align		4
.L_37:
        /*00fc*/ 	.byte	0x03, 0x1b
        /*00fe*/ 	.short	0x00ff


	//----- nvinfo : EIATTR_NUM_BARRIERS
	.align		4
        /*0100*/ 	.byte	0x02, 0x4c
        /*0102*/ 	.byte	0x01
	.zero		1


	//----- nvinfo : EIATTR_ANNOTATIONS
	.align		4
        /*0104*/ 	.byte	0x04, 0x55
        /*0106*/ 	.short	(.L_39 - .L_38)


	//   ....[0]....
.L_38:
        /*0108*/ 	.word	0x00000001
        /*010c*/ 	.byte	0xe0, 0x04, 0x00, 0x00, 0x01, 0x00, 0x00, 0x00, 0x30, 0x05, 0x00, 0x00, 0x01, 0x00, 0x00, 0x00
        /* <DEDUP_REMOVED lines=3296> */
        /*cf1c*/ 	.byte	0x50, 0x46, 0x03, 0x00


	//----- nvinfo : EIATTR_MERCURY_ISA_VERSION
	.align		4
.L_39:
        /*cf20*/ 	.byte	0x03, 0x5f
        /*cf22*/ 	.short	0x0000


	//----- nvinfo : EIATTR_EXIT_INSTR_OFFSETS
	.align		4
        /*cf24*/ 	.byte	0x04, 0x1c
        /*cf26*/ 	.short	(.L_41 - .L_40)


	//   ....[0]....
.L_40:
        /*cf28*/ 	.word	0x00065f60


	//   ....[1]....
        /*cf2c*/ 	.word	0x00065f90


	//----- nvinfo : EIATTR_REQNTID
	.align		4
.L_41:
        /*cf30*/ 	.byte	0x04, 0x10
        /*cf32*/ 	.short	(.L_43 - .L_42)
.L_42:
        /*cf34*/ 	.word	0x00000080
        /*cf38*/ 	.word	0x00000001
        /*cf3c*/ 	.word	0x00000001
.L_43:


//--------------------- .nv.callgraph             --------------------------
	.section	.nv.callgraph,"",@"SHT_CUDA_CALLGRAPH"
	.align	4
	.sectionentsize	8
	.align		4
        /*0000*/ 	.word	0x00000000
	.align		4
        /*0004*/ 	.word	0xffffffff
	.align		4
        /*0008*/ 	.word	0x00000000
	.align		4
        /*000c*/ 	.word	0xfffffffe
	.align		4
        /*0010*/ 	.word	0x00000000
	.align		4
        /*0014*/ 	.word	0xfffffffd
	.align		4
        /*0018*/ 	.word	0x00000000
	.align		4
        /*001c*/ 	.word	0xfffffffc


//--------------------- .nv.rel.action            --------------------------
	.section	.nv.rel.action,"",@"SHT_CUDA_RELOCINFO"
	.align	8
	.sectionentsize	8
        /*0000*/ 	.byte	0x73, 0x00, 0x00, 0x00, 0x00, 0x00, 0x00, 0x00, 0x00, 0x00, 0x00, 0x11, 0x25, 0x00, 0x05, 0x36


//--------------------- .nv.constant0.matmul_kernel --------------------------
	.section	.nv.constant0.matmul_kernel,"a",@progbits
	.sectionflags	@""
	.align	4
.nv.constant0.matmul_kernel:
	.zero		432


//--------------------- .text.matmul_kernel       --------------------------
	.section	.text.matmul_kernel,"ax",@progbits
	.sectioninfo	@"SHI_REGISTERS=32"
	.align	128
        .global         matmul_kernel
        .type           matmul_kernel,@function
        .size           matmul_kernel,(.L_x_5 - matmul_kernel)
        .other          matmul_kernel,@"STO_CUDA_ENTRY STV_DEFAULT"
matmul_kernel:
.text.matmul_kernel:
[----:B------:R-:W-:-:S04]  /*0000*/  IMAD.MOV.U32 R1, RZ, RZ, c[0x0][0x28] ;  /* 0x00000a00ff017624 */ /* 0x000fc800078e00ff */
[----:B------:R-:W-:Y:S01]  /*0010*/  IMAD.MOV.U32 R0, RZ, RZ, c[0x0][0x17c] ;  /* 0x00005f00ff007624 */ /* 0x000fe200078e00ff */
[----:B------:R-:W-:Y:S01]  /*0020*/  IADD3 R1, R1, -0x3ea0, RZ ;  /* 0xffffc16001017810 */ /* 0x000fe20007ffe0ff */
[----:B------:R-:W0:Y:S01]  /*0030*/  S2R R12, SR_TID.X ;  /* 0x00000000000c7919 */ /* 0x000e220000002100 */
[----:B------:R-:W-:Y:S02]  /*0040*/  ULDC.64 UR6, c[0x0][0x118] ;  /* 0x0000460000067ab9 */ /* 0x000fe40000000a00 */
[----:B------:R-:W-:-:S04]  /*0050*/  IADD3 R0, R0, 0xff, RZ ;  /* 0x000000ff00007810 */ /* 0x000fc80007ffe0ff */
[----:B------:R-:W-:-:S04]  /*0060*/  SHF.R.S32.HI R3, RZ, 0x1f, R0 ;  /* 0x0000001fff037819 */ /* 0x000fc80000011400 */
[----:B------:R-:W-:-:S04]  /*0070*/  LEA.HI R3, R3, R0, RZ, 0x8 ;  /* 0x0000000003037211 */ /* 0x000fc800078f40ff */
[----:B------:R-:W-:Y:S02]  /*0080*/  SHF.R.S32.HI R0, RZ, 0x8, R3 ;  /* 0x00000008ff007819 */ /* 0x000fe40000011403 */
[----:B------:R-:W1:Y:S03]  /*0090*/  S2R R3, SR_CTAID.X ;  /* 0x0000000000037919 */ /* 0x000e660000002500 */
[----:B------:R-:W-:Y:S01]  /*00a0*/  IMAD.SHL.U32 R0, R0, 0x4, RZ ;  /* 0x0000000400007824 */ /* 0x000fe200078e00ff */
[----:B0-----:R-:W-:-:S04]  /*00b0*/  LOP3.LUT R15, R12, 0x7f, RZ, 0xc0, !PT ;  /* 0x0000007f0c0f7812 */ /* 0x001fc800078ec0ff */
[-C--:B------:R-:W-:Y:S02]  /*00c0*/  IABS R7, R0.reuse ;  /* 0x0000000000077213 */ /* 0x080fe40000000000 */
[----:B------:R-:W-:Y:S02]  /*00d0*/  IABS R10, R0 ;  /* 0x00000000000a7213 */ /* 0x000fe40000000000 */
[----:B------:R-:W0:Y:S01]  /*00e0*/  I2F.RP R2, R7 ;  /* 0x0000000700027306 */ /* 0x000e220000209400 */
[----:B-1----:R-:W-:-:S07]  /*00f0*/  IABS R8, R3 ;  /* 0x0000000300087213 */ /* 0x002fce0000000000 */
[----:B0-----:R-:W0:Y:S02]  /*0100*/  MUFU.RCP R2, R2 ;  /* 0x0000000200027308 */ /* 0x001e240000001000 */
[----:B0-----:R-:W-:Y:S01]  /*0110*/  IADD3 R4, R2, 0xffffffe, RZ ;  /* 0x0ffffffe02047810 */ /* 0x001fe20007ffe0ff */
[----:B------:R-:W-:-:S05]  /*0120*/  IMAD.MOV R2, RZ, RZ, -R10 ;  /* 0x000000ffff027224 */ /* 0x000fca00078e0a0a */
[----:B------:R0:W1:Y:S02]  /*0130*/  F2I.FTZ.U32.TRUNC.NTZ R5, R4 ;  /* 0x0000000400057305 */ /* 0x000064000021f000 */
[----:B0-----:R-:W-:Y:S02]  /*0140*/  IMAD.MOV.U32 R4, RZ, RZ, RZ ;  /* 0x000000ffff047224 */ /* 0x001fe400078e00ff */
[----:B-1----:R-:W-:-:S04]  /*0150*/  IMAD.MOV R6, RZ, RZ, -R5 ;  /* 0x000000ffff067224 */ /* 0x002fc800078e0a05 */
[----:B------:R-:W-:Y:S02]  /*0160*/  IMAD R9, R6, R7, RZ ;  /* 0x0000000706097224 */ /* 0x000fe400078e02ff */
[----:B------:R-:W-:Y:S02]  /*0170*/  IMAD.MOV.U32 R6, RZ, RZ, R8 ;  /* 0x000000ffff067224 */ /* 0x000fe400078e0008 */
[----:B------:R-:W-:-:S06]  /*0180*/  IMAD.HI.U32 R5, R5, R9, R4 ;  /* 0x0000000905057227 */ /* 0x000fcc00078e0004 */
[----:B------:R-:W-:-:S04]  /*0190*/  IMAD.HI.U32 R5, R5, R6, RZ ;  /* 0x0000000605057227 */ /* 0x000fc800078e00ff */
[----:B------:R-:W-:-:S05]  /*01a0*/  IMAD R2, R5, R2, R6 ;  /* 0x0000000205027224 */ /* 0x000fca00078e0206 */
[----:B------:R-:W-:-:S13]  /*01b0*/  ISETP.GT.U32.AND P1, PT, R7, R2, PT ;  /* 0x000000020700720c */ /* 0x000fda0003f24070 */
[----:B------:R-:W-:Y:S01]  /*01c0*/  @!P1 IMAD.IADD R2, R2, 0x1, -R7 ;  /* 0x0000000102029824 */ /* 0x000fe200078e0a07 */
[----:B------:R-:W-:Y:S02]  /*01d0*/  @!P1 IADD3 R5, R5, 0x1, RZ ;  /* 0x0000000105059810 */ /* 0x000fe40007ffe0ff */
[----:B------:R-:W-:Y:S02]  /*01e0*/  ISETP.NE.AND P1, PT, R0, RZ, PT ;  /* 0x000000ff0000720c */ /* 0x000fe40003f25270 */
[----:B------:R-:W-:Y:S02]  /*01f0*/  ISETP.GE.U32.AND P0, PT, R2, R7, PT ;  /* 0x000000070200720c */ /* 0x000fe40003f06070 */
[----:B------:R-:W-:-:S04]  /*0200*/  LOP3.LUT R2, R3, R0, RZ, 0x3c, !PT ;  /* 0x0000000003027212 */ /* 0x000fc800078e3cff */
[----:B------:R-:W-:Y:S01]  /*0210*/  ISETP.GE.AND P2, PT, R2, RZ, PT ;  /* 0x000000ff0200720c */ /* 0x000fe20003f46270 */
[----:B------:R-:W-:-:S05]  /*0220*/  IMAD.MOV.U32 R2, RZ, RZ, c[0x0][0x178] ;  /* 0x00005e00ff027624 */ /* 0x000fca00078e00ff */
[----:B------:R-:W-:Y:S02]  /*0230*/  IADD3 R2, R2, 0x7f, RZ ;  /* 0x0000007f02027810 */ /* 0x000fe40007ffe0ff */
[----:B------:R-:W-:-:S05]  /*0240*/  @P0 IADD3 R5, R5, 0x1, RZ ;  /* 0x0000000105050810 */ /* 0x000fca0007ffe0ff */
[----:B------:R-:W-:Y:S01]  /*0250*/  IMAD.MOV.U32 R4, RZ, RZ, R5 ;  /* 0x000000ffff047224 */ /* 0x000fe200078e0005 */
[----:B------:R-:W-:-:S03]  /*0260*/  SHF.R.S32.HI R5, RZ, 0x1f, R2 ;  /* 0x0000001fff057819 */ /* 0x000fc60000011402 */
[----:B------:R-:W-:Y:S01]  /*0270*/  @!P2 IMAD.MOV R4, RZ, RZ, -R4 ;  /* 0x000000ffff04a224 */ /* 0x000fe200078e0a04 */
[----:B------:R-:W-:Y:S02]  /*0280*/  @!P1 LOP3.LUT R4, RZ, R0, RZ, 0x33, !PT ;  /* 0x00000000ff049212 */ /* 0x000fe400078e33ff */
[----:B------:R-:W-:-:S03]  /*0290*/  LEA.HI R5, R5, R2, RZ, 0x7 ;  /* 0x0000000205057211 */ /* 0x000fc600078f38ff */
[----:B------:R-:W-:Y:S02]  /*02a0*/  IMAD.SHL.U32 R2, R4, 0x4, RZ ;  /* 0x0000000404027824 */ /* 0x000fe400078e00ff */
[----:B------:R-:W-:-:S03]  /*02b0*/  IMAD.MOV R4, RZ, RZ, -R4 ;  /* 0x000000ffff047224 */ /* 0x000fc600078e0a04 */
[----:B------:R-:W-:Y:S01]  /*02c0*/  LEA.HI.SX32 R5, R5, -R2, 0x19 ;  /* 0x8000000205057211 */ /* 0x000fe200078fcaff */
[----:B------:R-:W-:Y:S02]  /*02d0*/  IMAD R13, R0, R4, R3 ;  /* 0x00000004000d7224 */ /* 0x000fe400078e0203 */
[----:B------:R-:W-:Y:S01]  /*02e0*/  IMAD.MOV.U32 R4, RZ, RZ, RZ ;  /* 0x000000ffff047224 */ /* 0x000fe200078e00ff */
[----:B------:R-:W-:Y:S02]  /*02f0*/  IMNMX R6, R5, 0x4, PT ;  /* 0x0000000405067817 */ /* 0x000fe40003800200 */
[----:B------:R-:W-:Y:S02]  /*0300*/  IABS R11, R13 ;  /* 0x0000000d000b7213 */ /* 0x000fe40000000000 */
[----:B------:R-:W-:-:S04]  /*0310*/  IABS R9, R6 ;  /* 0x0000000600097213 */ /* 0x000fc80000000000 */
[----:B------:R-:W0:Y:S08]  /*0320*/  I2F.RP R7, R9 ;  /* 0x0000000900077306 */ /* 0x000e300000209400 */
[----:B0-----:R-:W0:Y:S02]  /*0330*/  MUFU.RCP R7, R7 ;  /* 0x0000000700077308 */ /* 0x001e240000001000 */
[----:B0-----:R-:W-:-:S06]  /*0340*/  IADD3 R5, R7, 0xffffffe, RZ ;  /* 0x0ffffffe07057810 */ /* 0x001fcc0007ffe0ff */
[----:B------:R-:W0:Y:S02]  /*0350*/  F2I.FTZ.U32.TRUNC.NTZ R5, R5 ;  /* 0x0000000500057305 */ /* 0x000e24000021f000 */
[----:B0-----:R-:W-:-:S04]  /*0360*/  IMAD.MOV R8, RZ, RZ, -R5 ;  /* 0x000000ffff087224 */ /* 0x001fc800078e0a05 */
[----:B------:R-:W-:-:S04]  /*0370*/  IMAD.MOV.U32 R0, RZ, RZ, R8 ;  /* 0x000000ffff007224 */ /* 0x000fc800078e0008 */
[----:B------:R-:W-:Y:S01]  /*0380*/  IMAD R3, R0, R9, RZ ;  /* 0x0000000900037224 */ /* 0x000fe200078e02ff */
[----:B------:R-:W-:-:S03]  /*0390*/  IABS R0, R6 ;  /* 0x0000000600007213 */ /* 0x000fc60000000000 */
[----:B------:R-:W-:-:S04]  /*03a0*/  IMAD.HI.U32 R4, R5, R3, R4 ;  /* 0x0000000305047227 */ /* 0x000fc800078e0004 */
[----:B------:R-:W-:Y:S02]  /*03b0*/  IMAD.MOV R0, RZ, RZ, -R0 ;  /* 0x000000ffff007224 */ /* 0x000fe400078e0a00 */
        /* <DEDUP_REMOVED lines=9> */
[----:B------:R-:W-:-:S05]  /*0450*/  IMAD.MOV.U32 R0, RZ, RZ, 0x7f ;  /* 0x0000007fff007424 */ /* 0x000fca00078e00ff */
[----:B------:R-:W-:Y:S02]  /*0460*/  IADD3 R16, R0, c[0x0][0x180], RZ ;  /* 0x0000600000107a10 */ /* 0x000fe40007ffe0ff */
[----:B------:R-:W-:Y:S02]  /*0470*/  @P0 IADD3 R4, R4, 0x1, RZ ;  /* 0x0000000104040810 */ /* 0x000fe40007ffe0ff */
[----:B------:R-:W-:-:S03]  /*0480*/  ISETP.GT.AND P0, PT, R16, 0x7f, PT ;  /* 0x0000007f1000780c */ /* 0x000fc60003f04270 */
[----:B------:R-:W-:Y:S01]  /*0490*/  @!P2 IMAD.MOV R4, RZ, RZ, -R4 ;  /* 0x000000ffff04a224 */ /* 0x000fe200078e0a04 */
[----:B------:R-:W-:-:S05]  /*04a0*/  @!P1 LOP3.LUT R4, RZ, R6, RZ, 0x33, !PT ;  /* 0x00000006ff049212 */ /* 0x000fca00078e33ff */
[----:B------:R-:W-:Y:S02]  /*04b0*/  IMAD.MOV R3, RZ, RZ, -R4 ;  /* 0x000000ffff037224 */ /* 0x000fe400078e0a04 */
[----:B------:R-:W-:Y:S02]  /*04c0*/  IMAD.SHL.U32 R14, R4, 0x100, RZ ;  /* 0x00000100040e7824 */ /* 0x000fe400078e00ff */
[----:B------:R-:W-:-:S03]  /*04d0*/  IMAD R3, R6, R3, R13 ;  /* 0x0000000306037224 */ /* 0x000fc600078e020d */
[----:B------:R-:W-:Y:S01]  /*04e0*/  STL [R1+0x770], R14 ;  /* 0x0007700e01007387 */ /* 0x000fe20000100800 */
[----:B------:R-:W-:Y:S01]  /*04f0*/  IMAD.IADD R0, R2, 0x1, R3 ;  /* 0x0000000102007824 */ /* 0x000fe200078e0203 */
[C---:B------:R-:W-:Y:S02]  /*0500*/  IADD3 R2, R14.reuse, 0x1, RZ ;  /* 0x000000010e027810 */ /* 0x040fe40007ffe0ff */
[C---:B------:R-:W-:Y:S02]  /*0510*/  IADD3 R3, R14.reuse, 0x2, RZ ;  /* 0x000000020e037810 */ /* 0x040fe40007ffe0ff */
[C---:B------:R-:W-:Y:S01]  /*0520*/  IADD3 R4, R14.reuse, 0x3, RZ ;  /* 0x000000030e047810 */ /* 0x040fe20007ffe0ff */
[----:B------:R0:W-:Y:S01]  /*0530*/  STL [R1+0x13bc], R2 ;  /* 0x0013bc0201007387 */ /* 0x0001e20000100800 */
[C---:B------:R-:W-:Y:S02]  /*0540*/  IADD3 R29, R14.reuse, 0xf0, RZ ;  /* 0x000000f00e1d7810 */ /* 0x040fe40007ffe0ff */
[C---:B------:R-:W-:Y:S01]  /*0550*/  IADD3 R5, R14.reuse, 0xf6, RZ ;  /* 0x000000f60e057810 */ /* 0x040fe20007ffe0ff */
[----:B------:R1:W-:Y:S01]  /*0560*/  STL [R1+0x13b8], R3 ;  /* 0x0013b80301007387 */ /* 0x0003e20000100800 */
[----:B------:R-:W-:-:S03]  /*0570*/  IADD3 R28, R14, 0xfa, RZ ;  /* 0x000000fa0e1c7810 */ /* 0x000fc60007ffe0ff */
[----:B------:R2:W-:Y:S01]  /*0580*/  STL [R1+0x13b4], R4 ;  /* 0x0013b40401007387 */ /* 0x0005e20000100800 */
[C---:B0-----:R-:W-:Y:S02]  /*0590*/  IADD3 R2, R14.reuse, 0x4, RZ ;  /* 0x000000040e027810 */ /* 0x041fe40007ffe0ff */
[----:B-1----:R-:W-:-:S03]  /*05a0*/  IADD3 R3, R14, 0x5, RZ ;  /* 0x000000050e037810 */ /* 0x002fc60007ffe0ff */
[----:B------:R0:W-:Y:S01]  /*05b0*/  STL [R1+0x13b0], R2 ;  /* 0x0013b00201007387 */ /* 0x0001e20000100800 */
[----:B--2---:R-:W-:-:S03]  /*05c0*/  IADD3 R4, R14, 0x6, RZ ;  /* 0x000000060e047810 */ /* 0x004fc60007ffe0ff */
[----:B------:R1:W-:Y:S04]  /*05d0*/  STL [R1+0x13c0], R3 ;  /* 0x0013c00301007387 */ /* 0x0003e80000100800 */
        /* <DEDUP_REMOVED lines=457> */
[----:B0-----:R-:W-:Y:S01]  /*2270*/  IADD3 R2, R14, 0xeb, RZ ;  /* 0x000000eb0e027810 */ /* 0x001fe20007ffe0ff */
[----:B-1----:R-:W-:Y:S01]  /*2280*/  IMAD R3, R0, 0x80, R15 ;  /* 0x0000008000037824 */ /* 0x002fe200078e020f */
[----:B------:R-:W-:-:S03]  /*2290*/  IADD3 R0, R14, 0xec, RZ ;  /* 0x000000ec0e007810 */ /* 0x000fc60007ffe0ff */
[----:B------:R0:W-:Y:S01]  /*22a0*/  STL [R1+0x1758], R2 ;  /* 0x0017580201007387 */ /* 0x0001e20000100800 */
[----:B--2---:R-:W-:-:S03]  /*22b0*/  IADD3 R4, R14, 0xf3, RZ ;  /* 0x000000f30e047810 */ /* 0x004fc60007ffe0ff */
[----:B------:R1:W-:Y:S04]  /*22c0*/  STL [R1+0x13a8], R3 ;  /* 0x0013a80301007387 */ /* 0x0003e80000100800 */
[----:B------:R2:W-:Y:S01]  /*22d0*/  STL [R1+0x175c], R0 ;  /* 0x00175c0001007387 */ /* 0x0005e20000100800 */
[C---:B0-----:R-:W-:Y:S02]  /*22e0*/  IADD3 R2, R14.reuse, 0xed, RZ ;  /* 0x000000ed0e027810 */ /* 0x041fe40007ffe0ff */
[C---:B-1----:R-:W-:Y:S02]  /*22f0*/  IADD3 R3, R14.reuse, 0xee, RZ ;  /* 0x000000ee0e037810 */ /* 0x042fe40007ffe0ff */
[----:B--2---:R-:W-:-:S03]  /*2300*/  IADD3 R0, R14, 0xef, RZ ;  /* 0x000000ef0e007810 */ /* 0x004fc60007ffe0ff */
[----:B------:R0:W-:Y:S04]  /*2310*/  STL [R1+0x1764], R3 ;  /* 0x0017640301007387 */ /* 0x0001e80000100800 */
[----:B------:R-:W-:Y:S04]  /*2320*/  STL [R1+0x1760], R2 ;  /* 0x0017600201007387 */ /* 0x000fe80000100800 */
[----:B------:R1:W-:Y:S01]  /*2330*/  STL [R1+0x1768], R0 ;  /* 0x0017680001007387 */ /* 0x0003e20000100800 */
[----:B0-----:R-:W-:-:S03]  /*2340*/  IADD3 R3, R14, 0xf1, RZ ;  /* 0x000000f10e037810 */ /* 0x001fc60007ffe0ff */
[----:B------:R-:W-:Y:S04]  /*2350*/  STL [R1+0x176c], R29 ;  /* 0x00176c1d01007387 */ /* 0x000fe80000100800 */
[----:B------:R0:W-:Y:S01]  /*2360*/  STL [R1+0x1774], R3 ;  /* 0x0017740301007387 */ /* 0x0001e20000100800 */
[----:B-1----:R-:W-:-:S05]  /*2370*/  IADD3 R0, R14, 0xf2, RZ ;  /* 0x000000f20e007810 */ /* 0x002fca0007ffe0ff */
[----:B------:R1:W-:Y:S01]  /*2380*/  STL [R1+0x1778], R0 ;  /* 0x0017780001007387 */ /* 0x0003e20000100800 */
[----:B0-----:R-:W-:-:S03]  /*2390*/  IADD3 R3, R14, 0xf5, RZ ;  /* 0x000000f50e037810 */ /* 0x001fc60007ffe0ff */
[----:B------:R0:W-:Y:S01]  /*23a0*/  STL [R1+0x1780], R4 ;  /* 0x0017800401007387 */ /* 0x0001e20000100800 */
[C---:B-1----:R-:W-:Y:S02]  /*23b0*/  IADD3 R0, R14.reuse, 0xf4, RZ ;  /* 0x000000f40e007810 */ /* 0x042fe40007ffe0ff */
[----:B0-----:R-:W-:-:S03]  /*23c0*/  IADD3 R4, R14, 0xf8, RZ ;  /* 0x000000f80e047810 */ /* 0x001fc60007ffe0ff */
[----:B------:R0:W-:Y:S04]  /*23d0*/  STL [R1+0x1784], R0 ;  /* 0x0017840001007387 */ /* 0x0001e80000100800 */
[----:B------:R1:W-:Y:S04]  /*23e0*/  STL [R1+0x1790], R5 ;  /* 0x0017900501007387 */ /* 0x0003e80000100800 */
[----:B------:R-:W-:Y:S01]  /*23f0*/  STL [R1+0x178c], R3 ;  /* 0x00178c0301007387 */ /* 0x000fe20000100800 */
[C---:B0-----:R-:W-:Y:S02]  /*2400*/  IADD3 R0, R14.reuse, 0xf7, RZ ;  /* 0x000000f70e007810 */ /* 0x041fe40007ffe0ff */
[----:B-1----:R-:W-:-:S03]  /*2410*/  IADD3 R5, R14, 0xfb, RZ ;  /* 0x000000fb0e057810 */ /* 0x002fc60007ffe0ff */
[----:B------:R0:W-:Y:S04]  /*2420*/  STL [R1+0x1798], R0 ;  /* 0x0017980001007387 */ /* 0x0001e80000100800 */
[----:B------:R1:W-:Y:S01]  /*2430*/  STL [R1+0x179c], R4 ;  /* 0x00179c0401007387 */ /* 0x0003e20000100800 */
[C---:B0-----:R-:W-:Y:S02]  /*2440*/  IADD3 R0, R14.reuse, 0xf9, RZ ;  /* 0x000000f90e007810 */ /* 0x041fe40007ffe0ff */
[----:B-1----:R-:W-:-:S03]  /*2450*/  IADD3 R4, R14, 0xfc, RZ ;  /* 0x000000fc0e047810 */ /* 0x002fc60007ffe0ff */
[----:B------:R0:W-:Y:S04]  /*2460*/  STL [R1+0x17a4], R0 ;  /* 0x0017a40001007387 */ /* 0x0001e80000100800 */
[----:B------:R-:W-:Y:S04]  /*2470*/  STL [R1+0x17a0], R5 ;  /* 0x0017a00501007387 */ /* 0x000fe80000100800 */
[----:B------:R-:W-:Y:S01]  /*2480*/  STL [R1+0x17a8], R28 ;  /* 0x0017a81c01007387 */ /* 0x000fe20000100800 */
[----:B0-----:R-:W-:-:S03]  /*2490*/  IADD3 R0, R14, 0xfd, RZ ;  /* 0x000000fd0e007810 */ /* 0x001fc60007ffe0ff */
[----:B------:R0:W-:Y:S04]  /*24a0*/  STL [R1+0x1794], R4 ;  /* 0x0017940401007387 */ /* 0x0001e80000100800 */
[----:B------:R1:W-:Y:S01]  /*24b0*/  STL [R1+0x1788], R0 ;  /* 0x0017880001007387 */ /* 0x0003e20000100800 */
[C---:B0-----:R-:W-:Y:S02]  /*24c0*/  IADD3 R4, R14.reuse, 0xfe, RZ ;  /* 0x000000fe0e047810 */ /* 0x041fe40007ffe0ff */
[----:B-1----:R-:W-:-:S03]  /*24d0*/  IADD3 R0, R14, 0xff, RZ ;  /* 0x000000ff0e007810 */ /* 0x002fc60007ffe0ff */
[----:B------:R0:W-:Y:S04]  /*24e0*/  STL [R1+0x177c], R4 ;  /* 0x00177c0401007387 */ /* 0x0001e80000100800 */
[----:B------:R0:W-:Y:S01]  /*24f0*/  STL [R1+0x1770], R0 ;  /* 0x0017700001007387 */ /* 0x0001e20000100800 */
[----:B------:R-:W-:Y:S05]  /*2500*/  @P0 BRA `(.L_x_0) ;  /* 0x0000078000000947 */ /* 0x000fea0003800000 */
[----:B------:R1:W-:Y:S01]  /*2510*/  STL [R1], RZ ;  /* 0x000000ff01007387 */ /* 0x0003e20000100800 */
[----:B0-----:R-:W-:Y:S01]  /*2520*/  IMAD.SHL.U32 R0, R12, 0x40, RZ ;  /* 0x000000400c007824 */ /* 0x001fe200078e00ff */
[----:B------:R-:W-:Y:S01]  /*2530*/  CS2R R24, SRZ ;  /* 0x0000000000187805 */ /* 0x000fe2000001ff00 */
[----:B------:R-:W-:Y:S01]  /*2540*/  CS2R R26, SRZ ;  /* 0x00000000001a7805 */ /* 0x000fe2000001ff00 */
[----:B------:R1:W-:Y:S01]  /*2550*/  STL [R1+0x4], RZ ;  /* 0x000004ff01007387 */ /* 0x0003e20000100800 */
[----:B------:R-:W-:Y:S01]  /*2560*/  CS2R R20, SRZ ;  /* 0x0000000000147805 */ /* 0x000fe2000001ff00 */
[----:B------:R-:W-:Y:S01]  /*2570*/  LOP3.LUT R0, R0, 0x1800, RZ, 0xc0, !PT ;  /* 0x0000180000007812 */ /* 0x000fe200078ec0ff */
[----:B------:R-:W-:Y:S01]  /*2580*/  CS2R R22, SRZ ;  /* 0x0000000000167805 */ /* 0x000fe2000001ff00 */
[----:B------:R1:W-:Y:S01]  /*2590*/  STL [R1+0x8], RZ ;  /* 0x000008ff01007387 */ /* 0x0003e20000100800 */
[----:B------:R-:W-:Y:S01]  /*25a0*/  CS2R R16, SRZ ;  /* 0x0000000000107805 */ /* 0x000fe2000001ff00 */
[----:B------:R-:W-:Y:S01]  /*25b0*/  CS2R R18, SRZ ;  /* 0x0000000000127805 */ /* 0x000fe2000001ff00 */
[----:B------:R-:W-:Y:S01]  /*25c0*/  CS2R R12, SRZ ;  /* 0x00000000000c7805 */ /* 0x000fe2000001ff00 */
[----:B------:R1:W-:Y:S01]  /*25d0*/  STL [R1+0xc], RZ ;  /* 0x00000cff01007387 */ /* 0x0003e20000100800 */
[----:B------:R-:W-:Y:S01]  /*25e0*/  CS2R R14, SRZ ;  /* 0x00000000000e7805 */ /* 0x000fe2000001ff00 */
[----:B------:R-:W-:Y:S01]  /*25f0*/  CS2R R8, SRZ ;  /* 0x0000000000087805 */ /* 0x000fe2000001ff00 */
[----:B------:R-:W-:Y:S01]  /*2600*/  CS2R R10, SRZ ;  /* 0x00000000000a7805 */ /* 0x000fe2000001ff00 */
[----:B------:R1:W-:Y:S01]  /*2610*/  STL [R1+0x10], RZ ;  /* 0x000010ff01007387 */ /* 0x0003e20000100800 */
[----:B------:R-:W-:Y:S01]  /*2620*/  CS2R R4, SRZ ;  /* 0x0000000000047805 */ /* 0x000fe2000001ff00 */
[----:B------:R-:W-:-:S02]  /*2630*/  CS2R R6, SRZ ;  /* 0x0000000000067805 */ /* 0x000fc4000001ff00 */
[----:B------:R1:W-:Y:S04]  /*2640*/  STL [R1+0x14], RZ ;  /* 0x000014ff01007387 */ /* 0x0003e80000100800 */
        /* <DEDUP_REMOVED lines=73> */
[----:B------:R1:W-:Y:S04]  /*2ae0*/  STL [R1+0x13ac], R0 ;  /* 0x0013ac0001007387 */ /* 0x0003e80000100800 */
        /* <DEDUP_REMOVED lines=24> */
[----:B------:R1:W-:Y:S01]  /*2c70*/  STL [R1+0x1dc], RZ ;  /* 0x0001dcff01007387 */ /* 0x0003e20000100800 */
[----:B------:R-:W-:Y:S05]  /*2c80*/  BRA `(.L_x_1) ;  /* 0x0005abf000007947 */ /* 0x000fea0003800000 */
.L_x_0:
[----:B0-----:R-:W2:Y:S04]  /*2c90*/  LDL R0, [R1+0x1788] ;  /* 0x0017880001007983 */ /* 0x001ea80000100800 */
[----:B------:R-:W3:Y:S04]  /*2ca0*/  LDL R13, [R1+0x17a0] ;  /* 0x0017a000010d7983 */ /* 0x000ee80000100800 */
[----:B------:R-:W4:Y:S04]  /*2cb0*/  LDL R8, [R1+0x1798] ;  /* 0x0017980001087983 */ /* 0x000f280000100800 */
[----:B------:R-:W5:Y:S04]  /*2cc0*/  LDL R9, [R1+0x1778] ;  /* 0x0017780001097983 */ /* 0x000f680000100800 */
[----:B------:R-:W4:Y:S04]  /*2cd0*/  LDL R6, [R1+0x1764] ;  /* 0x0017640001067983 */ /* 0x000f280000100800 */
[----:B------:R-:W4:Y:S04]  /*2ce0*/  LDL R14, [R1+0x1790] ;  /* 0x00179000010e7983 */ /* 0x000f280000100800 */
[----:B------:R-:W4:Y:S04]  /*2cf0*/  LDL R5, [R1+0x1780] ;  /* 0x0017800001057983 */ /* 0x000f280000100800 */
[----:B------:R-:W5:Y:S04]  /*2d00*/  LDL R26, [R1+0x13a8] ;  /* 0x0013a800011a7983 */ /* 0x000f680000100800 */
[----:B------:R-:W5:Y:S04]  /*2d10*/  LDL R21, [R1+0x1794] ;  /* 0x0017940001157983 */ /* 0x000f680000100800 */
[----:B------:R-:W5:Y:S04]  /*2d20*/  LDL R15, [R1+0x17a4] ;  /* 0x0017a400010f7983 */ /* 0x000f680000100800 */
[----:B------:R-:W5:Y:S04]  /*2d30*/  LDL R7, [R1+0x1768] ;  /* 0x0017680001077983 */ /* 0x000f680000100800 */
[----:B------:R-:W5:Y:S04]  /*2d40*/  LDL R25, [R1+0x177c] ;  /* 0x00177c0001197983 */ /* 0x000f680000100800 */
[----:B------:R-:W5:Y:S04]  /*2d50*/  LDL R22, [R1+0x179c] ;  /* 0x00179c0001167983 */ /* 0x000f680000100800 */
[----:B------:R-:W5:Y:S04]  /*2d60*/  LDL R18, [R1+0x1784] ;  /* 0x0017840001127983 */ /* 0x000f680000100800 */
[----:B------:R-:W5:Y:S04]  /*2d70*/  LDL R10, [R1+0x1774] ;  /* 0x00177400010a7983 */ /* 0x000f680000100800 */
[----:B------:R-:W5:Y:S01]  /*2d80*/  LDL R11, [R1+0x175c] ;  /* 0x00175c00010b7983 */ /* 0x000f620000100800 */
[----:B--2---:R-:W-:Y:S01]  /*2d90*/  IMAD.MOV.U32 R20, RZ, RZ, R0 ;  /* 0x000000ffff147224 */ /* 0x004fe200078e0000 */
[----:B------:R-:W-:Y:S01]  /*2da0*/  IABS R0, c[0x0][0x178] ;  /* 0x00005e0000007a13 */ /* 0x000fe20000000000 */
[----:B---3--:R-:W-:-:S04]  /*2db0*/  IMAD.MOV.U32 R27, RZ, RZ, R13 ;  /* 0x000000ffff1b7224 */ /* 0x008fc800078e000d */
[----:B------:R-:W-:Y:S02]  /*2dc0*/  IMAD.MOV.U32 R24, RZ, RZ, R0 ;  /* 0x000000ffff187224 */ /* 0x000fe400078e0000 */
[----:B------:R-:W-:Y:S02]  /*2dd0*/  IMAD.MOV.U32 R13, RZ, RZ, R2 ;  /* 0x000000ffff0d7224 */ /* 0x000fe400078e0002 */
[----:B------:R-:W0:Y:S08]  /*2de0*/  I2F.RP R2, R24 ;  /* 0x0000001800027306 */ /* 0x000e300000209400 */
[----:B0-----:R-:W0:Y:S01]  /*2df0*/  MUFU.RCP R2, R2 ;  /* 0x0000000200027308 */ /* 0x001e220000001000 */
[----:B----4-:R-:W-:-:S02]  /*2e00*/  IMAD.MOV.U32 R23, RZ, RZ, R8 ;  /* 0x000000ffff177224 */ /* 0x010fc400078e0008 */
[----:B------:R-:W-:Y:S01]  /*2e10*/  IMAD.MOV.U32 R8, RZ, RZ, R3 ;  /* 0x000000ffff087224 */ /* 0x000fe200078e0003 */
[----:B0-----:R-:W-:-:S04]  /*2e20*/  IADD3 R2, R2, 0xffffffe, RZ ;  /* 0x0ffffffe02027810 */ /* 0x001fc80007ffe0ff */
[----:B------:R0:W1:Y:S01]  /*2e30*/  F2I.FTZ.U32.TRUNC.NTZ R3, R2 ;  /* 0x0000000200037305 */ /* 0x000062000021f000 */
[----:B-----5:R-:W-:Y:S02]  /*2e40*/  IMAD.MOV.U32 R12, RZ, RZ, R9 ;  /* 0x000000ffff0c7224 */ /* 0x020fe400078e0009 */
[----:B------:R-:W-:Y:S02]  /*2e50*/  IMAD.MOV.U32 R9, RZ, RZ, R6 ;  /* 0x000000ffff097224 */ /* 0x000fe400078e0006 */
[----:B0-----:R-:W-:Y:S02]  /*2e60*/  IMAD.MOV.U32 R2, RZ, RZ, RZ ;  /* 0x000000ffff027224 */ /* 0x001fe400078e00ff */
[----:B-1----:R-:W-:-:S04]  /*2e70*/  IMAD.MOV R6, RZ, RZ, -R3 ;  /* 0x000000ffff067224 */ /* 0x002fc800078e0a03 */
[----:B------:R-:W-:-:S04]  /*2e80*/  IMAD R6, R6, R24, RZ ;  /* 0x0000001806067224 */ /* 0x000fc800078e02ff */
[----:B------:R-:W-:Y:S02]  /*2e90*/  IMAD.HI.U32 R6, R3, R6, R2 ;  /* 0x0000000603067227 */ /* 0x000fe400078e0002 */
[----:B------:R-:W2:Y:S02]  /*2ea0*/  LDL R3, [R1+0x1770] ;  /* 0x0017700001037983 */ /* 0x000ea40000100800 */
[----:B------:R-:W-:Y:S02]  /*2eb0*/  IMAD.MOV.U32 R16, RZ, RZ, R14 ;  /* 0x000000ffff107224 */ /* 0x000fe400078e000e */
[----:B------:R-:W-:Y:S01]  /*2ec0*/  IMAD.MOV.U32 R14, RZ, RZ, R29 ;  /* 0x000000ffff0e7224 */ /* 0x000fe200078e001d */
[----:B------:R-:W-:-:S04]  /*2ed0*/  IABS R29, c[0x0][0x17c] ;  /* 0x00005f00001d7a13 */ /* 0x000fc80000000000 */
[----:B------:R-:W0:Y:S08]  /*2ee0*/  I2F.RP R0, R29 ;  /* 0x0000001d00007306 */ /* 0x000e300000209400 */
[----:B0-----:R-:W0:Y:S01]  /*2ef0*/  MUFU.RCP R0, R0 ;  /* 0x0000000000007308 */ /* 0x001e220000001000 */
[----:B------:R-:W-:Y:S01]  /*2f00*/  IMAD.MOV.U32 R19, RZ, RZ, R5 ;  /* 0x000000ffff137224 */ /* 0x000fe200078e0005 */
[----:B0-----:R-:W-:-:S06]  /*2f10*/  IADD3 R0, R0, 0xffffffe, RZ ;  /* 0x0ffffffe00007810 */ /* 0x001fcc0007ffe0ff */
[----:B------:R0:W1:Y:S02]  /*2f20*/  F2I.FTZ.U32.TRUNC.NTZ R5, R0 ;  /* 0x0000000000057305 */ /* 0x000064000021f000 */
[----:B0-----:R-:W-:Y:S01]  /*2f30*/  IABS R0, R26 ;  /* 0x0000001a00007213 */ /* 0x001fe20000000000 */
[----:B------:R-:W-:Y:S02]  /*2f40*/  IMAD.MOV.U32 R26, RZ, RZ, R21 ;  /* 0x000000ffff1a7224 */ /* 0x000fe400078e0015 */
[----:B------:R-:W-:Y:S02]  /*2f50*/  IMAD.MOV.U32 R21, RZ, RZ, R15 ;  /* 0x000000ffff157224 */ /* 0x000fe400078e000f */
[----:B------:R-:W-:Y:S02]  /*2f60*/  IMAD.MOV.U32 R15, RZ, RZ, R7 ;  /* 0x000000ffff0f7224 */ /* 0x000fe400078e0007 */
[----:B------:R-:W0:Y:S01]  /*2f70*/  S2R R7, SR_TID.X ;  /* 0x0000000000077919 */ /* 0x000e220000002100 */
[----:B------:R-:W-:-:S02]  /*2f80*/  IMAD.MOV.U32 R17, RZ, RZ, R28 ;  /* 0x000000ffff117224 */ /* 0x000fc400078e001c */
[----:B-1----:R-:W-:Y:S02]  /*2f90*/  IMAD.MOV R28, RZ, RZ, -R5 ;  /* 0x000000ffff1c7224 */ /* 0x002fe400078e0a05 */
[----:B------:R-:W-:Y:S02]  /*2fa0*/  IMAD.MOV.U32 R4, RZ, RZ, RZ ;  /* 0x000000ffff047224 */ /* 0x000fe400078e00ff */
[----:B------:R-:W-:-:S04]  /*2fb0*/  IMAD R28, R28, R29, RZ ;  /* 0x0000001d1c1c7224 */ /* 0x000fc800078e02ff */
[----:B------:R-:W-:-:S04]  /*2fc0*/  IMAD.HI.U32 R28, R5, R28, R4 ;  /* 0x0000001c051c7227 */ /* 0x000fc800078e0004 */
[----:B------:R-:W-:Y:S02]  /*2fd0*/  IMAD.MOV.U32 R4, RZ, RZ, R0 ;  /* 0x000000ffff047224 */ /* 0x000fe400078e0000 */
[----:B------:R-:W-:Y:S01]  /*2fe0*/  IMAD.MOV.U32 R0, RZ, RZ, R25 ;  /* 0x000000ffff007224 */ /* 0x000fe200078e0019 */
[C---:B0-----:R-:W-:Y:S01]  /*2ff0*/  LOP3.LUT R2, R7.reuse, 0x7, RZ, 0xc0, !PT ;  /* 0x0000000707027812 */ /* 0x041fe200078ec0ff */
[----:B------:R-:W-:Y:S02]  /*3000*/  IMAD.SHL.U32 R7, R7, 0x2, RZ ;  /* 0x0000000207077824 */ /* 0x000fe400078e00ff */
[----:B------:R-:W-:-:S04]  /*3010*/  IMAD.HI.U32 R6, R6, R4, RZ ;  /* 0x0000000406067227 */ /* 0x000fc800078e00ff */
[C---:B------:R-:W-:Y:S02]  /*3020*/  IMAD.SHL.U32 R25, R2.reuse, 0x100, RZ ;  /* 0x0000010002197824 */ /* 0x040fe400078e00ff */
[----:B------:R-:W-:Y:S01]  /*3030*/  IMAD.SHL.U32 R5, R2, 0x10, RZ ;  /* 0x0000001002057824 */ /* 0x000fe200078e00ff */
[----:B------:R-:W-:Y:S01]  /*3040*/  IABS R2, R0 ;  /* 0x0000000000027213 */ /* 0x000fe20000000000 */
[----:B------:R-:W-:Y:S02]  /*3050*/  IMAD.MOV R6, RZ, RZ, -R6 ;  /* 0x000000ffff067224 */ /* 0x000fe400078e0a06 */
[----:B------:R-:W-:Y:S01]  /*3060*/  IMAD.IADD R0, R25, 0x1, R5 ;  /* 0x0000000119007824 */ /* 0x000fe200078e0205 */
[----:B------:R-:W-:Y:S02]  /*3070*/  LOP3.LUT R25, R5, 0x30, R7, 0x78, !PT ;  /* 0x0000003005197812 */ /* 0x000fe400078e7807 */
[----:B------:R-:W-:Y:S01]  /*3080*/  IABS R5, R20 ;  /* 0x0000001400057213 */ /* 0x000fe20000000000 */
[----:B------:R-:W-:Y:S01]  /*3090*/  IMAD.MOV.U32 R20, RZ, RZ, R17 ;  /* 0x000000ffff147224 */ /* 0x000fe200078e0011 */
[----:B------:R-:W-:Y:S01]  /*30a0*/  LOP3.LUT R0, R0, 0x10, R7, 0x78, !PT ;  /* 0x0000001000007812 */ /* 0x000fe200078e7807 */
[----:B------:R-:W-:-:S02]  /*30b0*/  IMAD.MOV.U32 R17, RZ, RZ, R8 ;  /* 0x000000ffff117224 */ /* 0x000fc400078e0008 */
[----:B------:R-:W-:Y:S02]  /*30c0*/  IMAD R4, R24, R6, R4 ;  /* 0x0000000618047224 */ /* 0x000fe400078e0204 */
[C---:B------:R-:W-:Y:S01]  /*30d0*/  IMAD.HI.U32 R7, R28.reuse, R2, RZ ;  /* 0x000000021c077227 */ /* 0x040fe200078e00ff */
[----:B------:R-:W-:Y:S03]  /*30e0*/  STL [R1+0x394], R25 ;  /* 0x0003941901007387 */ /* 0x000fe60000100800 */
[----:B------:R-:W-:Y:S01]  /*30f0*/  IMAD.HI.U32 R6, R28, R5, RZ ;  /* 0x000000051c067227 */ /* 0x000fe200078e00ff */
[----:B------:R0:W-:Y:S03]  /*3100*/  STL [R1+0x398], R0 ;  /* 0x0003980001007387 */ /* 0x0001e60000100800 */
[----:B------:R-:W-:-:S02]  /*3110*/  IMAD.MOV R7, RZ, RZ, -R7 ;  /* 0x000000ffff077224 */ /* 0x000fc400078e0a07 */
[----:B------:R-:W-:Y:S01]  /*3120*/  IMAD.MOV R6, RZ, RZ, -R6 ;  /* 0x000000ffff067224 */ /* 0x000fe200078e0a06 */
[----:B------:R1:W-:Y:S01]  /*3130*/  STL [R1+0x438], R4 ;  /* 0x0004380401007387 */ /* 0x0003e20000100800 */
[C---:B------:R-:W-:Y:S01]  /*3140*/  IMAD R7, R29.reuse, R7, R2 ;  /* 0x000000071d077224 */ /* 0x040fe200078e0202 */
[----:B0-----:R-:W-:Y:S01]  /*3150*/  IABS R0, R26 ;  /* 0x0000001a00007213 */ /* 0x001fe20000000000 */
[----:B------:R-:W-:Y:S01]  /*3160*/  IMAD R5, R29, R6, R5 ;  /* 0x000000061d057224 */ /* 0x000fe200078e0205 */
[----:B-1----:R-:W-:Y:S02]  /*3170*/  IABS R4, R27 ;  /* 0x0000001b00047213 */ /* 0x002fe40000000000 */
[----:B------:R-:W-:-:S03]  /*3180*/  IABS R2, R20 ;  /* 0x0000001400027213 */ /* 0x000fc60000000000 */
[----:B------:R-:W-:-:S04]  /*3190*/  IMAD.HI.U32 R6, R28, R4, RZ ;  /* 0x000000041c067227 */ /* 0x000fc800078e00ff */
[----:B------:R-:W-:-:S04]  /*31a0*/  IMAD.MOV R6, RZ, RZ, -R6 ;  /* 0x000000ffff067224 */ /* 0x000fc800078e0a06 */
[----:B------:R-:W-:Y:S01]  /*31b0*/  IMAD R4, R29, R6, R4 ;  /* 0x000000061d047224 */ /* 0x000fe200078e0204 */
[----:B--2---:R-:W-:-:S05]  /*31c0*/  IABS R3, R3 ;  /* 0x0000000300037213 */ /* 0x004fca0000000000 */
[----:B------:R-:W-:-:S04]  /*31d0*/  IMAD.HI.U32 R8, R28, R3, RZ ;  /* 0x000000031c087227 */ /* 0x000fc800078e00ff */
[----:B------:R-:W-:-:S04]  /*31e0*/  IMAD.MOV R8, RZ, RZ, -R8 ;  /* 0x000000ffff087224 */ /* 0x000fc800078e0a08 */
[----:B------:R-:W-:Y:S02]  /*31f0*/  IMAD R8, R29, R8, R3 ;  /* 0x000000081d087224 */ /* 0x000fe400078e0203 */
[----:B------:R-:W-:-:S03]  /*3200*/  IMAD.HI.U32 R3, R28, R0, RZ ;  /* 0x000000001c037227 */ /* 0x000fc600078e00ff */
[----:B------:R0:W-:Y:S01]  /*3210*/  STL [R1+0x60], R8 ;  /* 0x0000600801007387 */ /* 0x0001e20000100800 */
[----:B------:R-:W-:-:S03]  /*3220*/  IMAD.MOV R3, RZ, RZ, -R3 ;  /* 0x000000ffff037224 */ /* 0x000fc600078e0a03 */
[----:B------:R-:W-:Y:S04]  /*3230*/  STL [R1+0x5c], R7 ;  /* 0x00005c0701007387 */ /* 0x000fe80000100800 */
[----:B------:R1:W-:Y:S01]  /*3240*/  STL [R1+0x58], R5 ;  /* 0x0000580501007387 */ /* 0x0003e20000100800 */
[----:B------:R-:W-:Y:S01]  /*3250*/  IMAD R0, R29, R3, R0 ;  /* 0x000000031d007224 */ /* 0x000fe200078e0200 */
[----:B------:R-:W-:Y:S01]  /*3260*/  IABS R3, R22 ;  /* 0x0000001600037213 */ /* 0x000fe20000000000 */
[----:B0-----:R-:W-:Y:S01]  /*3270*/  IMAD.HI.U32 R8, R28, R2, RZ ;  /* 0x000000021c087227 */ /* 0x001fe200078e00ff */
[----:B-1----:R-:W-:-:S03]  /*3280*/  IABS R5, R21 ;  /* 0x0000001500057213 */ /* 0x002fc60000000000 */
[----:B------:R-:W-:Y:S02]  /*3290*/  IMAD.MOV R8, RZ, RZ, -R8 ;  /* 0x000000ffff087224 */ /* 0x000fe400078e0a08 */
[C---:B------:R-:W-:Y:S01]  /*32a0*/  IMAD.HI.U32 R7, R28.reuse, R5, RZ ;  /* 0x000000051c077227 */ /* 0x040fe200078e00ff */
[----:B------:R0:W-:Y:S03]  /*32b0*/  STL [R1+0x54], R0 ;  /* 0x0000540001007387 */ /* 0x0001e60000100800 */
[----:B------:R-:W-:Y:S01]  /*32c0*/  IMAD.HI.U32 R6, R28, R3, RZ ;  /* 0x000000031c067227 */ /* 0x000fe200078e00ff */
[----:B------:R1:W-:Y:S03]  /*32d0*/  STL [R1+0x50], R4 ;  /* 0x0000500401007387 */ /* 0x0003e60000100800 */
[----:B------:R-:W-:-:S02]  /*32e0*/  IMAD.MOV R7, RZ, RZ, -R7 ;  /* 0x000000ffff077224 */ /* 0x000fc400078e0a07 */
[C---:B------:R-:W-:Y:S01]  /*32f0*/  IMAD R8, R29.reuse, R8, R2 ;  /* 0x000000081d087224 */ /* 0x040fe200078e0202 */
[----:B0-----:R-:W-:Y:S01]  /*3300*/  IABS R0, R23 ;  /* 0x0000001700007213 */ /* 0x001fe20000000000 */
[----:B------:R-:W-:Y:S02]  /*3310*/  IMAD.MOV R6, RZ, RZ, -R6 ;  /* 0x000000ffff067224 */ /* 0x000fe400078e0a06 */
[C---:B------:R-:W-:Y:S01]  /*3320*/  IMAD R7, R29.reuse, R7, R5 ;  /* 0x000000071d077224 */ /* 0x040fe200078e0205 */
[----:B-1----:R-:W-:Y:S02]  /*3330*/  IABS R4, R16 ;  /* 0x0000001000047213 */ /* 0x002fe40000000000 */
[----:B------:R-:W-:Y:S01]  /*3340*/  IABS R5, R17 ;  /* 0x0000001100057213 */ /* 0x000fe20000000000 */
[----:B------:R-:W-:Y:S01]  /*3350*/  IMAD.HI.U32 R2, R28, R0, RZ ;  /* 0x000000001c027227 */ /* 0x000fe200078e00ff */
[----:B------:R0:W-:Y:S03]  /*3360*/  STL [R1+0x4c], R8 ;  /* 0x00004c0801007387 */ /* 0x0001e60000100800 */
[----:B------:R-:W-:-:S02]  /*3370*/  IMAD R3, R29, R6, R3 ;  /* 0x000000061d037224 */ /* 0x000fc400078e0203 */
[----:B------:R-:W-:-:S04]  /*3380*/  IMAD.HI.U32 R6, R28, R4, RZ ;  /* 0x000000041c067227 */ /* 0x000fc800078e00ff */
[----:B0-----:R-:W-:-:S04]  /*3390*/  IMAD.HI.U32 R8, R28, R5, RZ ;  /* 0x000000051c087227 */ /* 0x001fc800078e00ff */
[----:B------:R-:W-:Y:S02]  /*33a0*/  IMAD.MOV R2, RZ, RZ, -R2 ;  /* 0x000000ffff027224 */ /* 0x000fe400078e0a02 */
[----:B------:R-:W-:Y:S02]  /*33b0*/  IMAD.MOV R6, RZ, RZ, -R6 ;  /* 0x000000ffff067224 */ /* 0x000fe400078e0a06 */
[----:B------:R-:W-:Y:S02]  /*33c0*/  IMAD.MOV R8, RZ, RZ, -R8 ;  /* 0x000000ffff087224 */ /* 0x000fe400078e0a08 */
[C---:B------:R-:W-:Y:S02]  /*33d0*/  IMAD R0, R29.reuse, R2, R0 ;  /* 0x000000021d007224 */ /* 0x040fe400078e0200 */
[C---:B------:R-:W-:Y:S01]  /*33e0*/  IMAD R4, R29.reuse, R6, R4 ;  /* 0x000000061d047224 */ /* 0x040fe200078e0204 */
[----:B------:R-:W-:Y:S01]  /*33f0*/  STL [R1+0x48], R7 ;  /* 0x0000480701007387 */ /* 0x000fe20000100800 */
[----:B------:R-:W-:-:S03]  /*3400*/  IMAD R8, R29, R8, R5 ;  /* 0x000000081d087224 */ /* 0x000fc600078e0205 */
[----:B------:R0:W-:Y:S01]  /*3410*/  STL [R1+0x44], R3 ;  /* 0x0000440301007387 */ /* 0x0001e20000100800 */
[----:B------:R-:W-:-:S03]  /*3420*/  IABS R2, R19 ;  /* 0x0000001300027213 */ /* 0x000fc60000000000 */
[----:B------:R-:W-:Y:S04]  /*3430*/  STL [R1+0x40], R0 ;  /* 0x0000400001007387 */ /* 0x000fe80000100800 */
[----:B------:R1:W-:Y:S01]  /*3440*/  STL [R1+0x3c], R4 ;  /* 0x00003c0401007387 */ /* 0x0003e20000100800 */
[----:B0-----:R-:W-:-:S03]  /*3450*/  IABS R3, R18 ;  /* 0x0000001200037213 */ /* 0x001fc60000000000 */
[----:B------:R-:W-:Y:S01]  /*3460*/  STL [R1+0x38], R8 ;  /* 0x0000380801007387 */ /* 0x000fe20000100800 */
[----:B-1----:R-:W-:-:S03]  /*3470*/  IABS R4, R10 ;  /* 0x0000000a00047213 */ /* 0x002fc60000000000 */
[----:B------:R-:W2:Y:S01]  /*3480*/  LDL R10, [R1+0x1758] ;  /* 0x00175800010a7983 */ /* 0x000ea20000100800 */
[----:B------:R-:W-:Y:S01]  /*3490*/  IMAD.HI.U32 R7, R28, R3, RZ ;  /* 0x000000031c077227 */ /* 0x000fe200078e00ff */
[----:B------:R-:W-:-:S03]  /*34a0*/  IABS R0, R12 ;  /* 0x0000000c00007213 */ /* 0x000fc60000000000 */
[----:B------:R-:W-:-:S04]  /*34b0*/  IMAD.HI.U32 R6, R28, R2, RZ ;  /* 0x000000021c067227 */ /* 0x000fc800078e00ff */
[----:B------:R-:W-:Y:S02]  /*34c0*/  IMAD.MOV R7, RZ, RZ, -R7 ;  /* 0x000000ffff077224 */ /* 0x000fe400078e0a07 */
[----:B------:R-:W-:-:S04]  /*34d0*/  IMAD.HI.U32 R5, R28, R0, RZ ;  /* 0x000000001c057227 */ /* 0x000fc800078e00ff */
[----:B------:R-:W-:Y:S02]  /*34e0*/  IMAD.MOV R6, RZ, RZ, -R6 ;  /* 0x000000ffff067224 */ /* 0x000fe400078e0a06 */
[C---:B------:R-:W-:Y:S02]  /*34f0*/  IMAD R7, R29.reuse, R7, R3 ;  /* 0x000000071d077224 */ /* 0x040fe400078e0203 */
[----:B------:R-:W-:Y:S02]  /*3500*/  IMAD.MOV R5, RZ, RZ, -R5 ;  /* 0x000000ffff057224 */ /* 0x000fe400078e0a05 */
[C---:B------:R-:W-:Y:S01]  /*3510*/  IMAD R2, R29.reuse, R6, R2 ;  /* 0x000000061d027224 */ /* 0x040fe200078e0202 */
[----:B------:R-:W-:Y:S01]  /*3520*/  IABS R3, R14 ;  /* 0x0000000e00037213 */ /* 0x000fe20000000000 */
[----:B------:R-:W-:Y:S01]  /*3530*/  STL [R1+0x34], R7 ;  /* 0x0000340701007387 */ /* 0x000fe20000100800 */
[----:B------:R-:W-:-:S03]  /*3540*/  IMAD R0, R29, R5, R0 ;  /* 0x000000051d007224 */ /* 0x000fc600078e0200 */
[----:B------:R-:W3:Y:S04]  /*3550*/  LDL R14, [R1+0x1754] ;  /* 0x00175400010e7983 */ /* 0x000ee80000100800 */
[----:B------:R0:W-:Y:S01]  /*3560*/  STL [R1+0x30], R2 ;  /* 0x0000300201007387 */ /* 0x0001e20000100800 */
[----:B------:R-:W-:Y:S02]  /*3570*/  IABS R5, R9 ;  /* 0x0000000900057213 */ /* 0x000fe40000000000 */
[----:B0-----:R-:W-:Y:S02]  /*3580*/  IABS R2, R15 ;  /* 0x0000000f00027213 */ /* 0x001fe40000000000 */
[----:B------:R-:W4:Y:S04]  /*3590*/  LDL R15, [R1+0x1750] ;  /* 0x00175000010f7983 */ /* 0x000f280000100800 */
[----:B------:R0:W-:Y:S04]  /*35a0*/  STL [R1+0x2c], R0 ;  /* 0x00002c0001007387 */ /* 0x0001e80000100800 */
[----:B------:R-:W5:Y:S01]  /*35b0*/  LDL R9, [R1+0x174c] ;  /* 0x00174c0001097983 */ /* 0x000f620000100800 */
[----:B------:R-:W-:-:S04]  /*35c0*/  IMAD.HI.U32 R6, R28, R4, RZ ;  /* 0x000000041c067227 */ /* 0x000fc800078e00ff */
[----:B------:R-:W-:-:S04]  /*35d0*/  IMAD.HI.U32 R8, R28, R3, RZ ;  /* 0x000000031c087227 */ /* 0x000fc800078e00ff */
[----:B------:R-:W-:Y:S02]  /*35e0*/  IMAD.MOV R6, RZ, RZ, -R6 ;  /* 0x000000ffff067224 */ /* 0x000fe400078e0a06 */
[----:B------:R-:W-:Y:S02]  /*35f0*/  IMAD.MOV R8, RZ, RZ, -R8 ;  /* 0x000000ffff087224 */ /* 0x000fe400078e0a08 */
[C---:B------:R-:W-:Y:S02]  /*3600*/  IMAD R4, R29.reuse, R6, R4 ;  /* 0x000000061d047224 */ /* 0x040fe400078e0204 */
[----:B------:R-:W-:Y:S01]  /*3610*/  IMAD.HI.U32 R7, R28, R2, RZ ;  /* 0x000000021c077227 */ /* 0x000fe200078e00ff */
[----:B0-----:R-:W-:Y:S02]  /*3620*/  IABS R0, R13 ;  /* 0x0000000d00007213 */ /* 0x001fe40000000000 */
[----:B------:R-:W5:Y:S01]  /*3630*/  LDL R13, [R1+0x1748] ;  /* 0x00174800010d7983 */ /* 0x000f620000100800 */
[----:B------:R-:W-:-:S02]  /*3640*/  IMAD R8, R29, R8, R3 ;  /* 0x000000081d087224 */ /* 0x000fc400078e0203 */
[----:B------:R-:W-:Y:S01]  /*3650*/  IMAD.MOV R7, RZ, RZ, -R7 ;  /* 0x000000ffff077224 */ /* 0x000fe200078e0a07 */
[----:B------:R0:W-:Y:S04]  /*3660*/  STL [R1+0x28], R4 ;  /* 0x0000280401007387 */ /* 0x0001e80000100800 */
[----:B------:R-:W-:Y:S01]  /*3670*/  STL [R1+0x24], R8 ;  /* 0x0000240801007387 */ /* 0x000fe20000100800 */
[----:B------:R-:W-:Y:S01]  /*3680*/  IMAD R7, R29, R7, R2 ;  /* 0x000000071d077224 */ /* 0x000fe200078e0202 */
[----:B0-----:R-:W-:Y:S02]  /*3690*/  IABS R4, R11 ;  /* 0x0000000b00047213 */ /* 0x001fe40000000000 */
[----:B------:R-:W5:Y:S01]  /*36a0*/  LDL R11, [R1+0x1744] ;  /* 0x00174400010b7983 */ /* 0x000f620000100800 */
[----:B------:R-:W-:-:S03]  /*36b0*/  IMAD.HI.U32 R6, R28, R5, RZ ;  /* 0x000000051c067227 */ /* 0x000fc600078e00ff */
[----:B------:R-:W-:Y:S01]  /*36c0*/  STL [R1+0x20], R7 ;  /* 0x0000200701007387 */ /* 0x000fe20000100800 */
[----:B------:R-:W-:-:S04]  /*36d0*/  IMAD.HI.U32 R3, R28, R0, RZ ;  /* 0x000000001c037227 */ /* 0x000fc800078e00ff */
[----:B------:R-:W-:Y:S02]  /*36e0*/  IMAD.MOV R6, RZ, RZ, -R6 ;  /* 0x000000ffff067224 */ /* 0x000fe400078e0a06 */
[----:B------:R-:W-:Y:S02]  /*36f0*/  IMAD.MOV R3, RZ, RZ, -R3 ;  /* 0x000000ffff037224 */ /* 0x000fe400078e0a03 */
[C---:B------:R-:W-:Y:S02]  /*3700*/  IMAD R5, R29.reuse, R6, R5 ;  /* 0x000000061d057224 */ /* 0x040fe400078e0205 */
[----:B------:R-:W-:Y:S01]  /*3710*/  IMAD R0, R29, R3, R0 ;  /* 0x000000031d007224 */ /* 0x000fe200078e0200 */
[----:B--2---:R-:W-:Y:S02]  /*3720*/  IABS R2, R10 ;  /* 0x0000000a00027213 */ /* 0x004fe40000000000 */
[----:B------:R-:W2:Y:S04]  /*3730*/  LDL R10, [R1+0x1740] ;  /* 0x00174000010a7983 */ /* 0x000ea80000100800 */
[----:B------:R3:W-:Y:S02]  /*3740*/  STL [R1+0x1c], R5 ;  /* 0x00001c0501007387 */ /* 0x0007e40000100800 */
[----:B---3--:R-:W-:-:S02]  /*3750*/  IABS R5, R14 ;  /* 0x0000000e00057213 */ /* 0x008fc40000000000 */
[----:B------:R-:W3:Y:S04]  /*3760*/  LDL R14, [R1+0x173c] ;  /* 0x00173c00010e7983 */ /* 0x000ee80000100800 */
[----:B------:R5:W-:Y:S01]  /*3770*/  STL [R1+0x38c], R0 ;  /* 0x00038c0001007387 */ /* 0x000be20000100800 */
[----:B----4-:R-:W-:-:S03]  /*3780*/  IABS R3, R15 ;  /* 0x0000000f00037213 */ /* 0x010fc60000000000 */
[----:B------:R-:W4:Y:S01]  /*3790*/  LDL R15, [R1+0x1738] ;  /* 0x00173800010f7983 */ /* 0x000f220000100800 */
[----:B-----5:R-:W-:-:S03]  /*37a0*/  IABS R0, R9 ;  /* 0x0000000900007213 */ /* 0x020fc60000000000 */
[----:B------:R-:W5:Y:S01]  /*37b0*/  LDL R9, [R1+0x1730] ;  /* 0x0017300001097983 */ /* 0x000f620000100800 */
[----:B------:R-:W-:-:S04]  /*37c0*/  IMAD.HI.U32 R6, R28, R4, RZ ;  /* 0x000000041c067227 */ /* 0x000fc800078e00ff */
[----:B------:R-:W-:-:S04]  /*37d0*/  IMAD.HI.U32 R8, R28, R2, RZ ;  /* 0x000000021c087227 */ /* 0x000fc800078e00ff */
[----:B------:R-:W-:Y:S02]  /*37e0*/  IMAD.MOV R6, RZ, RZ, -R6 ;  /* 0x000000ffff067224 */ /* 0x000fe400078e0a06 */
[----:B------:R-:W-:-:S04]  /*37f0*/  IMAD.HI.U32 R7, R28, R5, RZ ;  /* 0x000000051c077227 */ /* 0x000fc800078e00ff */
[----:B------:R-:W-:Y:S02]  /*3800*/  IMAD.MOV R8, RZ, RZ, -R8 ;  /* 0x000000ffff087224 */ /* 0x000fe400078e0a08 */
[C---:B------:R-:W-:Y:S02]  /*3810*/  IMAD R4, R29.reuse, R6, R4 ;  /* 0x000000061d047224 */ /* 0x040fe400078e0204 */
[----:B------:R-:W-:Y:S02]  /*3820*/  IMAD.MOV R7, RZ, RZ, -R7 ;  /* 0x000000ffff077224 */ /* 0x000fe400078e0a07 */
[C---:B------:R-:W-:Y:S02]  /*3830*/  IMAD R8, R29.reuse, R8, R2 ;  /* 0x000000081d087224 */ /* 0x040fe400078e0202 */
[----:B------:R-:W-:Y:S01]  /*3840*/  IMAD.HI.U32 R6, R28, R3, RZ ;  /* 0x000000031c067227 */ /* 0x000fe200078e00ff */
[----:B------:R0:W-:Y:S03]  /*3850*/  STL [R1+0x390], R4 ;  /* 0x0003900401007387 */ /* 0x0001e60000100800 */
[----:B------:R-:W-:Y:S01]  /*3860*/  IMAD R7, R29, R7, R5 ;  /* 0x000000071d077224 */ /* 0x000fe200078e0205 */
[----:B------:R1:W-:Y:S01]  /*3870*/  STL [R1+0x374], R8 ;  /* 0x0003740801007387 */ /* 0x0003e20000100800 */
[----:B------:R-:W-:Y:S01]  /*3880*/  IMAD.MOV R6, RZ, RZ, -R6 ;  /* 0x000000ffff067224 */ /* 0x000fe200078e0a06 */
[----:B0-----:R-:W-:-:S02]  /*3890*/  IABS R4, R13 ;  /* 0x0000000d00047213 */ /* 0x001fc40000000000 */
[----:B------:R-:W5:Y:S01]  /*38a0*/  LDL R13, [R1+0x1734] ;  /* 0x00173400010d7983 */ /* 0x000f620000100800 */
[----:B------:R-:W-:Y:S01]  /*38b0*/  IABS R5, R11 ;  /* 0x0000000b00057213 */ /* 0x000fe20000000000 */
[----:B------:R-:W-:Y:S02]  /*38c0*/  IMAD R3, R29, R6, R3 ;  /* 0x000000061d037224 */ /* 0x000fe400078e0203 */
[----:B------:R-:W-:Y:S04]  /*38d0*/  STL [R1+0x380], R7 ;  /* 0x0003800701007387 */ /* 0x000fe80000100800 */
[----:B------:R-:W5:Y:S04]  /*38e0*/  LDL R11, [R1+0x1728] ;  /* 0x00172800010b7983 */ /* 0x000f680000100800 */
[----:B------:R2:W-:Y:S01]  /*38f0*/  STL [R1+0x388], R3 ;  /* 0x0003880301007387 */ /* 0x0005e20000100800 */
[----:B------:R-:W-:-:S04]  /*3900*/  IMAD.HI.U32 R2, R28, R0, RZ ;  /* 0x000000001c027227 */ /* 0x000fc800078e00ff */
[----:B------:R-:W-:Y:S02]  /*3910*/  IMAD.MOV R2, RZ, RZ, -R2 ;  /* 0x000000ffff027224 */ /* 0x000fe400078e0a02 */
[----:B------:R-:W-:-:S04]  /*3920*/  IMAD.HI.U32 R6, R28, R4, RZ ;  /* 0x000000041c067227 */ /* 0x000fc800078e00ff */
[----:B-1----:R-:W-:-:S04]  /*3930*/  IMAD.HI.U32 R8, R28, R5, RZ ;  /* 0x000000051c087227 */ /* 0x002fc800078e00ff */
[C---:B------:R-:W-:Y:S02]  /*3940*/  IMAD R0, R29.reuse, R2, R0 ;  /* 0x000000021d007224 */ /* 0x040fe400078e0200 */
[----:B------:R-:W-:Y:S02]  /*3950*/  IMAD.MOV R6, RZ, RZ, -R6 ;  /* 0x000000ffff067224 */ /* 0x000fe400078e0a06 */
[----:B------:R-:W-:Y:S02]  /*3960*/  IMAD.MOV R8, RZ, RZ, -R8 ;  /* 0x000000ffff087224 */ /* 0x000fe400078e0a08 */
[C---:B------:R-:W-:Y:S02]  /*3970*/  IMAD R4, R29.reuse, R6, R4 ;  /* 0x000000061d047224 */ /* 0x040fe400078e0204 */
[----:B------:R-:W-:Y:S01]  /*3980*/  IMAD R8, R29, R8, R5 ;  /* 0x000000081d087224 */ /* 0x000fe200078e0205 */
[----:B--2---:R-:W-:Y:S02]  /*3990*/  IABS R3, R10 ;  /* 0x0000000a00037213 */ /* 0x004fe40000000000 */
[----:B------:R-:W2:Y:S04]  /*39a0*/  LDL R10, [R1+0x172c] ;  /* 0x00172c00010a7983 */ /* 0x000ea80000100800 */
[----:B------:R4:W-:Y:S01]  /*39b0*/  STL [R1+0x384], R0 ;  /* 0x0003840001007387 */ /* 0x0009e20000100800 */
[----:B---3--:R-:W-:-:S03]  /*39c0*/  IABS R2, R14 ;  /* 0x0000000e00027213 */ /* 0x008fc60000000000 */
[----:B------:R-:W3:Y:S01]  /*39d0*/  LDL R14, [R1+0x1724] ;  /* 0x00172400010e7983 */ /* 0x000ee20000100800 */
[----:B----4-:R-:W-:-:S03]  /*39e0*/  IABS R0, R15 ;  /* 0x0000000f00007213 */ /* 0x010fc60000000000 */
[----:B------:R-:W4:Y:S04]  /*39f0*/  LDL R15, [R1+0x1720] ;  /* 0x00172000010f7983 */ /* 0x000f280000100800 */
[----:B------:R5:W-:Y:S04]  /*3a00*/  STL [R1+0x37c], R4 ;  /* 0x00037c0401007387 */ /* 0x000be80000100800 */
[----:B------:R-:W-:Y:S01]  /*3a10*/  STL [R1+0x378], R8 ;  /* 0x0003780801007387 */ /* 0x000fe20000100800 */
[----:B-----5:R-:W-:-:S03]  /*3a20*/  IABS R4, R9 ;  /* 0x0000000900047213 */ /* 0x020fc60000000000 */
[----:B------:R-:W5:Y:S01]  /*3a30*/  LDL R9, [R1+0x171c] ;  /* 0x00171c0001097983 */ /* 0x000f620000100800 */
[----:B------:R-:W-:-:S04]  /*3a40*/  IMAD.HI.U32 R7, R28, R3, RZ ;  /* 0x000000031c077227 */ /* 0x000fc800078e00ff */
[----:B------:R-:W-:-:S04]  /*3a50*/  IMAD.HI.U32 R6, R28, R2, RZ ;  /* 0x000000021c067227 */ /* 0x000fc800078e00ff */
[----:B------:R-:W-:Y:S02]  /*3a60*/  IMAD.MOV R7, RZ, RZ, -R7 ;  /* 0x000000ffff077224 */ /* 0x000fe400078e0a07 */
[----:B------:R-:W-:Y:S02]  /*3a70*/  IMAD.MOV R6, RZ, RZ, -R6 ;  /* 0x000000ffff067224 */ /* 0x000fe400078e0a06 */
[C---:B------:R-:W-:Y:S02]  /*3a80*/  IMAD R7, R29.reuse, R7, R3 ;  /* 0x000000071d077224 */ /* 0x040fe400078e0203 */
[----:B------:R-:W-:Y:S02]  /*3a90*/  IMAD R2, R29, R6, R2 ;  /* 0x000000061d027224 */ /* 0x000fe400078e0202 */
[----:B------:R-:W-:Y:S01]  /*3aa0*/  IMAD.HI.U32 R5, R28, R0, RZ ;  /* 0x000000001c057227 */ /* 0x000fe200078e00ff */
[----:B------:R-:W-:Y:S03]  /*3ab0*/  STL [R1+0x360], R7 ;  /* 0x0003600701007387 */ /* 0x000fe60000100800 */
[----:B------:R-:W-:Y:S01]  /*3ac0*/  IMAD.MOV R5, RZ, RZ, -R5 ;  /* 0x000000ffff057224 */ /* 0x000fe200078e0a05 */
[----:B------:R-:W-:-:S02]  /*3ad0*/  IABS R3, R13 ;  /* 0x0000000d00037213 */ /* 0x000fc40000000000 */
[----:B------:R-:W5:Y:S04]  /*3ae0*/  LDL R13, [R1+0x1718] ;  /* 0x00171800010d7983 */ /* 0x000f680000100800 */
[----:B------:R0:W-:Y:S01]  /*3af0*/  STL [R1+0x36c], R2 ;  /* 0x00036c0201007387 */ /* 0x0001e20000100800 */
[----:B------:R-:W-:Y:S01]  /*3b00*/  IMAD R0, R29, R5, R0 ;  /* 0x000000051d007224 */ /* 0x000fe200078e0200 */
[----:B0-----:R-:W-:Y:S02]  /*3b10*/  IABS R2, R11 ;  /* 0x0000000b00027213 */ /* 0x001fe40000000000 */
[----:B------:R-:W5:Y:S04]  /*3b20*/  LDL R11, [R1+0x1714] ;  /* 0x00171400010b7983 */ /* 0x000f680000100800 */
[----:B------:R3:W-:Y:S01]  /*3b30*/  STL [R1+0x370], R0 ;  /* 0x0003700001007387 */ /* 0x0007e20000100800 */
        /* <DEDUP_REMOVED lines=8> */
[----:B------:R-:W-:Y:S01]  /*3bc0*/  IMAD R7, R29, R7, R2 ;  /* 0x000000071d077224 */ /* 0x000fe200078e0202 */
[----:B--2---:R-:W-:Y:S02]  /*3bd0*/  IABS R5, R10 ;  /* 0x0000000a00057213 */ /* 0x004fe40000000000 */
[----:B------:R-:W2:Y:S01]  /*3be0*/  LDL R10, [R1+0x1710] ;  /* 0x00171000010a7983 */ /* 0x000ea20000100800 */
[----:B---3--:R-:W-:-:S03]  /*3bf0*/  IABS R0, R14 ;  /* 0x0000000e00007213 */ /* 0x008fc60000000000 */
[----:B------:R-:W3:Y:S04]  /*3c00*/  LDL R14, [R1+0x170c] ;  /* 0x00170c00010e7983 */ /* 0x000ee80000100800 */
[----:B------:R4:W-:Y:S04]  /*3c10*/  STL [R1+0x368], R4 ;  /* 0x0003680401007387 */ /* 0x0009e80000100800 */
[----:B------:R-:W-:Y:S01]  /*3c20*/  STL [R1+0x364], R8 ;  /* 0x0003640801007387 */ /* 0x000fe20000100800 */
[----:B----4-:R-:W-:-:S03]  /*3c30*/  IABS R4, R15 ;  /* 0x0000000f00047213 */ /* 0x010fc60000000000 */
[----:B------:R-:W4:Y:S04]  /*3c40*/  LDL R15, [R1+0x1708] ;  /* 0x00170800010f7983 */ /* 0x000f280000100800 */
        /* <DEDUP_REMOVED lines=8> */
[----:B------:R-:W-:-:S03]  /*3cd0*/  IMAD R0, R29, R3, R0 ;  /* 0x000000031d007224 */ /* 0x000fc600078e0200 */
[----:B------:R0:W-:Y:S02]  /*3ce0*/  STL [R1+0x358], R5 ;  /* 0x0003580501007387 */ /* 0x0001e40000100800 */
[----:B0-----:R-:W-:Y:S02]  /*3cf0*/  IABS R5, R13 ;  /* 0x0000000d00057213 */ /* 0x001fe40000000000 */
[----:B------:R-:W5:Y:S04]  /*3d00*/  LDL R13, [R1+0x1700] ;  /* 0x00170000010d7983 */ /* 0x000f680000100800 */
[----:B------:R2:W-:Y:S01]  /*3d10*/  STL [R1+0x35c], R0 ;  /* 0x00035c0001007387 */ /* 0x0005e20000100800 */
[----:B------:R-:W-:-:S03]  /*3d20*/  IABS R3, R11 ;  /* 0x0000000b00037213 */ /* 0x000fc60000000000 */
[----:B------:R-:W5:Y:S01]  /*3d30*/  LDL R11, [R1+0x16fc] ;  /* 0x0016fc00010b7983 */ /* 0x000f620000100800 */
[----:B------:R-:W-:-:S04]  /*3d40*/  IMAD.HI.U32 R6, R28, R4, RZ ;  /* 0x000000041c067227 */ /* 0x000fc800078e00ff */
[----:B------:R-:W-:Y:S02]  /*3d50*/  IMAD.MOV R6, RZ, RZ, -R6 ;  /* 0x000000ffff067224 */ /* 0x000fe400078e0a06 */
[----:B------:R-:W-:-:S04]  /*3d60*/  IMAD.HI.U32 R8, R28, R2, RZ ;  /* 0x000000021c087227 */ /* 0x000fc800078e00ff */
[----:B------:R-:W-:-:S04]  /*3d70*/  IMAD.HI.U32 R7, R28, R5, RZ ;  /* 0x000000051c077227 */ /* 0x000fc800078e00ff */
[----:B------:R-:W-:Y:S02]  /*3d80*/  IMAD R4, R29, R6, R4 ;  /* 0x000000061d047224 */ /* 0x000fe400078e0204 */
        /* <DEDUP_REMOVED lines=8> */
[----:B------:R-:W2:Y:S04]  /*3e10*/  LDL R10, [R1+0x16f8] ;  /* 0x0016f800010a7983 */ /* 0x000ea80000100800 */
[----:B------:R3:W-:Y:S04]  /*3e20*/  STL [R1+0x354], R4 ;  /* 0x0003540401007387 */ /* 0x0007e80000100800 */
[----:B------:R-:W-:Y:S01]  /*3e30*/  STL [R1+0x350], R8 ;  /* 0x0003500801007387 */ /* 0x000fe20000100800 */
[----:B---3--:R-:W-:-:S03]  /*3e40*/  IABS R4, R14 ;  /* 0x0000000e00047213 */ /* 0x008fc60000000000 */
[----:B------:R-:W3:Y:S04]  /*3e50*/  LDL R14, [R1+0x16f4] ;  /* 0x0016f400010e7983 */ /* 0x000ee80000100800 */
[----:B------:R-:W-:Y:S01]  /*3e60*/  STL [R1+0x338], R7 ;  /* 0x0003380701007387 */ /* 0x000fe20000100800 */
[----:B----4-:R-:W-:-:S03]  /*3e70*/  IABS R5, R15 ;  /* 0x0000000f00057213 */ /* 0x010fc60000000000 */
[----:B------:R-:W4:Y:S04]  /*3e80*/  LDL R15, [R1+0x16f0] ;  /* 0x0016f000010f7983 */ /* 0x000f280000100800 */
[----:B------:R5:W-:Y:S02]  /*3e90*/  STL [R1+0x344], R3 ;  /* 0x0003440301007387 */ /* 0x000be40000100800 */
[----:B-----5:R-:W-:Y:S02]  /*3ea0*/  IABS R3, R9 ;  /* 0x0000000900037213 */ /* 0x020fe40000000000 */
[----:B------:R-:W5:Y:S01]  /*3eb0*/  LDL R9, [R1+0x16ec] ;  /* 0x0016ec0001097983 */ /* 0x000f620000100800 */
[----:B------:R-:W-:-:S04]  /*3ec0*/  IMAD.HI.U32 R2, R28, R0, RZ ;  /* 0x000000001c027227 */ /* 0x000fc800078e00ff */
[----:B------:R-:W-:Y:S02]  /*3ed0*/  IMAD.MOV R2, RZ, RZ, -R2 ;  /* 0x000000ffff027224 */ /* 0x000fe400078e0a02 */
[----:B------:R-:W-:-:S04]  /*3ee0*/  IMAD.HI.U32 R6, R28, R4, RZ ;  /* 0x000000041c067227 */ /* 0x000fc800078e00ff */
[----:B------:R-:W-:Y:S02]  /*3ef0*/  IMAD R0, R29, R2, R0 ;  /* 0x000000021d007224 */ /* 0x000fe400078e0200 */
[----:B------:R-:W-:-:S03]  /*3f00*/  IMAD.HI.U32 R8, R28, R5, RZ ;  /* 0x000000051c087227 */ /* 0x000fc600078e00ff */
[----:B------:R0:W-:Y:S01]  /*3f10*/  STL [R1+0x348], R0 ;  /* 0x0003480001007387 */ /* 0x0001e20000100800 */
[----:B------:R-:W-:Y:S02]  /*3f20*/  IMAD.MOV R6, RZ, RZ, -R6 ;  /* 0x000000ffff067224 */ /* 0x000fe400078e0a06 */
[----:B------:R-:W-:Y:S02]  /*3f30*/  IMAD.MOV R8, RZ, RZ, -R8 ;  /* 0x000000ffff087224 */ /* 0x000fe400078e0a08 */
[C---:B------:R-:W-:Y:S01]  /*3f40*/  IMAD R4, R29.reuse, R6, R4 ;  /* 0x000000061d047224 */ /* 0x040fe200078e0204 */
[----:B------:R-:W-:Y:S02]  /*3f50*/  IABS R2, R13 ;  /* 0x0000000d00027213 */ /* 0x000fe40000000000 */
[----:B------:R-:W5:Y:S01]  /*3f60*/  LDL R13, [R1+0x16e8] ;  /* 0x0016e800010d7983 */ /* 0x000f620000100800 */
[----:B------:R-:W-:Y:S01]  /*3f70*/  IMAD R8, R29, R8, R5 ;  /* 0x000000081d087224 */ /* 0x000fe200078e0205 */
[----:B0-----:R-:W-:-:S02]  /*3f80*/  IABS R0, R11 ;  /* 0x0000000b00007213 */ /* 0x001fc40000000000 */
[----:B------:R-:W5:Y:S04]  /*3f90*/  LDL R11, [R1+0x16e4] ;  /* 0x0016e400010b7983 */ /* 0x000f680000100800 */
[----:B------:R2:W-:Y:S04]  /*3fa0*/  STL [R1+0x340], R4 ;  /* 0x0003400401007387 */ /* 0x0005e80000100800 */
[----:B------:R-:W-:Y:S01]  /*3fb0*/  STL [R1+0x33c], R8 ;  /* 0x00033c0801007387 */ /* 0x000fe20000100800 */
        /* <DEDUP_REMOVED lines=11> */
[----:B------:R-:W-:Y:S01]  /*4070*/  STL [R1+0x324], R7 ;  /* 0x0003240701007387 */ /* 0x000fe20000100800 */
[----:B---3--:R-:W-:-:S03]  /*4080*/  IABS R3, R14 ;  /* 0x0000000e00037213 */ /* 0x008fc60000000000 */
[----:B------:R-:W3:Y:S04]  /*4090*/  LDL R14, [R1+0x16dc] ;  /* 0x0016dc00010e7983 */ /* 0x000ee80000100800 */
[----:B------:R4:W-:Y:S02]  /*40a0*/  STL [R1+0x330], R2 ;  /* 0x0003300201007387 */ /* 0x0009e40000100800 */
[----:B----4-:R-:W-:Y:S02]  /*40b0*/  IABS R2, R15 ;  /* 0x0000000f00027213 */ /* 0x010fe40000000000 */
[----:B------:R-:W4:Y:S04]  /*40c0*/  LDL R15, [R1+0x16d8] ;  /* 0x0016d800010f7983 */ /* 0x000f280000100800 */
[----:B------:R0:W-:Y:S01]  /*40d0*/  STL [R1+0x334], R0 ;  /* 0x0003340001007387 */ /* 0x0001e20000100800 */
[----:B-----5:R-:W-:-:S03]  /*40e0*/  IABS R5, R9 ;  /* 0x0000000900057213 */ /* 0x020fc60000000000 */
[----:B------:R-:W5:Y:S01]  /*40f0*/  LDL R9, [R1+0x16d4] ;  /* 0x0016d40001097983 */ /* 0x000f620000100800 */
[----:B------:R-:W-:-:S04]  /*4100*/  IMAD.HI.U32 R6, R28, R4, RZ ;  /* 0x000000041c067227 */ /* 0x000fc800078e00ff */
[----:B------:R-:W-:-:S04]  /*4110*/  IMAD.HI.U32 R8, R28, R3, RZ ;  /* 0x000000031c087227 */ /* 0x000fc800078e00ff */
[----:B------:R-:W-:Y:S02]  /*4120*/  IMAD.MOV R6, RZ, RZ, -R6 ;  /* 0x000000ffff067224 */ /* 0x000fe400078e0a06 */
[----:B------:R-:W-:Y:S02]  /*4130*/  IMAD.MOV R8, RZ, RZ, -R8 ;  /* 0x000000ffff087224 */ /* 0x000fe400078e0a08 */
[----:B------:R-:W-:Y:S02]  /*4140*/  IMAD R4, R29, R6, R4 ;  /* 0x000000061d047224 */ /* 0x000fe400078e0204 */
[----:B------:R-:W-:-:S04]  /*4150*/  IMAD.HI.U32 R7, R28, R2, RZ ;  /* 0x000000021c077227 */ /* 0x000fc800078e00ff */
[C---:B------:R-:W-:Y:S02]  /*4160*/  IMAD R8, R29.reuse, R8, R3 ;  /* 0x000000081d087224 */ /* 0x040fe400078e0203 */
[----:B------:R-:W-:Y:S01]  /*4170*/  IMAD.MOV R7, RZ, RZ, -R7 ;  /* 0x000000ffff077224 */ /* 0x000fe200078e0a07 */
[----:B0-----:R-:W-:Y:S02]  /*4180*/  IABS R0, R13 ;  /* 0x0000000d00007213 */ /* 0x001fe40000000000 */
[----:B------:R-:W5:Y:S04]  /*4190*/  LDL R13, [R1+0x16d0] ;  /* 0x0016d000010d7983 */ /* 0x000f680000100800 */
[----:B------:R0:W-:Y:S01]  /*41a0*/  STL [R1+0x32c], R4 ;  /* 0x00032c0401007387 */ /* 0x0001e20000100800 */
[----:B------:R-:W-:-:S03]  /*41b0*/  IMAD R7, R29, R7, R2 ;  /* 0x000000071d077224 */ /* 0x000fc600078e0202 */
[----:B------:R-:W-:Y:S01]  /*41c0*/  STL [R1+0x328], R8 ;  /* 0x0003280801007387 */ /* 0x000fe20000100800 */
[----:B0-----:R-:W-:-:S03]  /*41d0*/  IABS R4, R11 ;  /* 0x0000000b00047213 */ /* 0x001fc60000000000 */
        /* <DEDUP_REMOVED lines=33> */
[----:B------:R-:W-:-:S03]  /*43f0*/  IMAD R3, R29, R6, R3 ;  /* 0x000000061d037224 */ /* 0x000fc600078e0203 */
[----:B------:R-:W-:Y:S01]  /*4400*/  STL [R1+0x2fc], R7 ;  /* 0x0002fc0701007387 */ /* 0x000fe20000100800 */
[----:B------:R-:W-:-:S03]  /*4410*/  IABS R5, R11 ;  /* 0x0000000b00057213 */ /* 0x000fc60000000000 */
        /* <DEDUP_REMOVED lines=30> */
[----:B------:R-:W-:-:S04]  /*4600*/  IMAD.MOV R5, RZ, RZ, -R5 ;  /* 0x000000ffff057224 */ /* 0x000fc800078e0a05 */
[----:B------:R-:W-:Y:S01]  /*4610*/  IMAD R0, R29, R5, R0 ;  /* 0x000000051d007224 */ /* 0x000fe200078e0200 */
[----:B------:R-:W-:Y:S02]  /*4620*/  IABS R3, R13 ;  /* 0x0000000d00037213 */ /* 0x000fe40000000000 */
[----:B------:R-:W5:Y:S04]  /*4630*/  LDL R13, [R1+0x16a0] ;  /* 0x0016a000010d7983 */ /* 0x000f680000100800 */
[----:B------:R0:W-:Y:S02]  /*4640*/  STL [R1+0x2f4], R2 ;  /* 0x0002f40201007387 */ /* 0x0001e40000100800 */
        /* <DEDUP_REMOVED lines=29> */
[----:B------:R0:W-:Y:S01]  /*4820*/  STL [R1+0x2e0], R5 ;  /* 0x0002e00501007387 */ /* 0x0001e20000100800 */
[----:B------:R-:W-:Y:S01]  /*4830*/  IMAD.HI.U32 R6, R28, R4, RZ ;  /* 0x000000041c067227 */ /* 0x000fe200078e00ff */
[----:B0-----:R-:W-:Y:S02]  /*4840*/  IABS R5, R13 ;  /* 0x0000000d00057213 */ /* 0x001fe40000000000 */
[----:B------:R-:W5:Y:S04]  /*4850*/  LDL R13, [R1+0x1688] ;  /* 0x00168800010d7983 */ /* 0x000f680000100800 */
[----:B------:R2:W-:Y:S01]  /*4860*/  STL [R1+0x2e4], R0 ;  /* 0x0002e40001007387 */ /* 0x0005e20000100800 */
[----:B------:R-:W-:-:S03]  /*4870*/  IABS R3, R11 ;  /* 0x0000000b00037213 */ /* 0x000fc60000000000 */
[----:B------:R-:W5:Y:S01]  /*4880*/  LDL R11, [R1+0x1684] ;  /* 0x00168400010b7983 */ /* 0x000f620000100800 */
        /* <DEDUP_REMOVED lines=31> */
[C---:B------:R-:W-:Y:S02]  /*4a80*/  IMAD R4, R29.reuse, R6, R4 ;  /* 0x000000061d047224 */ /* 0x040fe400078e0204 */
[----:B------:R-:W-:Y:S01]  /*4a90*/  IMAD R8, R29, R8, R5 ;  /* 0x000000081d087224 */ /* 0x000fe200078e0205 */
[----:B------:R-:W-:Y:S02]  /*4aa0*/  IABS R2, R13 ;  /* 0x0000000d00027213 */ /* 0x000fe40000000000 */
[----:B------:R-:W5:Y:S01]  /*4ab0*/  LDL R13, [R1+0x1670] ;  /* 0x00167000010d7983 */ /* 0x000f620000100800 */
[----:B------:R-:W-:Y:S01]  /*4ac0*/  IMAD.HI.U32 R7, R28, R3, RZ ;  /* 0x000000031c077227 */ /* 0x000fe200078e00ff */
[----:B0-----:R-:W-:-:S02]  /*4ad0*/  IABS R0, R11 ;  /* 0x0000000b00007213 */ /* 0x001fc40000000000 */
[----:B------:R-:W5:Y:S04]  /*4ae0*/  LDL R11, [R1+0x166c] ;  /* 0x00166c00010b7983 */ /* 0x000f680000100800 */
[----:B------:R2:W-:Y:S04]  /*4af0*/  STL [R1+0x2c8], R4 ;  /* 0x0002c80401007387 */ /* 0x0005e80000100800 */
[----:B------:R-:W-:Y:S01]  /*4b00*/  STL [R1+0x2c4], R8 ;  /* 0x0002c40801007387 */ /* 0x000fe20000100800 */
        /* <DEDUP_REMOVED lines=25> */
[----:B------:R-:W-:Y:S02]  /*4ca0*/  IMAD R8, R29, R8, R3 ;  /* 0x000000081d087224 */ /* 0x000fe400078e0203 */
[----:B------:R-:W-:-:S04]  /*4cb0*/  IMAD.MOV R7, RZ, RZ, -R7 ;  /* 0x000000ffff077224 */ /* 0x000fc800078e0a07 */
[----:B------:R-:W-:Y:S01]  /*4cc0*/  IMAD R7, R29, R7, R2 ;  /* 0x000000071d077224 */ /* 0x000fe200078e0202 */
[----:B0-----:R-:W-:Y:S02]  /*4cd0*/  IABS R0, R13 ;  /* 0x0000000d00007213 */ /* 0x001fe40000000000 */
[----:B------:R-:W5:Y:S04]  /*4ce0*/  LDL R13, [R1+0x1658] ;  /* 0x00165800010d7983 */ /* 0x000f680000100800 */
[----:B------:R0:W-:Y:S04]  /*4cf0*/  STL [R1+0x2b4], R4 ;  /* 0x0002b40401007387 */ /* 0x0001e80000100800 */
        /* <DEDUP_REMOVED lines=856> */
[----:B------:R-:W-:-:S03]  /*8280*/  IMAD.MOV R5, RZ, RZ, -R5 ;  /* 0x000000ffff057224 */ /* 0x000fc600078e0a05 */
[----:B------:R0:W-:Y:S01]  /*8290*/  STL [R1+0xdc], R0 ;  /* 0x0000dc0001007387 */ /* 0x0001e20000100800 */
[----:B------:R-:W-:Y:S02]  /*82a0*/  IMAD R4, R29, R5, R4 ;  /* 0x000000051d047224 */ /* 0x000fe400078e0204 */
[----:B------:R-:W-:-:S04]  /*82b0*/  IMAD.HI.U32 R8, R28, R6, RZ ;  /* 0x000000061c087227 */ /* 0x000fc800078e00ff */
[C---:B------:R-:W-:Y:S01]  /*82c0*/  IMAD.HI.U32 R7, R28.reuse, R3, RZ ;  /* 0x000000031c077227 */ /* 0x040fe200078e00ff */
[----:B------:R-:W-:Y:S02]  /*82d0*/  IABS R2, R13 ;  /* 0x0000000d00027213 */ /* 0x000fe40000000000 */
[----:B------:R-:W5:Y:S01]  /*82e0*/  LDL R13, [R1+0x1418] ;  /* 0x00141800010d7983 */ /* 0x000f620000100800 */
[----:B------:R-:W-:Y:S01]  /*82f0*/  IMAD.MOV R8, RZ, RZ, -R8 ;  /* 0x000000ffff087224 */ /* 0x000fe200078e0a08 */
[----:B0-----:R-:W-:Y:S02]  /*8300*/  IABS R0, R11 ;  /* 0x0000000b00007213 */ /* 0x001fe40000000000 */
[----:B------:R-:W5:Y:S04]  /*8310*/  LDL R11, [R1+0x1414] ;  /* 0x00141400010b7983 */ /* 0x000f680000100800 */
[----:B------:R2:W-:Y:S01]  /*8320*/  STL [R1+0xcc], R4 ;  /* 0x0000cc0401007387 */ /* 0x0005e20000100800 */
[----:B------:R-:W-:-:S04]  /*8330*/  IMAD.HI.U32 R5, R28, R2, RZ ;  /* 0x000000021c057227 */ /* 0x000fc800078e00ff */
[----:B------:R-:W-:Y:S02]  /*8340*/  IMAD.MOV R7, RZ, RZ, -R7 ;  /* 0x000000ffff077224 */ /* 0x000fe400078e0a07 */
[----:B------:R-:W-:Y:S02]  /*8350*/  IMAD R8, R29, R8, R6 ;  /* 0x000000081d087224 */ /* 0x000fe400078e0206 */
        /* <DEDUP_REMOVED lines=8> */
[----:B------:R-:W-:Y:S04]  /*83e0*/  STL [R1+0xc4], R8 ;  /* 0x0000c40801007387 */ /* 0x000fe80000100800 */
        /* <DEDUP_REMOVED lines=10> */
[----:B------:R-:W-:Y:S02]  /*8490*/  IMAD.MOV R5, RZ, RZ, -R5 ;  /* 0x000000ffff057224 */ /* 0x000fe400078e0a05 */
[----:B0-----:R-:W-:-:S04]  /*84a0*/  IMAD.HI.U32 R6, R28, R3, RZ ;  /* 0x000000031c067227 */ /* 0x001fc800078e00ff */
[C---:B------:R-:W-:Y:S02]  /*84b0*/  IMAD R5, R29.reuse, R5, R4 ;  /* 0x000000051d057224 */ /* 0x040fe400078e0204 */
[----:B------:R-:W-:Y:S02]  /*84c0*/  IMAD.MOV R4, RZ, RZ, -R6 ;  /* 0x000000ffff047224 */ /* 0x000fe400078e0a06 */
[----:B------:R-:W-:Y:S01]  /*84d0*/  IMAD.HI.U32 R7, R28, R2, RZ ;  /* 0x000000021c077227 */ /* 0x000fe200078e00ff */
[----:B------:R0:W-:Y:S03]  /*84e0*/  STL [R1+0xc], R5 ;  /* 0x00000c0501007387 */ /* 0x0001e60000100800 */
[----:B------:R-:W-:Y:S02]  /*84f0*/  IMAD R4, R29, R4, R3 ;  /* 0x000000041d047224 */ /* 0x000fe400078e0203 */
[----:B------:R-:W-:-:S02]  /*8500*/  IMAD.MOV R7, RZ, RZ, -R7 ;  /* 0x000000ffff077224 */ /* 0x000fc400078e0a07 */
[----:B0-----:R-:W-:Y:S01]  /*8510*/  IMAD.HI.U32 R5, R28, R0, RZ ;  /* 0x000000001c057227 */ /* 0x001fe200078e00ff */
[----:B------:R-:W-:Y:S02]  /*8520*/  IABS R27, R13 ;  /* 0x0000000d001b7213 */ /* 0x000fe40000000000 */
[----:B------:R-:W-:Y:S02]  /*8530*/  IABS R26, R11 ;  /* 0x0000000b001a7213 */ /* 0x000fe40000000000 */
[----:B------:R-:W4:Y:S04]  /*8540*/  LDL R11, [R1+0x1400] ;  /* 0x00140000010b7983 */ /* 0x000f280000100800 */
[----:B------:R0:W-:Y:S02]  /*8550*/  STL [R1+0x8], R4 ;  /* 0x0000080401007387 */ /* 0x0001e40000100800 */
[----:B0-----:R-:W-:-:S05]  /*8560*/  IMAD R4, R29, R7, R2 ;  /* 0x000000071d047224 */ /* 0x001fca00078e0202 */
        /* <DEDUP_REMOVED lines=8> */
[----:B------:R0:W-:Y:S01]  /*85f0*/  STL [R1], R3 ;  /* 0x0000000301007387 */ /* 0x0001e20000100800 */
[----:B---3--:R-:W-:-:S03]  /*8600*/  IABS R24, R14 ;  /* 0x0000000e00187213 */ /* 0x008fc60000000000 */
[----:B------:R-:W3:Y:S04]  /*8610*/  LDL R14, [R1+0x13f8] ;  /* 0x0013f800010e7983 */ /* 0x000ee80000100800 */
[----:B------:R1:W-:Y:S01]  /*8620*/  STL [R1+0x1998], R27 ;  /* 0x0019981b01007387 */ /* 0x0003e20000100800 */
[----:B-----5:R-:W-:-:S03]  /*8630*/  IABS R22, R9 ;  /* 0x0000000900167213 */ /* 0x020fc60000000000 */
[----:B------:R-:W5:Y:S01]  /*8640*/  LDL R9, [R1+0x13f0] ;  /* 0x0013f00001097983 */ /* 0x000f620000100800 */
[C---:B------:R-:W-:Y:S01]  /*8650*/  IMAD.HI.U32 R0, R28.reuse, R26, RZ ;  /* 0x0000001a1c007227 */ /* 0x040fe200078e00ff */
[----:B----4-:R-:W-:Y:S02]  /*8660*/  IABS R23, R15 ;  /* 0x0000000f00177213 */ /* 0x010fe40000000000 */
[----:B------:R-:W4:Y:S01]  /*8670*/  LDL R15, [R1+0x13f4] ;  /* 0x0013f400010f7983 */ /* 0x000f220000100800 */
[----:B------:R-:W-:Y:S02]  /*8680*/  IMAD.MOV R0, RZ, RZ, -R0 ;  /* 0x000000ffff007224 */ /* 0x000fe400078e0a00 */
[----:B------:R-:W-:-:S04]  /*8690*/  IMAD.HI.U32 R2, R28, R25, RZ ;  /* 0x000000191c027227 */ /* 0x000fc800078e00ff */
[----:B0-----:R-:W-:-:S04]  /*86a0*/  IMAD.HI.U32 R3, R28, R24, RZ ;  /* 0x000000181c037227 */ /* 0x001fc800078e00ff */
[C---:B------:R-:W-:Y:S02]  /*86b0*/  IMAD R26, R29.reuse, R0, R26 ;  /* 0x000000001d1a7224 */ /* 0x040fe400078e021a */
[----:B------:R-:W-:Y:S02]  /*86c0*/  IMAD.MOV R0, RZ, RZ, -R2 ;  /* 0x000000ffff007224 */ /* 0x000fe400078e0a02 */
[----:B------:R-:W-:Y:S01]  /*86d0*/  IMAD.MOV R3, RZ, RZ, -R3 ;  /* 0x000000ffff037224 */ /* 0x000fe200078e0a03 */
[----:B------:R0:W-:Y:S01]  /*86e0*/  STL [R1+0x199c], R26 ;  /* 0x00199c1a01007387 */ /* 0x0001e20000100800 */
[C---:B------:R-:W-:Y:S02]  /*86f0*/  IMAD R25, R29.reuse, R0, R25 ;  /* 0x000000001d197224 */ /* 0x040fe400078e0219 */
[----:B------:R-:W-:Y:S02]  /*8700*/  IMAD R24, R29, R3, R24 ;  /* 0x000000031d187224 */ /* 0x000fe400078e0218 */
[----:B------:R-:W-:-:S04]  /*8710*/  IMAD.HI.U32 R2, R28, R23, RZ ;  /* 0x000000171c027227 */ /* 0x000fc800078e00ff */
[----:B------:R-:W-:Y:S01]  /*8720*/  IMAD.HI.U32 R0, R28, R22, RZ ;  /* 0x000000161c007227 */ /* 0x000fe200078e00ff */
[----:B------:R-:W-:Y:S02]  /*8730*/  IABS R21, R11 ;  /* 0x0000000b00157213 */ /* 0x000fe40000000000 */
[----:B------:R-:W4:Y:S04]  /*8740*/  LDL R11, [R1+0x13ec] ;  /* 0x0013ec00010b7983 */ /* 0x000f280000100800 */
[----:B------:R0:W-:Y:S04]  /*8750*/  STL [R1+0x1978], R25 ;  /* 0x0019781901007387 */ /* 0x0001e80000100800 */
[----:B------:R-:W-:Y:S01]  /*8760*/  STL [R1+0x1974], R24 ;  /* 0x0019741801007387 */ /* 0x000fe20000100800 */
[----:B------:R-:W-:-:S02]  /*8770*/  IMAD.MOV R2, RZ, RZ, -R2 ;  /* 0x000000ffff027224 */ /* 0x000fc400078e0a02 */
        /* <DEDUP_REMOVED lines=8> */
[----:B------:R-:W-:Y:S01]  /*8800*/  STL [R1+0x196c], R22 ;  /* 0x00196c1601007387 */ /* 0x000fe20000100800 */
[----:B-----5:R-:W-:Y:S01]  /*8810*/  IABS R17, R9 ;  /* 0x0000000900117213 */ /* 0x020fe20000000000 */
[C---:B------:R-:W-:Y:S02]  /*8820*/  IMAD.HI.U32 R2, R28.reuse, R21, RZ ;  /* 0x000000151c027227 */ /* 0x040fe400078e00ff */
[----:B------:R-:W5:Y:S02]  /*8830*/  LDL R9, [R1+0x13dc] ;  /* 0x0013dc0001097983 */ /* 0x000f640000100800 */
[----:B------:R-:W-:Y:S01]  /*8840*/  IMAD.MOV R0, RZ, RZ, -R2 ;  /* 0x000000ffff007224 */ /* 0x000fe200078e0a02 */
[----:B----4-:R-:W-:Y:S01]  /*8850*/  IABS R18, R15 ;  /* 0x0000000f00127213 */ /* 0x010fe20000000000 */
[----:B------:R-:W-:Y:S01]  /*8860*/  IMAD.HI.U32 R2, R28, R20, RZ ;  /* 0x000000141c027227 */ /* 0x000fe200078e00ff */
[----:B------:R-:W4:Y:S03]  /*8870*/  LDL R13, [R1+0x13e0] ;  /* 0x0013e000010d7983 */ /* 0x000f260000100800 */
[----:B------:R-:W-:-:S02]  /*8880*/  IMAD R21, R29, R0, R21 ;  /* 0x000000001d157224 */ /* 0x000fc400078e0215 */
[----:B------:R-:W-:Y:S02]  /*8890*/  IMAD.MOV R0, RZ, RZ, -R2 ;  /* 0x000000ffff007224 */ /* 0x000fe400078e0a02 */
[----:B------:R-:W-:-:S04]  /*88a0*/  IMAD.HI.U32 R3, R28, R19, RZ ;  /* 0x000000131c037227 */ /* 0x000fc800078e00ff */
[C---:B------:R-:W-:Y:S01]  /*88b0*/  IMAD.HI.U32 R2, R28.reuse, R18, RZ ;  /* 0x000000121c027227 */ /* 0x040fe200078e00ff */
[----:B------:R-:W-:Y:S03]  /*88c0*/  STL [R1+0x1968], R21 ;  /* 0x0019681501007387 */ /* 0x000fe60000100800 */
        /* <DEDUP_REMOVED lines=8> */
[----:B------:R-:W-:Y:S02]  /*8950*/  IABS R16, R11 ;  /* 0x0000000b00107213 */ /* 0x000fe40000000000 */
[----:B------:R-:W4:Y:S04]  /*8960*/  LDL R11, [R1+0x13d8] ;  /* 0x0013d800010b7983 */ /* 0x000f280000100800 */
[----:B------:R-:W-:Y:S04]  /*8970*/  STL [R1+0x197c], R20 ;  /* 0x00197c1401007387 */ /* 0x000fe80000100800 */
[----:B------:R-:W-:Y:S01]  /*8980*/  STL [R1+0x1980], R19 ;  /* 0x0019801301007387 */ /* 0x000fe20000100800 */
[----:B--2---:R-:W-:-:S03]  /*8990*/  IABS R15, R10 ;  /* 0x0000000a000f7213 */ /* 0x004fc60000000000 */
[----:B------:R-:W2:Y:S04]  /*89a0*/  LDL R10, [R1+0x13d4] ;  /* 0x0013d400010a7983 */ /* 0x000ea80000100800 */
[----:B------:R-:W-:Y:S04]  /*89b0*/  STL [R1+0x1984], R18 ;  /* 0x0019841201007387 */ /* 0x000fe80000100800 */
[----:B-1----:R-:W2:Y:S04]  /*89c0*/  LDL.LU R27, [R1+0x438] ;  /* 0x00043800011b7983 */ /* 0x002ea80000300800 */
[----:B------:R-:W-:Y:S04]  /*89d0*/  STL [R1+0x1988], R17 ;  /* 0x0019881101007387 */ /* 0x000fe80000100800 */
[----:B------:R-:W2:Y:S04]  /*89e0*/  LDL R6, [R1+0x13c8] ;  /* 0x0013c80001067983 */ /* 0x000ea80000100800 */
[----:B------:R-:W2:Y:S01]  /*89f0*/  LDL R8, [R1+0x13cc] ;  /* 0x0013cc0001087983 */ /* 0x000ea20000100800 */
[----:B-----5:R-:W-:-:S03]  /*8a00*/  IABS R12, R9 ;  /* 0x00000009000c7213 */ /* 0x020fc60000000000 */
[----:B------:R-:W5:Y:S01]  /*8a10*/  LDL R9, [R1+0x13d0] ;  /* 0x0013d00001097983 */ /* 0x000f620000100800 */
[----:B------:R-:W-:Y:S01]  /*8a20*/  IMAD.HI.U32 R2, R28, R16, RZ ;  /* 0x000000101c027227 */ /* 0x000fe200078e00ff */
[----:B---3--:R-:W-:-:S03]  /*8a30*/  IABS R14, R14 ;  /* 0x0000000e000e7213 */ /* 0x008fc60000000000 */
[----:B------:R-:W-:Y:S02]  /*8a40*/  IMAD.MOV R0, RZ, RZ, -R2 ;  /* 0x000000ffff007224 */ /* 0x000fe400078e0a02 */
[----:B------:R-:W-:Y:S01]  /*8a50*/  IMAD.HI.U32 R2, R28, R15, RZ ;  /* 0x0000000f1c027227 */ /* 0x000fe200078e00ff */
[----:B----4-:R-:W-:-:S03]  /*8a60*/  IABS R13, R13 ;  /* 0x0000000d000d7213 */ /* 0x010fc60000000000 */
[----:B------:R-:W-:Y:S02]  /*8a70*/  IMAD R16, R29, R0, R16 ;  /* 0x000000001d107224 */ /* 0x000fe400078e0210 */
        /* <DEDUP_REMOVED lines=8> */
[----:B------:R-:W-:Y:S01]  /*8b00*/  IMAD.MOV R0, RZ, RZ, -R0 ;  /* 0x000000ffff007224 */ /* 0x000fe200078e0a00 */
[----:B------:R-:W-:Y:S01]  /*8b10*/  STL [R1+0x198c], R16 ;  /* 0x00198c1001007387 */ /* 0x000fe20000100800 */
[C---:B------:R-:W-:Y:S02]  /*8b20*/  IMAD R13, R29.reuse, R2, R13 ;  /* 0x000000021d0d7224 */ /* 0x040fe400078e020d */
[----:B------:R-:W-:Y:S01]  /*8b30*/  IMAD R12, R29, R0, R12 ;  /* 0x000000001d0c7224 */ /* 0x000fe200078e020c */
[----:B------:R-:W-:Y:S04]  /*8b40*/  STL [R1+0x1990], R15 ;  /* 0x0019900f01007387 */ /* 0x000fe80000100800 */
[----:B------:R-:W-:Y:S04]  /*8b50*/  STL [R1+0x1994], R14 ;  /* 0x0019940e01007387 */ /* 0x000fe80000100800 */
[----:B0-----:R-:W3:Y:S01]  /*8b60*/  LDL.LU R26, [R1+0x60] ;  /* 0x00006000011a7983 */ /* 0x001ee20000300800 */
[----:B------:R-:W-:-:S03]  /*8b70*/  IABS R11, R11 ;  /* 0x0000000b000b7213 */ /* 0x000fc60000000000 */
[----:B------:R-:W4:Y:S02]  /*8b80*/  LDL.LU R5, [R1+0x5c] ;  /* 0x00005c0001057983 */ /* 0x000f240000300800 */
[----:B------:R-:W-:Y:S02]  /*8b90*/  IMAD.HI.U32 R2, R28, R11, RZ ;  /* 0x0000000b1c027227 */ /* 0x000fe400078e00ff */
[----:B------:R-:W-:Y:S02]  /*8ba0*/  STL [R1+0x19a0], R13 ;  /* 0x0019a00d01007387 */ /* 0x000fe40000100800 */
[----:B------:R-:W-:Y:S02]  /*8bb0*/  IMAD.MOV R0, RZ, RZ, -R2 ;  /* 0x000000ffff007224 */ /* 0x000fe400078e0a02 */
[----:B------:R0:W-:Y:S01]  /*8bc0*/  STL [R1+0x19a4], R12 ;  /* 0x0019a40c01007387 */ /* 0x0001e20000100800 */
[----:B------:R-:W-:Y:S01]  /*8bd0*/  IABS R25, c[0x0][0x178] ;  /* 0x00005e0000197a13 */ /* 0x000fe20000000000 */
[----:B------:R-:W-:-:S02]  /*8be0*/  IMAD R11, R29, R0, R11 ;  /* 0x000000001d0b7224 */ /* 0x000fc400078e020b */
[----:B0-----:R-:W3:Y:S01]  /*8bf0*/  LDL.LU R12, [R1+0x54] ;  /* 0x00005400010c7983 */ /* 0x001ee20000300800 */
[----:B--2---:R-:W-:Y:S02]  /*8c00*/  IABS R10, R10 ;  /* 0x0000000a000a7213 */ /* 0x004fe40000000000 */
[----:B------:R-:W-:Y:S02]  /*8c10*/  ISETP.GT.U32.AND P0, PT, R25, R27, PT ;  /* 0x0000001b1900720c */ /* 0x000fe40003f04070 */
[----:B------:R-:W-:Y:S02]  /*8c20*/  IABS R7, R6 ;  /* 0x0000000600077213 */ /* 0x000fe40000000000 */
[----:B------:R-:W2:Y:S04]  /*8c30*/  LDL R6, [R1+0x13c4] ;  /* 0x0013c40001067983 */ /* 0x000ea80000100800 */
[----:B------:R-:W2:Y:S04]  /*8c40*/  LDL.LU R19, [R1+0x50] ;  /* 0x0000500001137983 */ /* 0x000ea80000300800 */
[----:B------:R-:W2:Y:S04]  /*8c50*/  LDL.LU R20, [R1+0x4c] ;  /* 0x00004c0001147983 */ /* 0x000ea80000300800 */
[----:B------:R-:W2:Y:S04]  /*8c60*/  LDL.LU R22, [R1+0x48] ;  /* 0x0000480001167983 */ /* 0x000ea80000300800 */
[----:B------:R-:W2:Y:S04]  /*8c70*/  LDL.LU R24, [R1+0x44] ;  /* 0x0000440001187983 */ /* 0x000ea80000300800 */
[----:B------:R-:W2:Y:S04]  /*8c80*/  LDL.LU R4, [R1+0x40] ;  /* 0x0000400001047983 */ /* 0x000ea80000300800 */
[----:B------:R0:W-:Y:S01]  /*8c90*/  STL [R1+0x19a8], R11 ;  /* 0x0019a80b01007387 */ /* 0x0001e20000100800 */
[----:B------:R-:W-:-:S03]  /*8ca0*/  IMAD.HI.U32 R2, R28, R10, RZ ;  /* 0x0000000a1c027227 */ /* 0x000fc600078e00ff */
[----:B0-----:R-:W2:Y:S01]  /*8cb0*/  LDL.LU R11, [R1+0x58] ;  /* 0x00005800010b7983 */ /* 0x001ea20000300800 */
[----:B------:R-:W-:Y:S01]  /*8cc0*/  IABS R8, R8 ;  /* 0x0000000800087213 */ /* 0x000fe20000000000 */
[----:B------:R-:W-:Y:S02]  /*8cd0*/  @!P0 IMAD.IADD R27, R27, 0x1, -R25 ;  /* 0x000000011b1b8824 */ /* 0x000fe400078e0a19 */
[----:B------:R-:W-:Y:S01]  /*8ce0*/  IMAD.MOV R0, RZ, RZ, -R2 ;  /* 0x000000ffff007224 */ /* 0x000fe200078e0a02 */
[----:B-----5:R-:W-:-:S03]  /*8cf0*/  IABS R9, R9 ;  /* 0x0000000900097213 */ /* 0x020fc60000000000 */
[----:B------:R-:W-:Y:S01]  /*8d00*/  IMAD R10, R29, R0, R10 ;  /* 0x000000001d0a7224 */ /* 0x000fe200078e020a */
[----:B------:R-:W-:Y:S01]  /*8d10*/  ISETP.GT.U32.AND P5, PT, R25, R27, PT ;  /* 0x0000001b1900720c */ /* 0x000fe20003fa4070 */
[----:B------:R-:W-:-:S04]  /*8d20*/  IMAD.HI.U32 R2, R28, R8, RZ ;  /* 0x000000081c027227 */ /* 0x000fc800078e00ff */
[----:B------:R-:W-:-:S04]  /*8d30*/  IMAD.HI.U32 R3, R28, R9, RZ ;  /* 0x000000091c037227 */ /* 0x000fc800078e00ff */
[----:B------:R-:W-:-:S04]  /*8d40*/  IMAD.HI.U32 R0, R28, R7, RZ ;  /* 0x000000071c007227 */ /* 0x000fc800078e00ff */
[----:B------:R-:W-:Y:S02]  /*8d50*/  IMAD.MOV R3, RZ, RZ, -R3 ;  /* 0x000000ffff037224 */ /* 0x000fe400078e0a03 */
[----:B------:R-:W-:Y:S02]  /*8d60*/  IMAD.MOV R2, RZ, RZ, -R2 ;  /* 0x000000ffff027224 */ /* 0x000fe400078e0a02 */
[----:B------:R-:W-:Y:S02]  /*8d70*/  IMAD.MOV R0, RZ, RZ, -R0 ;  /* 0x000000ffff007224 */ /* 0x000fe400078e0a00 */
[C---:B------:R-:W-:Y:S02]  /*8d80*/  IMAD R9, R29.reuse, R3, R9 ;  /* 0x000000031d097224 */ /* 0x040fe400078e0209 */
[C---:B------:R-:W-:Y:S02]  /*8d90*/  IMAD R8, R29.reuse, R2, R8 ;  /* 0x000000021d087224 */ /* 0x040fe400078e0208 */
[----:B------:R-:W-:Y:S01]  /*8da0*/  IMAD R7, R29, R0, R7 ;  /* 0x000000001d077224 */ /* 0x000fe200078e0207 */
[----:B------:R-:W-:Y:S01]  /*8db0*/  STL [R1+0x19ac], R10 ;  /* 0x0019ac0a01007387 */ /* 0x000fe20000100800 */
[----:B------:R-:W-:-:S03]  /*8dc0*/  @!P5 IMAD.IADD R27, R27, 0x1, -R25 ;  /* 0x000000011b1bd824 */ /* 0x000fc600078e0a19 */
[----:B------:R-:W-:Y:S04]  /*8dd0*/  STL [R1+0x19b0], R9 ;  /* 0x0019b00901007387 */ /* 0x000fe80000100800 */
[----:B------:R-:W-:Y:S04]  /*8de0*/  STL [R1+0x19b4], R8 ;  /* 0x0019b40801007387 */ /* 0x000fe80000100800 */
[----:B------:R-:W-:Y:S04]  /*8df0*/  STL [R1+0x19b8], R7 ;  /* 0x0019b80701007387 */ /* 0x000fe80000100800 */
[----:B------:R-:W5:Y:S04]  /*8e00*/  LDL.LU R25, [R1+0x3c] ;  /* 0x00003c0001197983 */ /* 0x000f680000300800 */
[----:B------:R-:W5:Y:S04]  /*8e10*/  LDL.LU R13, [R1+0x38] ;  /* 0x00003800010d7983 */ /* 0x000f680000300800 */
[----:B------:R0:W-:Y:S04]  /*8e20*/  STL [R1+0x438], R27 ;  /* 0x0004381b01007387 */ /* 0x0001e80000100800 */
[----:B------:R-:W5:Y:S04]  /*8e30*/  LDL.LU R14, [R1+0x34] ;  /* 0x00003400010e7983 */ /* 0x000f680000300800 */
[----:B------:R-:W5:Y:S04]  /*8e40*/  LDL.LU R18, [R1+0x30] ;  /* 0x0000300001127983 */ /* 0x000f680000300800 */
[----:B------:R-:W5:Y:S04]  /*8e50*/  LDL.LU R21, [R1+0x2c] ;  /* 0x00002c0001157983 */ /* 0x000f680000300800 */
[----:B0-----:R-:W5:Y:S04]  /*8e60*/  LDL.LU R27, [R1+0x28] ;  /* 0x00002800011b7983 */ /* 0x001f680000300800 */
[----:B------:R-:W5:Y:S04]  /*8e70*/  LDL.LU R10, [R1+0x24] ;  /* 0x00002400010a7983 */ /* 0x000f680000300800 */
[----:B------:R-:W5:Y:S04]  /*8e80*/  LDL.LU R15, [R1+0x20] ;  /* 0x00002000010f7983 */ /* 0x000f680000300800 */
[----:B------:R-:W5:Y:S04]  /*8e90*/  LDL.LU R16, [R1+0x1c] ;  /* 0x00001c0001107983 */ /* 0x000f680000300800 */
[----:B------:R-:W5:Y:S01]  /*8ea0*/  LDL.LU R17, [R1+0x38c] ;  /* 0x00038c0001117983 */ /* 0x000f620000300800 */
[----:B---3--:R-:W-:-:S02]  /*8eb0*/  ISETP.GT.U32.AND P3, PT, R29, R26, PT ;  /* 0x0000001a1d00720c */ /* 0x008fc40003f64070 */
[C---:B----4-:R-:W-:Y:S02]  /*8ec0*/  ISETP.GT.U32.AND P0, PT, R29.reuse, R5, PT ;  /* 0x000000051d00720c */ /* 0x050fe40003f04070 */
[----:B------:R-:W-:-:S09]  /*8ed0*/  ISETP.GT.U32.AND P2, PT, R29, R12, PT ;  /* 0x0000000c1d00720c */ /* 0x000fd20003f44070 */
[--C-:B------:R-:W-:Y:S02]  /*8ee0*/  @!P3 IMAD.IADD R26, R26, 0x1, -R29.reuse ;  /* 0x000000011a1ab824 */ /* 0x100fe400078e0a1d */
[--C-:B------:R-:W-:Y:S02]  /*8ef0*/  @!P0 IMAD.IADD R5, R5, 0x1, -R29.reuse ;  /* 0x0000000105058824 */ /* 0x100fe400078e0a1d */
[----:B------:R-:W-:-:S03]  /*8f00*/  @!P2 IMAD.IADD R12, R12, 0x1, -R29 ;  /* 0x000000010c0ca824 */ /* 0x000fc600078e0a1d */
[----:B------:R-:W-:-:S13]  /*8f10*/  ISETP.GT.U32.AND P2, PT, R29, R5, PT ;  /* 0x000000051d00720c */ /* 0x000fda0003f44070 */
[----:B------:R-:W-:Y:S01]  /*8f20*/  @!P2 IMAD.IADD R5, R5, 0x1, -R29 ;  /* 0x000000010505a824 */ /* 0x000fe200078e0a1d */
[C---:B--2---:R-:W-:Y:S02]  /*8f30*/  ISETP.GT.U32.AND P4, PT, R29.reuse, R19, PT ;  /* 0x000000131d00720c */ /* 0x044fe40003f84070 */
[C---:B------:R-:W-:Y:S02]  /*8f40*/  ISETP.GT.U32.AND P5, PT, R29.reuse, R22, PT ;  /* 0x000000161d00720c */ /* 0x040fe40003fa4070 */
[C---:B------:R-:W-:Y:S02]  /*8f50*/  ISETP.GT.U32.AND P3, PT, R29.reuse, R24, PT ;  /* 0x000000181d00720c */ /* 0x040fe40003f64070 */
[C---:B------:R-:W-:Y:S02]  /*8f60*/  ISETP.GT.U32.AND P6, PT, R29.reuse, R20, PT ;  /* 0x000000141d00720c */ /* 0x040fe40003fc4070 */
[C---:B------:R-:W-:Y:S02]  /*8f70*/  ISETP.GT.U32.AND P0, PT, R29.reuse, R4, PT ;  /* 0x000000041d00720c */ /* 0x040fe40003f04070 */
[----:B------:R-:W-:-:S03]  /*8f80*/  ISETP.GT.U32.AND P1, PT, R29, R11, PT ;  /* 0x0000000b1d00720c */ /* 0x000fc60003f24070 */
[--C-:B------:R-:W-:Y:S02]  /*8f90*/  @!P4 IMAD.IADD R19, R19, 0x1, -R29.reuse ;  /* 0x000000011313c824 */ /* 0x100fe400078e0a1d */
[--C-:B------:R-:W-:Y:S01]  /*8fa0*/  @!P5 IMAD.IADD R22, R22, 0x1, -R29.reuse ;  /* 0x000000011616d824 */ /* 0x100fe200078e0a1d */
[----:B------:R-:W-:Y:S01]  /*8fb0*/  ISETP.GT.U32.AND P5, PT, R29, R12, PT ;  /* 0x0000000c1d00720c */ /* 0x000fe20003fa4070 */
[----:B------:R-:W-:-:S06]  /*8fc0*/  @!P3 IMAD.IADD R24, R24, 0x1, -R29 ;  /* 0x000000011818b824 */ /* 0x000fcc00078e0a1d */
[----:B------:R-:W-:Y:S01]  /*8fd0*/  @!P1 IMAD.IADD R11, R11, 0x1, -R29 ;  /* 0x000000010b0b9824 */ /* 0x000fe200078e0a1d */
[----:B------:R-:W-:-:S04]  /*8fe0*/  ISETP.GT.U32.AND P1, PT, R29, R26, PT ;  /* 0x0000001a1d00720c */ /* 0x000fc80003f24070 */
[C---:B------:R-:W-:Y:S02]  /*8ff0*/  ISETP.GT.U32.AND P4, PT, R29.reuse, R11, PT ;  /* 0x0000000b1d00720c */ /* 0x040fe40003f84070 */
[----:B------:R-:W-:Y:S01]  /*9000*/  ISETP.GT.U32.AND P3, PT, R29, R19, PT ;  /* 0x000000131d00720c */ /* 0x000fe20003f64070 */
[--C-:B------:R-:W-:Y:S02]  /*9010*/  @!P0 IMAD.IADD R4, R4, 0x1, -R29.reuse ;  /* 0x0000000104048824 */ /* 0x100fe400078e0a1d */
[----:B------:R-:W-:-:S03]  /*9020*/  @!P6 IMAD.IADD R20, R20, 0x1, -R29 ;  /* 0x000000011414e824 */ /* 0x000fc600078e0a1d */
[C---:B------:R-:W-:Y:S01]  /*9030*/  ISETP.GT.U32.AND P6, PT, R29.reuse, R4, PT ;  /* 0x000000041d00720c */ /* 0x040fe20003fc4070 */
[--C-:B------:R-:W-:Y:S01]  /*9040*/  @!P1 IMAD.IADD R26, R26, 0x1, -R29.reuse ;  /* 0x000000011a1a9824 */ /* 0x100fe200078e0a1d */
[----:B------:R-:W-:Y:S01]  /*9050*/  ISETP.GT.U32.AND P0, PT, R29, R20, PT ;  /* 0x000000141d00720c */ /* 0x000fe20003f04070 */
[--C-:B------:R-:W-:Y:S02]  /*9060*/  @!P5 IMAD.IADD R12, R12, 0x1, -R29.reuse ;  /* 0x000000010c0cd824 */ /* 0x100fe400078e0a1d */
[--C-:B------:R-:W-:Y:S01]  /*9070*/  @!P4 IMAD.IADD R11, R11, 0x1, -R29.reuse ;  /* 0x000000010b0bc824 */ /* 0x100fe200078e0a1d */
[----:B------:R0:W-:Y:S01]  /*9080*/  STL [R1+0x60], R26 ;  /* 0x0000601a01007387 */ /* 0x0001e20000100800 */
[----:B------:R-:W-:-:S03]  /*9090*/  @!P3 IMAD.IADD R19, R19, 0x1, -R29 ;  /* 0x000000011313b824 */ /* 0x000fc600078e0a1d */
[----:B------:R-:W2:Y:S04]  /*90a0*/  LDL.LU R23, [R1+0x390] ;  /* 0x0003900001177983 */ /* 0x000ea80000300800 */
[----:B0-----:R-:W3:Y:S01]  /*90b0*/  LDL.LU R26, [R1+0x374] ;  /* 0x00037400011a7983 */ /* 0x001ee20000300800 */
[C---:B-----5:R-:W-:Y:S02]  /*90c0*/  ISETP.GT.U32.AND P4, PT, R29.reuse, R25, PT ;  /* 0x000000191d00720c */ /* 0x060fe40003f84070 */
[C---:B------:R-:W-:Y:S01]  /*90d0*/  ISETP.GT.U32.AND P5, PT, R29.reuse, R13, PT ;  /* 0x0000000d1d00720c */ /* 0x040fe20003fa4070 */
[----:B------:R0:W-:Y:S01]  /*90e0*/  STL [R1+0x5c], R5 ;  /* 0x00005c0501007387 */ /* 0x0001e20000100800 */
[----:B------:R-:W-:-:S03]  /*90f0*/  ISETP.GT.U32.AND P3, PT, R29, R14, PT ;  /* 0x0000000e1d00720c */ /* 0x000fc60003f64070 */
[----:B0-----:R-:W4:Y:S01]  /*9100*/  LDL.LU R5, [R1+0x380] ;  /* 0x0003800001057983 */ /* 0x001f220000300800 */
[--C-:B------:R-:W-:Y:S01]  /*9110*/  @!P6 IMAD.IADD R4, R4, 0x1, -R29.reuse ;  /* 0x000000010404e824 */ /* 0x100fe200078e0a1d */
[C---:B------:R-:W-:Y:S01]  /*9120*/  ISETP.GT.U32.AND P1, PT, R29.reuse, R22, PT ;  /* 0x000000161d00720c */ /* 0x040fe20003f24070 */
[--C-:B------:R-:W-:Y:S01]  /*9130*/  @!P0 IMAD.IADD R20, R20, 0x1, -R29.reuse ;  /* 0x0000000114148824 */ /* 0x100fe200078e0a1d */
[----:B------:R-:W-:Y:S02]  /*9140*/  ISETP.GT.U32.AND P0, PT, R29, R18, PT ;  /* 0x000000121d00720c */ /* 0x000fe40003f04070 */
[--C-:B------:R-:W-:Y:S01]  /*9150*/  @!P4 IMAD.IADD R25, R25, 0x1, -R29.reuse ;  /* 0x000000011919c824 */ /* 0x100fe200078e0a1d */
[----:B------:R-:W-:Y:S01]  /*9160*/  ISETP.GT.U32.AND P2, PT, R29, R24, PT ;  /* 0x000000181d00720c */ /* 0x000fe20003f44070 */
[--C-:B------:R-:W-:Y:S01]  /*9170*/  @!P5 IMAD.IADD R13, R13, 0x1, -R29.reuse ;  /* 0x000000010d0dd824 */ /* 0x100fe200078e0a1d */
[C---:B------:R-:W-:Y:S01]  /*9180*/  ISETP.GT.U32.AND P6, PT, R29.reuse, R10, PT ;  /* 0x0000000a1d00720c */ /* 0x040fe20003fc4070 */
[----:B------:R-:W-:Y:S01]  /*9190*/  @!P3 IMAD.IADD R14, R14, 0x1, -R29 ;  /* 0x000000010e0eb824 */ /* 0x000fe200078e0a1d */
[----:B------:R-:W-:-:S02]  /*91a0*/  ISETP.GT.U32.AND P4, PT, R29, R15, PT ;  /* 0x0000000f1d00720c */ /* 0x000fc40003f84070 */
[C---:B------:R-:W-:Y:S02]  /*91b0*/  ISETP.GT.U32.AND P5, PT, R29.reuse, R16, PT ;  /* 0x000000101d00720c */ /* 0x040fe40003fa4070 */
[----:B------:R-:W-:-:S07]  /*91c0*/  ISETP.GT.U32.AND P3, PT, R29, R17, PT ;  /* 0x000000111d00720c */ /* 0x000fce0003f64070 */
[--C-:B------:R-:W-:Y:S01]  /*91d0*/  @!P6 IMAD.IADD R10, R10, 0x1, -R29.reuse ;  /* 0x000000010a0ae824 */ /* 0x100fe200078e0a1d */
[----:B------:R-:W-:Y:S01]  /*91e0*/  ISETP.GT.U32.AND P6, PT, R29, R25, PT ;  /* 0x000000191d00720c */ /* 0x000fe20003fc4070 */
[--C-:B------:R-:W-:Y:S01]  /*91f0*/  @!P1 IMAD.IADD R22, R22, 0x1, -R29.reuse ;  /* 0x0000000116169824 */ /* 0x100fe200078e0a1d */
[----:B------:R-:W-:Y:S01]  /*9200*/  STL [R1+0x58], R11 ;  /* 0x0000580b01007387 */ /* 0x000fe20000100800 */
[--C-:B------:R-:W-:Y:S02]  /*9210*/  @!P0 IMAD.IADD R18, R18, 0x1, -R29.reuse ;  /* 0x0000000112128824 */ /* 0x100fe400078e0a1d */
[--C-:B------:R-:W-:Y:S01]  /*9220*/  @!P4 IMAD.IADD R15, R15, 0x1, -R29.reuse ;  /* 0x000000010f0fc824 */ /* 0x100fe200078e0a1d */
[C---:B------:R-:W-:Y:S01]  /*9230*/  ISETP.GT.U32.AND P4, PT, R29.reuse, R13, PT ;  /* 0x0000000d1d00720c */ /* 0x040fe20003f84070 */
[----:B------:R-:W-:Y:S01]  /*9240*/  STL [R1+0x54], R12 ;  /* 0x0000540c01007387 */ /* 0x000fe20000100800 */
[--C-:B------:R-:W-:Y:S02]  /*9250*/  @!P2 IMAD.IADD R24, R24, 0x1, -R29.reuse ;  /* 0x000000011818a824 */ /* 0x100fe400078e0a1d */
[--C-:B------:R-:W-:Y:S01]  /*9260*/  @!P5 IMAD.IADD R16, R16, 0x1, -R29.reuse ;  /* 0x000000011010d824 */ /* 0x100fe200078e0a1d */
[----:B------:R-:W-:Y:S01]  /*9270*/  STL [R1+0x50], R19 ;  /* 0x0000501301007387 */ /* 0x000fe20000100800 */
[----:B------:R-:W-:Y:S01]  /*9280*/  ISETP.GT.U32.AND P5, PT, R29, R14, PT ;  /* 0x0000000e1d00720c */ /* 0x000fe20003fa4070 */
[--C-:B------:R-:W-:Y:S01]  /*9290*/  @!P3 IMAD.IADD R17, R17, 0x1, -R29.reuse ;  /* 0x000000011111b824 */ /* 0x100fe200078e0a1d */
[----:B------:R-:W-:Y:S01]  /*92a0*/  ISETP.GT.U32.AND P3, PT, R29, R18, PT ;  /* 0x000000121d00720c */ /* 0x000fe20003f64070 */
[----:B------:R-:W-:Y:S04]  /*92b0*/  STL [R1+0x4c], R20 ;  /* 0x00004c1401007387 */ /* 0x000fe80000100800 */
[----:B------:R-:W-:Y:S04]  /*92c0*/  STL [R1+0x48], R22 ;  /* 0x0000481601007387 */ /* 0x000fe80000100800 */
[----:B------:R0:W-:Y:S04]  /*92d0*/  STL [R1+0x40], R4 ;  /* 0x0000400401007387 */ /* 0x0001e80000100800 */
[----:B------:R1:W-:Y:S01]  /*92e0*/  STL [R1+0x44], R24 ;  /* 0x0000441801007387 */ /* 0x0003e20000100800 */
[----:B------:R-:W-:-:S03]  /*92f0*/  @!P6 IMAD.IADD R25, R25, 0x1, -R29 ;  /* 0x000000011919e824 */ /* 0x000fc600078e0a1d */
[----:B0-----:R-:W5:Y:S04]  /*9300*/  LDL.LU R4, [R1+0x388] ;  /* 0x0003880001047983 */ /* 0x001f680000300800 */
[----:B------:R-:W5:Y:S01]  /*9310*/  LDL.LU R19, [R1+0x384] ;  /* 0x0003840001137983 */ /* 0x000f620000300800 */
[----:B------:R-:W-:-:S03]  /*9320*/  @!P4 IMAD.IADD R13, R13, 0x1, -R29 ;  /* 0x000000010d0dc824 */ /* 0x000fc600078e0a1d */
[----:B------:R-:W5:Y:S01]  /*9330*/  LDL.LU R20, [R1+0x37c] ;  /* 0x00037c0001147983 */ /* 0x000f620000300800 */
[----:B------:R-:W-:-:S03]  /*9340*/  @!P5 IMAD.IADD R14, R14, 0x1, -R29 ;  /* 0x000000010e0ed824 */ /* 0x000fc600078e0a1d */
[----:B------:R-:W5:Y:S01]  /*9350*/  LDL.LU R22, [R1+0x378] ;  /* 0x0003780001167983 */ /* 0x000f620000300800 */
[----:B------:R-:W-:-:S03]  /*9360*/  @!P3 IMAD.IADD R18, R18, 0x1, -R29 ;  /* 0x000000011212b824 */ /* 0x000fc600078e0a1d */
[----:B-1----:R-:W5:Y:S04]  /*9370*/  LDL.LU R24, [R1+0x360] ;  /* 0x0003600001187983 */ /* 0x002f680000300800 */
[----:B------:R0:W-:Y:S04]  /*9380*/  STL [R1+0x3c], R25 ;  /* 0x00003c1901007387 */ /* 0x0001e80000100800 */
[----:B0-----:R-:W5:Y:S04]  /*9390*/  LDL.LU R25, [R1+0x36c] ;  /* 0x00036c0001197983 */ /* 0x001f680000300800 */
[----:B------:R0:W-:Y:S04]  /*93a0*/  STL [R1+0x38], R13 ;  /* 0x0000380d01007387 */ /* 0x0001e80000100800 */
[----:B------:R-:W5:Y:S04]  /*93b0*/  LDL.LU R11, [R1+0x370] ;  /* 0x00037000010b7983 */ /* 0x000f680000300800 */
[----:B------:R1:W-:Y:S04]  /*93c0*/  STL [R1+0x34], R14 ;  /* 0x0000340e01007387 */ /* 0x0003e80000100800 */
[----:B------:R-:W5:Y:S04]  /*93d0*/  LDL.LU R12, [R1+0x368] ;  /* 0x00036800010c7983 */ /* 0x000f680000300800 */
[----:B------:R2:W-:Y:S04]  /*93e0*/  STL [R1+0x30], R18 ;  /* 0x0000301201007387 */ /* 0x0005e80000100800 */
[----:B0-----:R-:W5:Y:S04]  /*93f0*/  LDL.LU R13, [R1+0x364] ;  /* 0x00036400010d7983 */ /* 0x001f680000300800 */
[----:B-1----:R-:W5:Y:S01]  /*9400*/  LDL.LU R14, [R1+0x34c] ;  /* 0x00034c00010e7983 */ /* 0x002f620000300800 */
[----:B------:R-:W-:-:S02]  /*9410*/  ISETP.GT.U32.AND P2, PT, R29, R27, PT ;  /* 0x0000001b1d00720c */ /* 0x000fc40003f44070 */
[----:B------:R-:W-:-:S11]  /*9420*/  ISETP.GT.U32.AND P1, PT, R29, R21, PT ;  /* 0x000000151d00720c */ /* 0x000fd60003f24070 */
[--C-:B------:R-:W-:Y:S02]  /*9430*/  @!P2 IMAD.IADD R27, R27, 0x1, -R29.reuse ;  /* 0x000000011b1ba824 */ /* 0x100fe400078e0a1d */
[----:B------:R-:W-:Y:S01]  /*9440*/  @!P1 IMAD.IADD R21, R21, 0x1, -R29 ;  /* 0x0000000115159824 */ /* 0x000fe200078e0a1d */
[C---:B------:R-:W-:Y:S02]  /*9450*/  ISETP.GT.U32.AND P4, PT, R29.reuse, R15, PT ;  /* 0x0000000f1d00720c */ /* 0x040fe40003f84070 */
[C---:B------:R-:W-:Y:S02]  /*9460*/  ISETP.GT.U32.AND P5, PT, R29.reuse, R16, PT ;  /* 0x000000101d00720c */ /* 0x040fe40003fa4070 */
[----:B------:R-:W-:-:S09]  /*9470*/  ISETP.GT.U32.AND P3, PT, R29, R17, PT ;  /* 0x000000111d00720c */ /* 0x000fd20003f64070 */
[--C-:B------:R-:W-:Y:S02]  /*9480*/  @!P4 IMAD.IADD R15, R15, 0x1, -R29.reuse ;  /* 0x000000010f0fc824 */ /* 0x100fe400078e0a1d */
[--C-:B------:R-:W-:Y:S02]  /*9490*/  @!P5 IMAD.IADD R16, R16, 0x1, -R29.reuse ;  /* 0x000000011010d824 */ /* 0x100fe400078e0a1d */
[----:B------:R-:W-:Y:S01]  /*94a0*/  @!P3 IMAD.IADD R17, R17, 0x1, -R29 ;  /* 0x000000011111b824 */ /* 0x000fe200078e0a1d */
[----:B------:R-:W-:-:S05]  /*94b0*/  IABS R6, R6 ;  /* 0x0000000600067213 */ /* 0x000fca0000000000 */
[----:B------:R-:W-:-:S04]  /*94c0*/  IMAD.HI.U32 R0, R28, R6, RZ ;  /* 0x000000061c007227 */ /* 0x000fc800078e00ff */
[----:B------:R-:W-:-:S04]  /*94d0*/  IMAD.MOV R0, RZ, RZ, -R0 ;  /* 0x000000ffff007224 */ /* 0x000fc800078e0a00 */
[C---:B------:R-:W-:Y:S01]  /*94e0*/  IMAD R6, R29.reuse, R0, R6 ;  /* 0x000000001d067224 */ /* 0x040fe200078e0206 */
[C---:B--2---:R-:W-:Y:S02]  /*94f0*/  ISETP.GT.U32.AND P0, PT, R29.reuse, R23, PT ;  /* 0x000000171d00720c */ /* 0x044fe40003f04070 */
[----:B---3--:R-:W-:-:S11]  /*9500*/  ISETP.GT.U32.AND P1, PT, R29, R26, PT ;  /* 0x0000001a1d00720c */ /* 0x008fd60003f24070 */
[--C-:B------:R-:W-:Y:S01]  /*9510*/  @!P0 IMAD.IADD R23, R23, 0x1, -R29.reuse ;  /* 0x0000000117178824 */ /* 0x100fe200078e0a1d */
[C---:B------:R-:W-:Y:S02]  /*9520*/  ISETP.GT.U32.AND P0, PT, R29.reuse, R21, PT ;  /* 0x000000151d00720c */ /* 0x040fe40003f04070 */
[C---:B----4-:R-:W-:Y:S01]  /*9530*/  ISETP.GT.U32.AND P2, PT, R29.reuse, R5, PT ;  /* 0x000000051d00720c */ /* 0x050fe20003f44070 */
[----:B------:R-:W-:Y:S01]  /*9540*/  @!P1 IMAD.IADD R26, R26, 0x1, -R29 ;  /* 0x000000011a1a9824 */ /* 0x000fe200078e0a1d */
[----:B------:R-:W-:-:S11]  /*9550*/  ISETP.GT.U32.AND P1, PT, R29, R27, PT ;  /* 0x0000001b1d00720c */ /* 0x000fd60003f24070 */
[--C-:B------:R-:W-:Y:S01]  /*9560*/  @!P2 IMAD.IADD R5, R5, 0x1, -R29.reuse ;  /* 0x000000010505a824 */ /* 0x100fe200078e0a1d */
[----:B------:R-:W-:Y:S01]  /*9570*/  ISETP.GT.U32.AND P2, PT, R29, R10, PT ;  /* 0x0000000a1d00720c */ /* 0x000fe20003f44070 */
[----:B------:R-:W-:-:S03]  /*9580*/  @!P0 IMAD.IADD R21, R21, 0x1, -R29 ;  /* 0x0000000115158824 */ /* 0x000fc600078e0a1d */
[----:B------:R-:W-:Y:S01]  /*9590*/  ISETP.GT.U32.AND P6, PT, R29, R5, PT ;  /* 0x000000051d00720c */ /* 0x000fe20003fc4070 */
[--C-:B------:R-:W-:Y:S01]  /*95a0*/  @!P1 IMAD.IADD R27, R27, 0x1, -R29.reuse ;  /* 0x000000011b1b9824 */ /* 0x100fe200078e0a1d */
[----:B------:R0:W-:Y:S04]  /*95b0*/  STL [R1+0x2c], R21 ;  /* 0x00002c1501007387 */ /* 0x0001e80000100800 */
[----:B------:R-:W2:Y:S03]  /*95c0*/  LDL.LU R18, [R1+0x358] ;  /* 0x0003580001127983 */ /* 0x000ea60000300800 */
[--C-:B------:R-:W-:Y:S01]  /*95d0*/  @!P2 IMAD.IADD R10, R10, 0x1, -R29.reuse ;  /* 0x000000010a0aa824 */ /* 0x100fe200078e0a1d */
[----:B0-----:R-:W3:Y:S04]  /*95e0*/  LDL.LU R21, [R1+0x35c] ;  /* 0x00035c0001157983 */ /* 0x001ee80000300800 */
[----:B------:R0:W-:Y:S01]  /*95f0*/  STL [R1+0x28], R27 ;  /* 0x0000281b01007387 */ /* 0x0001e20000100800 */
[----:B------:R-:W-:Y:S01]  /*9600*/  @!P6 IMAD.IADD R5, R5, 0x1, -R29 ;  /* 0x000000010505e824 */ /* 0x000fe200078e0a1d */
[----:B------:R-:W-:-:S02]  /*9610*/  ISETP.GT.U32.AND P0, PT, R29, R23, PT ;  /* 0x000000171d00720c */ /* 0x000fc40003f04070 */
[----:B0-----:R-:W4:Y:S01]  /*9620*/  LDL.LU R27, [R1+0x354] ;  /* 0x00035400011b7983 */ /* 0x001f220000300800 */
[C---:B------:R-:W-:Y:S02]  /*9630*/  ISETP.GT.U32.AND P1, PT, R29.reuse, R26, PT ;  /* 0x0000001a1d00720c */ /* 0x040fe40003f24070 */
[C---:B-----5:R-:W-:Y:S02]  /*9640*/  ISETP.GT.U32.AND P2, PT, R29.reuse, R4, PT ;  /* 0x000000041d00720c */ /* 0x060fe40003f44070 */
[C---:B------:R-:W-:Y:S02]  /*9650*/  ISETP.GT.U32.AND P4, PT, R29.reuse, R19, PT ;  /* 0x000000131d00720c */ /* 0x040fe40003f84070 */
[----:B------:R-:W-:-:S09]  /*9660*/  ISETP.GT.U32.AND P5, PT, R29, R20, PT ;  /* 0x000000141d00720c */ /* 0x000fd20003fa4070 */
[--C-:B------:R-:W-:Y:S01]  /*9670*/  @!P2 IMAD.IADD R4, R4, 0x1, -R29.reuse ;  /* 0x000000010404a824 */ /* 0x100fe200078e0a1d */
[----:B------:R-:W-:Y:S01]  /*9680*/  ISETP.GT.U32.AND P3, PT, R29, R22, PT ;  /* 0x000000161d00720c */ /* 0x000fe20003f64070 */
[--C-:B------:R-:W-:Y:S02]  /*9690*/  @!P4 IMAD.IADD R19, R19, 0x1, -R29.reuse ;  /* 0x000000011313c824 */ /* 0x100fe400078e0a1d */
[--C-:B------:R-:W-:Y:S01]  /*96a0*/  @!P5 IMAD.IADD R20, R20, 0x1, -R29.reuse ;  /* 0x000000011414d824 */ /* 0x100fe200078e0a1d */
[----:B------:R-:W-:Y:S01]  /*96b0*/  STL [R1+0x24], R10 ;  /* 0x0000240a01007387 */ /* 0x000fe20000100800 */
[----:B------:R-:W-:Y:S01]  /*96c0*/  @!P0 IMAD.IADD R23, R23, 0x1, -R29 ;  /* 0x0000000117178824 */ /* 0x000fe200078e0a1d */
[C---:B------:R-:W-:Y:S02]  /*96d0*/  ISETP.GT.U32.AND P6, PT, R29.reuse, R11, PT ;  /* 0x0000000b1d00720c */ /* 0x040fe40003fc4070 */
[C---:B------:R-:W-:Y:S02]  /*96e0*/  ISETP.GT.U32.AND P2, PT, R29.reuse, R12, PT ;  /* 0x0000000c1d00720c */ /* 0x040fe40003f44070 */
[----:B------:R-:W-:-:S02]  /*96f0*/  ISETP.GT.U32.AND P4, PT, R29, R13, PT ;  /* 0x0000000d1d00720c */ /* 0x000fc40003f84070 */
[----:B------:R-:W-:-:S07]  /*9700*/  ISETP.GT.U32.AND P5, PT, R29, R14, PT ;  /* 0x0000000e1d00720c */ /* 0x000fce0003fa4070 */
[--C-:B------:R-:W-:Y:S01]  /*9710*/  @!P6 IMAD.IADD R11, R11, 0x1, -R29.reuse ;  /* 0x000000010b0be824 */ /* 0x100fe200078e0a1d */
[C---:B------:R-:W-:Y:S01]  /*9720*/  ISETP.GT.U32.AND P6, PT, R29.reuse, R4, PT ;  /* 0x000000041d00720c */ /* 0x040fe20003fc4070 */
[--C-:B------:R-:W-:Y:S01]  /*9730*/  @!P2 IMAD.IADD R12, R12, 0x1, -R29.reuse ;  /* 0x000000010c0ca824 */ /* 0x100fe200078e0a1d */
[----:B------:R-:W-:Y:S01]  /*9740*/  STL [R1+0x20], R15 ;  /* 0x0000200f01007387 */ /* 0x000fe20000100800 */
[--C-:B------:R-:W-:Y:S01]  /*9750*/  @!P1 IMAD.IADD R26, R26, 0x1, -R29.reuse ;  /* 0x000000011a1a9824 */ /* 0x100fe200078e0a1d */
[----:B------:R-:W-:Y:S01]  /*9760*/  ISETP.GT.U32.AND P2, PT, R29, R19, PT ;  /* 0x000000131d00720c */ /* 0x000fe20003f44070 */
[--C-:B------:R-:W-:Y:S01]  /*9770*/  @!P3 IMAD.IADD R22, R22, 0x1, -R29.reuse ;  /* 0x000000011616b824 */ /* 0x100fe200078e0a1d */
[----:B------:R-:W-:Y:S01]  /*9780*/  STL [R1+0x1c], R16 ;  /* 0x00001c1001007387 */ /* 0x000fe20000100800 */
[--C-:B------:R-:W-:Y:S01]  /*9790*/  @!P4 IMAD.IADD R13, R13, 0x1, -R29.reuse ;  /* 0x000000010d0dc824 */ /* 0x100fe200078e0a1d */
[C---:B------:R-:W-:Y:S02]  /*97a0*/  ISETP.GT.U32.AND P4, PT, R29.reuse, R20, PT ;  /* 0x000000141d00720c */ /* 0x040fe40003f84070 */
[----:B------:R-:W-:Y:S01]  /*97b0*/  STL [R1+0x38c], R17 ;  /* 0x00038c1101007387 */ /* 0x000fe20000100800 */
[----:B------:R-:W-:Y:S01]  /*97c0*/  @!P5 IMAD.IADD R14, R14, 0x1, -R29 ;  /* 0x000000010e0ed824 */ /* 0x000fe200078e0a1d */
[----:B------:R-:W-:-:S02]  /*97d0*/  ISETP.GT.U32.AND P5, PT, R29, R22, PT ;  /* 0x000000161d00720c */ /* 0x000fc40003fa4070 */
[----:B------:R-:W-:Y:S04]  /*97e0*/  STL [R1+0x390], R23 ;  /* 0x0003901701007387 */ /* 0x000fe80000100800 */
[----:B------:R0:W-:Y:S04]  /*97f0*/  STL [R1+0x380], R5 ;  /* 0x0003800501007387 */ /* 0x0001e80000100800 */
[----:B------:R1:W-:Y:S01]  /*9800*/  STL [R1+0x374], R26 ;  /* 0x0003741a01007387 */ /* 0x0003e20000100800 */
[----:B------:R-:W-:-:S03]  /*9810*/  @!P6 IMAD.IADD R4, R4, 0x1, -R29 ;  /* 0x000000010404e824 */ /* 0x000fc600078e0a1d */
[----:B0-----:R-:W5:Y:S04]  /*9820*/  LDL R5, [R1+0x13c0] ;  /* 0x0013c00001057983 */ /* 0x001f680000100800 */
[----:B-1----:R-:W5:Y:S01]  /*9830*/  LDL.LU R26, [R1+0x350] ;  /* 0x00035000011a7983 */ /* 0x002f620000300800 */
[----:B------:R-:W-:-:S03]  /*9840*/  @!P2 IMAD.IADD R19, R19, 0x1, -R29 ;  /* 0x000000011313a824 */ /* 0x000fc600078e0a1d */
[----:B------:R-:W5:Y:S01]  /*9850*/  LDL.LU R15, [R1+0x338] ;  /* 0x00033800010f7983 */ /* 0x000f620000300800 */
[----:B------:R-:W-:-:S03]  /*9860*/  @!P4 IMAD.IADD R20, R20, 0x1, -R29 ;  /* 0x000000011414c824 */ /* 0x000fc600078e0a1d */
[----:B------:R-:W5:Y:S04]  /*9870*/  LDL.LU R16, [R1+0x344] ;  /* 0x0003440001107983 */ /* 0x000f680000300800 */
[----:B------:R-:W5:Y:S04]  /*9880*/  LDL.LU R17, [R1+0x348] ;  /* 0x0003480001117983 */ /* 0x000f680000300800 */
[----:B------:R-:W-:Y:S01]  /*9890*/  STL [R1+0x19bc], R6 ;  /* 0x0019bc0601007387 */ /* 0x000fe20000100800 */
[----:B------:R-:W-:-:S03]  /*98a0*/  @!P5 IMAD.IADD R22, R22, 0x1, -R29 ;  /* 0x000000011616d824 */ /* 0x000fc600078e0a1d */
[----:B------:R-:W5:Y:S04]  /*98b0*/  LDL.LU R23, [R1+0x340] ;  /* 0x0003400001177983 */ /* 0x000f680000300800 */
        /* <DEDUP_REMOVED lines=19> */
[C---:B--2---:R-:W-:Y:S02]  /*99f0*/  ISETP.GT.U32.AND P3, PT, R29.reuse, R18, PT ;  /* 0x000000121d00720c */ /* 0x044fe40003f64070 */
[C---:B---3--:R-:W-:Y:S02]  /*9a00*/  ISETP.GT.U32.AND P0, PT, R29.reuse, R21, PT ;  /* 0x000000151d00720c */ /* 0x048fe40003f04070 */
[----:B----4-:R-:W-:-:S09]  /*9a10*/  ISETP.GT.U32.AND P1, PT, R29, R27, PT ;  /* 0x0000001b1d00720c */ /* 0x010fd20003f24070 */
[--C-:B------:R-:W-:Y:S01]  /*9a20*/  @!P3 IMAD.IADD R18, R18, 0x1, -R29.reuse ;  /* 0x000000011212b824 */ /* 0x100fe200078e0a1d */
[----:B------:R-:W-:Y:S01]  /*9a30*/  ISETP.GT.U32.AND P3, PT, R29, R24, PT ;  /* 0x000000181d00720c */ /* 0x000fe20003f64070 */
[--C-:B------:R-:W-:Y:S01]  /*9a40*/  @!P0 IMAD.IADD R21, R21, 0x1, -R29.reuse ;  /* 0x0000000115158824 */ /* 0x100fe200078e0a1d */
[----:B------:R-:W-:Y:S01]  /*9a50*/  ISETP.GT.U32.AND P0, PT, R29, R25, PT ;  /* 0x000000191d00720c */ /* 0x000fe20003f04070 */
[----:B------:R-:W-:Y:S01]  /*9a60*/  @!P1 IMAD.IADD R27, R27, 0x1, -R29 ;  /* 0x000000011b1b9824 */ /* 0x000fe200078e0a1d */
[----:B------:R-:W-:-:S09]  /*9a70*/  ISETP.GT.U32.AND P1, PT, R29, R11, PT ;  /* 0x0000000b1d00720c */ /* 0x000fd20003f24070 */
[--C-:B------:R-:W-:Y:S01]  /*9a80*/  @!P3 IMAD.IADD R24, R24, 0x1, -R29.reuse ;  /* 0x000000011818b824 */ /* 0x100fe200078e0a1d */
[----:B------:R-:W-:Y:S01]  /*9a90*/  ISETP.GT.U32.AND P6, PT, R29, R27, PT ;  /* 0x0000001b1d00720c */ /* 0x000fe20003fc4070 */
[----:B------:R-:W-:-:S03]  /*9aa0*/  @!P0 IMAD.IADD R25, R25, 0x1, -R29 ;  /* 0x0000000119198824 */ /* 0x000fc600078e0a1d */
[----:B------:R0:W-:Y:S04]  /*9ab0*/  STL [R1+0x360], R24 ;  /* 0x0003601801007387 */ /* 0x0001e80000100800 */
[----:B------:R-:W2:Y:S01]  /*9ac0*/  LDL.LU R22, [R1+0x328] ;  /* 0x0003280001167983 */ /* 0x000ea20000300800 */
[----:B------:R-:W-:-:S03]  /*9ad0*/  @!P1 IMAD.IADD R11, R11, 0x1, -R29 ;  /* 0x000000010b0b9824 */ /* 0x000fc600078e0a1d */
[----:B0-----:R-:W3:Y:S04]  /*9ae0*/  LDL.LU R24, [R1+0x310] ;  /* 0x0003100001187983 */ /* 0x001ee80000300800 */
[----:B------:R0:W-:Y:S01]  /*9af0*/  STL [R1+0x36c], R25 ;  /* 0x00036c1901007387 */ /* 0x0001e20000100800 */
[----:B------:R-:W-:Y:S01]  /*9b00*/  @!P6 IMAD.IADD R27, R27, 0x1, -R29 ;  /* 0x000000011b1be824 */ /* 0x000fe200078e0a1d */
[C---:B------:R-:W-:Y:S02]  /*9b10*/  ISETP.GT.U32.AND P3, PT, R29.reuse, R18, PT ;  /* 0x000000121d00720c */ /* 0x040fe40003f64070 */
[----:B0-----:R-:W4:Y:S01]  /*9b20*/  LDL.LU R25, [R1+0x31c] ;  /* 0x00031c0001197983 */ /* 0x001f220000300800 */
[----:B------:R-:W-:-:S03]  /*9b30*/  ISETP.GT.U32.AND P0, PT, R29, R21, PT ;  /* 0x000000151d00720c */ /* 0x000fc60003f04070 */
[----:B------:R-:W-:Y:S07]  /*9b40*/  STL [R1+0x370], R11 ;  /* 0x0003700b01007387 */ /* 0x000fee0000100800 */
[--C-:B------:R-:W-:Y:S01]  /*9b50*/  @!P3 IMAD.IADD R18, R18, 0x1, -R29.reuse ;  /* 0x000000011212b824 */ /* 0x100fe200078e0a1d */
[----:B------:R-:W-:Y:S04]  /*9b60*/  STL [R1+0x368], R12 ;  /* 0x0003680c01007387 */ /* 0x000fe80000100800 */
[----:B------:R-:W-:Y:S01]  /*9b70*/  STL [R1+0x364], R13 ;  /* 0x0003640d01007387 */ /* 0x000fe20000100800 */
[----:B------:R-:W-:-:S03]  /*9b80*/  @!P0 IMAD.IADD R21, R21, 0x1, -R29 ;  /* 0x0000000115158824 */ /* 0x000fc600078e0a1d */
[----:B------:R-:W-:Y:S04]  /*9b90*/  STL [R1+0x34c], R14 ;  /* 0x00034c0e01007387 */ /* 0x000fe80000100800 */
[----:B------:R-:W-:Y:S04]  /*9ba0*/  STL [R1+0x358], R18 ;  /* 0x0003581201007387 */ /* 0x000fe80000100800 */
[----:B------:R0:W-:Y:S04]  /*9bb0*/  STL [R1+0x354], R27 ;  /* 0x0003541b01007387 */ /* 0x0001e80000100800 */
[----:B------:R1:W-:Y:S04]  /*9bc0*/  STL [R1+0x35c], R21 ;  /* 0x00035c1501007387 */ /* 0x0003e80000100800 */
[----:B0-----:R-:W4:Y:S04]  /*9bd0*/  LDL.LU R27, [R1+0x320] ;  /* 0x00032000011b7983 */ /* 0x001f280000300800 */
[----:B------:R-:W4:Y:S04]  /*9be0*/  LDL.LU R11, [R1+0x318] ;  /* 0x00031800010b7983 */ /* 0x000f280000300800 */
[----:B------:R-:W4:Y:S04]  /*9bf0*/  LDL.LU R13, [R1+0x314] ;  /* 0x00031400010d7983 */ /* 0x000f280000300800 */
[----:B------:R-:W4:Y:S04]  /*9c00*/  LDL.LU R18, [R1+0x2fc] ;  /* 0x0002fc0001127983 */ /* 0x000f280000300800 */
[----:B-1----:R-:W4:Y:S01]  /*9c10*/  LDL.LU R21, [R1+0x308] ;  /* 0x0003080001157983 */ /* 0x002f220000300800 */
[----:B-----5:R-:W-:-:S02]  /*9c20*/  ISETP.GT.U32.AND P1, PT, R29, R26, PT ;  /* 0x0000001a1d00720c */ /* 0x020fc40003f24070 */
[C---:B------:R-:W-:Y:S02]  /*9c30*/  ISETP.GT.U32.AND P2, PT, R29.reuse, R15, PT ;  /* 0x0000000f1d00720c */ /* 0x040fe40003f44070 */
[----:B------:R-:W-:-:S09]  /*9c40*/  ISETP.GT.U32.AND P4, PT, R29, R16, PT ;  /* 0x000000101d00720c */ /* 0x000fd20003f84070 */
[--C-:B------:R-:W-:Y:S01]  /*9c50*/  @!P1 IMAD.IADD R26, R26, 0x1, -R29.reuse ;  /* 0x000000011a1a9824 */ /* 0x100fe200078e0a1d */
[----:B------:R-:W-:Y:S01]  /*9c60*/  ISETP.GT.U32.AND P5, PT, R29, R17, PT ;  /* 0x000000111d00720c */ /* 0x000fe20003fa4070 */
[--C-:B------:R-:W-:Y:S02]  /*9c70*/  @!P2 IMAD.IADD R15, R15, 0x1, -R29.reuse ;  /* 0x000000010f0fa824 */ /* 0x100fe400078e0a1d */
[----:B------:R-:W-:Y:S01]  /*9c80*/  @!P4 IMAD.IADD R16, R16, 0x1, -R29 ;  /* 0x000000011010c824 */ /* 0x000fe200078e0a1d */
[C---:B------:R-:W-:Y:S02]  /*9c90*/  ISETP.GT.U32.AND P6, PT, R29.reuse, R3, PT ;  /* 0x000000031d00720c */ /* 0x040fe40003fc4070 */
[C---:B------:R-:W-:Y:S02]  /*9ca0*/  ISETP.GT.U32.AND P1, PT, R29.reuse, R10, PT ;  /* 0x0000000a1d00720c */ /* 0x040fe40003f24070 */
[C---:B------:R-:W-:Y:S02]  /*9cb0*/  ISETP.GT.U32.AND P2, PT, R29.reuse, R19, PT ;  /* 0x000000131d00720c */ /* 0x040fe40003f44070 */
[----:B------:R-:W-:-:S07]  /*9cc0*/  ISETP.GT.U32.AND P4, PT, R29, R20, PT ;  /* 0x000000141d00720c */ /* 0x000fce0003f84070 */
[--C-:B------:R-:W-:Y:S01]  /*9cd0*/  @!P6 IMAD.IADD R3, R3, 0x1, -R29.reuse ;  /* 0x000000010303e824 */ /* 0x100fe200078e0a1d */
[C---:B------:R-:W-:Y:S01]  /*9ce0*/  ISETP.GT.U32.AND P6, PT, R29.reuse, R26, PT ;  /* 0x0000001a1d00720c */ /* 0x040fe20003fc4070 */
[--C-:B------:R-:W-:Y:S01]  /*9cf0*/  @!P1 IMAD.IADD R10, R10, 0x1, -R29.reuse ;  /* 0x000000010a0a9824 */ /* 0x100fe200078e0a1d */
[----:B------:R-:W-:Y:S01]  /*9d00*/  ISETP.GT.U32.AND P1, PT, R29, R15, PT ;  /* 0x0000000f1d00720c */ /* 0x000fe20003f24070 */
[--C-:B------:R-:W-:Y:S02]  /*9d10*/  @!P5 IMAD.IADD R17, R17, 0x1, -R29.reuse ;  /* 0x000000011111d824 */ /* 0x100fe400078e0a1d */
[--C-:B------:R-:W-:Y:S01]  /*9d20*/  @!P2 IMAD.IADD R19, R19, 0x1, -R29.reuse ;  /* 0x000000011313a824 */ /* 0x100fe200078e0a1d */
[C---:B------:R-:W-:Y:S01]  /*9d30*/  ISETP.GT.U32.AND P2, PT, R29.reuse, R16, PT ;  /* 0x000000101d00720c */ /* 0x040fe20003f44070 */
[----:B------:R-:W-:Y:S01]  /*9d40*/  @!P4 IMAD.IADD R20, R20, 0x1, -R29 ;  /* 0x000000011414c824 */ /* 0x000fe200078e0a1d */
[----:B------:R-:W-:-:S05]  /*9d50*/  ISETP.GT.U32.AND P4, PT, R29, R17, PT ;  /* 0x000000111d00720c */ /* 0x000fca0003f84070 */
[--C-:B------:R-:W-:Y:S02]  /*9d60*/  @!P6 IMAD.IADD R26, R26, 0x1, -R29.reuse ;  /* 0x000000011a1ae824 */ /* 0x100fe400078e0a1d */
[----:B------:R-:W-:-:S03]  /*9d70*/  @!P1 IMAD.IADD R15, R15, 0x1, -R29 ;  /* 0x000000010f0f9824 */ /* 0x000fc600078e0a1d */
[----:B------:R0:W-:Y:S01]  /*9d80*/  STL [R1+0x350], R26 ;  /* 0x0003501a01007387 */ /* 0x0001e20000100800 */
[--C-:B------:R-:W-:Y:S02]  /*9d90*/  @!P2 IMAD.IADD R16, R16, 0x1, -R29.reuse ;  /* 0x000000011010a824 */ /* 0x100fe400078e0a1d */
[----:B------:R-:W-:Y:S01]  /*9da0*/  @!P4 IMAD.IADD R17, R17, 0x1, -R29 ;  /* 0x000000011111c824 */ /* 0x000fe200078e0a1d */
[----:B0-----:R-:W5:Y:S04]  /*9db0*/  LDL.LU R26, [R1+0x30c] ;  /* 0x00030c00011a7983 */ /* 0x001f680000300800 */
[----:B------:R0:W-:Y:S04]  /*9dc0*/  STL [R1+0x338], R15 ;  /* 0x0003380f01007387 */ /* 0x0001e80000100800 */
[----:B------:R-:W5:Y:S04]  /*9dd0*/  LDL.LU R12, [R1+0x304] ;  /* 0x00030400010c7983 */ /* 0x000f680000300800 */
[----:B------:R1:W-:Y:S04]  /*9de0*/  STL [R1+0x344], R16 ;  /* 0x0003441001007387 */ /* 0x0003e80000100800 */
[----:B------:R-:W5:Y:S04]  /*9df0*/  LDL.LU R14, [R1+0x300] ;  /* 0x00030000010e7983 */ /* 0x000f680000300800 */
[----:B------:R-:W-:Y:S04]  /*9e00*/  STL [R1+0x348], R17 ;  /* 0x0003481101007387 */ /* 0x000fe80000100800 */
[----:B0-----:R-:W5:Y:S04]  /*9e10*/  LDL.LU R15, [R1+0x2e8] ;  /* 0x0002e800010f7983 */ /* 0x001f680000300800 */
[----:B-1----:R-:W5:Y:S01]  /*9e20*/  LDL.LU R16, [R1+0x2f4] ;  /* 0x0002f40001107983 */ /* 0x002f620000300800 */
[----:B------:R-:W-:-:S02]  /*9e30*/  ISETP.GT.U32.AND P3, PT, R29, R23, PT ;  /* 0x000000171d00720c */ /* 0x000fc40003f64070 */
[----:B------:R-:W-:-:S11]  /*9e40*/  ISETP.GT.U32.AND P0, PT, R29, R4, PT ;  /* 0x000000041d00720c */ /* 0x000fd60003f04070 */
[--C-:B------:R-:W-:Y:S02]  /*9e50*/  @!P3 IMAD.IADD R23, R23, 0x1, -R29.reuse ;  /* 0x000000011717b824 */ /* 0x100fe400078e0a1d */
[----:B------:R-:W-:Y:S01]  /*9e60*/  @!P0 IMAD.IADD R4, R4, 0x1, -R29 ;  /* 0x0000000104048824 */ /* 0x000fe200078e0a1d */
[C---:B------:R-:W-:Y:S02]  /*9e70*/  ISETP.GT.U32.AND P1, PT, R29.reuse, R10, PT ;  /* 0x0000000a1d00720c */ /* 0x040fe40003f24070 */
[----:B------:R-:W-:-:S11]  /*9e80*/  ISETP.GT.U32.AND P2, PT, R29, R19, PT ;  /* 0x000000131d00720c */ /* 0x000fd60003f44070 */
[--C-:B------:R-:W-:Y:S01]  /*9e90*/  @!P1 IMAD.IADD R10, R10, 0x1, -R29.reuse ;  /* 0x000000010a0a9824 */ /* 0x100fe200078e0a1d */
[----:B------:R-:W-:Y:S01]  /*9ea0*/  ISETP.GT.U32.AND P4, PT, R29, R20, PT ;  /* 0x000000141d00720c */ /* 0x000fe20003f84070 */
[----:B------:R-:W-:Y:S01]  /*9eb0*/  @!P2 IMAD.IADD R19, R19, 0x1, -R29 ;  /* 0x000000011313a824 */ /* 0x000fe200078e0a1d */
[C---:B--2---:R-:W-:Y:S02]  /*9ec0*/  ISETP.GT.U32.AND P5, PT, R29.reuse, R22, PT ;  /* 0x000000161d00720c */ /* 0x044fe40003fa4070 */
[C---:B---3--:R-:W-:Y:S02]  /*9ed0*/  ISETP.GT.U32.AND P3, PT, R29.reuse, R24, PT ;  /* 0x000000181d00720c */ /* 0x048fe40003f64070 */
[----:B----4-:R-:W-:-:S09]  /*9ee0*/  ISETP.GT.U32.AND P0, PT, R29, R25, PT ;  /* 0x000000191d00720c */ /* 0x010fd20003f04070 */
[--C-:B------:R-:W-:Y:S01]  /*9ef0*/  @!P5 IMAD.IADD R22, R22, 0x1, -R29.reuse ;  /* 0x000000011616d824 */ /* 0x100fe200078e0a1d */
[C---:B------:R-:W-:Y:S01]  /*9f00*/  ISETP.GT.U32.AND P5, PT, R29.reuse, R23, PT ;  /* 0x000000171d00720c */ /* 0x040fe20003fa4070 */
[--C-:B------:R-:W-:Y:S01]  /*9f10*/  @!P3 IMAD.IADD R24, R24, 0x1, -R29.reuse ;  /* 0x000000011818b824 */ /* 0x100fe200078e0a1d */
[----:B------:R-:W-:Y:S01]  /*9f20*/  ISETP.GT.U32.AND P3, PT, R29, R4, PT ;  /* 0x000000041d00720c */ /* 0x000fe20003f64070 */
[----:B------:R-:W-:Y:S01]  /*9f30*/  @!P0 IMAD.IADD R25, R25, 0x1, -R29 ;  /* 0x0000000119198824 */ /* 0x000fe200078e0a1d */
[----:B------:R-:W-:-:S09]  /*9f40*/  ISETP.GT.U32.AND P0, PT, R29, R3, PT ;  /* 0x000000031d00720c */ /* 0x000fd20003f04070 */
[--C-:B------:R-:W-:Y:S02]  /*9f50*/  @!P5 IMAD.IADD R23, R23, 0x1, -R29.reuse ;  /* 0x000000011717d824 */ /* 0x100fe400078e0a1d */
[--C-:B------:R-:W-:Y:S01]  /*9f60*/  @!P3 IMAD.IADD R4, R4, 0x1, -R29.reuse ;  /* 0x000000010404b824 */ /* 0x100fe200078e0a1d */
[----:B------:R-:W-:Y:S02]  /*9f70*/  ISETP.GT.U32.AND P6, PT, R29, R25, PT ;  /* 0x000000191d00720c */ /* 0x000fe40003fc4070 */
[----:B------:R-:W-:Y:S04]  /*9f80*/  STL [R1+0x340], R23 ;  /* 0x0003401701007387 */ /* 0x000fe80000100800 */
[----:B------:R0:W-:Y:S01]  /*9f90*/  STL [R1+0x33c], R4 ;  /* 0x00033c0401007387 */ /* 0x0001e20000100800 */
[----:B------:R-:W-:Y:S01]  /*9fa0*/  @!P0 IMAD.IADD R3, R3, 0x1, -R29 ;  /* 0x0000000103038824 */ /* 0x000fe200078e0a1d */
[----:B------:R-:W-:-:S02]  /*9fb0*/  ISETP.GT.U32.AND P0, PT, R29, R27, PT ;  /* 0x0000001b1d00720c */ /* 0x000fc40003f04070 */
[----:B0-----:R-:W2:Y:S01]  /*9fc0*/  LDL.LU R4, [R1+0x2f8] ;  /* 0x0002f80001047983 */ /* 0x001ea20000300800 */
[----:B------:R-:W-:-:S03]  /*9fd0*/  ISETP.GT.U32.AND P1, PT, R29, R11, PT ;  /* 0x0000000b1d00720c */ /* 0x000fc60003f24070 */
[----:B------:R-:W3:Y:S04]  /*9fe0*/  LDL.LU R17, [R1+0x2f0] ;  /* 0x0002f00001117983 */ /* 0x000ee80000300800 */
[----:B------:R-:W4:Y:S01]  /*9ff0*/  LDL.LU R23, [R1+0x2ec] ;  /* 0x0002ec0001177983 */ /* 0x000f220000300800 */
[--C-:B------:R-:W-:Y:S01]  /*a000*/  @!P6 IMAD.IADD R25, R25, 0x1, -R29.reuse ;  /* 0x000000011919e824 */ /* 0x100fe200078e0a1d */
[C---:B------:R-:W-:Y:S02]  /*a010*/  ISETP.GT.U32.AND P2, PT, R29.reuse, R13, PT ;  /* 0x0000000d1d00720c */ /* 0x040fe40003f44070 */
[----:B------:R-:W-:Y:S01]  /*a020*/  ISETP.GT.U32.AND P5, PT, R29, R22, PT ;  /* 0x000000161d00720c */ /* 0x000fe20003fa4070 */
[--C-:B------:R-:W-:Y:S01]  /*a030*/  @!P0 IMAD.IADD R27, R27, 0x1, -R29.reuse ;  /* 0x000000011b1b8824 */ /* 0x100fe200078e0a1d */
[----:B------:R-:W-:Y:S01]  /*a040*/  ISETP.GT.U32.AND P3, PT, R29, R24, PT ;  /* 0x000000181d00720c */ /* 0x000fe20003f64070 */
[----:B------:R-:W-:-:S02]  /*a050*/  @!P1 IMAD.IADD R11, R11, 0x1, -R29 ;  /* 0x000000010b0b9824 */ /* 0x000fc400078e0a1d */
[--C-:B------:R-:W-:Y:S01]  /*a060*/  @!P4 IMAD.IADD R20, R20, 0x1, -R29.reuse ;  /* 0x000000011414c824 */ /* 0x100fe200078e0a1d */
[----:B------:R-:W-:Y:S05]  /*a070*/  STL [R1+0x324], R3 ;  /* 0x0003240301007387 */ /* 0x000fea0000100800 */
[--C-:B------:R-:W-:Y:S02]  /*a080*/  @!P2 IMAD.IADD R13, R13, 0x1, -R29.reuse ;  /* 0x000000010d0da824 */ /* 0x100fe400078e0a1d */
[--C-:B------:R-:W-:Y:S01]  /*a090*/  @!P5 IMAD.IADD R22, R22, 0x1, -R29.reuse ;  /* 0x000000011616d824 */ /* 0x100fe200078e0a1d */
[----:B------:R-:W-:Y:S01]  /*a0a0*/  STL [R1+0x330], R10 ;  /* 0x0003300a01007387 */ /* 0x000fe20000100800 */
[----:B------:R-:W-:Y:S01]  /*a0b0*/  @!P3 IMAD.IADD R24, R24, 0x1, -R29 ;  /* 0x000000011818b824 */ /* 0x000fe200078e0a1d */
[----:B------:R-:W-:-:S02]  /*a0c0*/  ISETP.GT.U32.AND P4, PT, R29, R18, PT ;  /* 0x000000121d00720c */ /* 0x000fc40003f84070 */
[----:B------:R-:W-:Y:S04]  /*a0d0*/  STL [R1+0x334], R19 ;  /* 0x0003341301007387 */ /* 0x000fe80000100800 */
[----:B------:R-:W-:Y:S04]  /*a0e0*/  STL [R1+0x32c], R20 ;  /* 0x00032c1401007387 */ /* 0x000fe80000100800 */
[----:B------:R-:W-:Y:S04]  /*a0f0*/  STL [R1+0x328], R22 ;  /* 0x0003281601007387 */ /* 0x000fe80000100800 */
[----:B------:R0:W-:Y:S04]  /*a100*/  STL [R1+0x310], R24 ;  /* 0x0003101801007387 */ /* 0x0001e80000100800 */
[----:B0-----:R-:W4:Y:S04]  /*a110*/  LDL.LU R24, [R1+0x2d4] ;  /* 0x0002d40001187983 */ /* 0x001f280000300800 */
[----:B------:R-:W4:Y:S04]  /*a120*/  LDL.LU R19, [R1+0x2e0] ;  /* 0x0002e00001137983 */ /* 0x000f280000300800 */
[----:B------:R-:W4:Y:S01]  /*a130*/  LDL.LU R20, [R1+0x2e4] ;  /* 0x0002e40001147983 */ /* 0x000f220000300800 */
[----:B------:R-:W-:-:S03]  /*a140*/  @!P4 IMAD.IADD R18, R18, 0x1, -R29 ;  /* 0x000000011212c824 */ /* 0x000fc600078e0a1d */
[----:B------:R0:W-:Y:S04]  /*a150*/  STL [R1+0x31c], R25 ;  /* 0x00031c1901007387 */ /* 0x0001e80000100800 */
[----:B------:R-:W4:Y:S04]  /*a160*/  LDL.LU R22, [R1+0x2dc] ;  /* 0x0002dc0001167983 */ /* 0x000f280000300800 */
[----:B0-----:R-:W4:Y:S01]  /*a170*/  LDL.LU R25, [R1+0x2d8] ;  /* 0x0002d80001197983 */ /* 0x001f220000300800 */
[C---:B-----5:R-:W-:Y:S02]  /*a180*/  ISETP.GT.U32.AND P6, PT, R29.reuse, R12, PT ;  /* 0x0000000c1d00720c */ /* 0x060fe40003fc4070 */
[----:B------:R-:W-:-:S02]  /*a190*/  ISETP.GT.U32.AND P0, PT, R29, R14, PT ;  /* 0x0000000e1d00720c */ /* 0x000fc40003f04070 */
[----:B------:R-:W-:-:S09]  /*a1a0*/  ISETP.GT.U32.AND P1, PT, R29, R15, PT ;  /* 0x0000000f1d00720c */ /* 0x000fd20003f24070 */
[--C-:B------:R-:W-:Y:S01]  /*a1b0*/  @!P6 IMAD.IADD R12, R12, 0x1, -R29.reuse ;  /* 0x000000010c0ce824 */ /* 0x100fe200078e0a1d */
[C---:B------:R-:W-:Y:S01]  /*a1c0*/  ISETP.GT.U32.AND P6, PT, R29.reuse, R27, PT ;  /* 0x0000001b1d00720c */ /* 0x040fe20003fc4070 */
[--C-:B------:R-:W-:Y:S01]  /*a1d0*/  @!P0 IMAD.IADD R14, R14, 0x1, -R29.reuse ;  /* 0x000000010e0e8824 */ /* 0x100fe200078e0a1d */
[C---:B------:R-:W-:Y:S02]  /*a1e0*/  ISETP.GT.U32.AND P0, PT, R29.reuse, R11, PT ;  /* 0x0000000b1d00720c */ /* 0x040fe40003f04070 */
[----:B------:R-:W-:Y:S01]  /*a1f0*/  ISETP.GT.U32.AND P2, PT, R29, R16, PT ;  /* 0x000000101d00720c */ /* 0x000fe20003f44070 */
[----:B------:R-:W-:Y:S01]  /*a200*/  @!P1 IMAD.IADD R15, R15, 0x1, -R29 ;  /* 0x000000010f0f9824 */ /* 0x000fe200078e0a1d */
[----:B------:R-:W-:-:S07]  /*a210*/  ISETP.GT.U32.AND P1, PT, R29, R13, PT ;  /* 0x0000000d1d00720c */ /* 0x000fce0003f24070 */
[--C-:B------:R-:W-:Y:S02]  /*a220*/  @!P6 IMAD.IADD R27, R27, 0x1, -R29.reuse ;  /* 0x000000011b1be824 */ /* 0x100fe400078e0a1d */
[----:B------:R-:W-:-:S03]  /*a230*/  @!P0 IMAD.IADD R11, R11, 0x1, -R29 ;  /* 0x000000010b0b8824 */ /* 0x000fc600078e0a1d */
[----:B------:R0:W-:Y:S01]  /*a240*/  STL [R1+0x320], R27 ;  /* 0x0003201b01007387 */ /* 0x0001e20000100800 */
[--C-:B------:R-:W-:Y:S01]  /*a250*/  @!P2 IMAD.IADD R16, R16, 0x1, -R29.reuse ;  /* 0x000000011010a824 */ /* 0x100fe200078e0a1d */
[----:B------:R-:W-:Y:S01]  /*a260*/  ISETP.GT.U32.AND P2, PT, R29, R18, PT ;  /* 0x000000121d00720c */ /* 0x000fe20003f44070 */
[--C-:B------:R-:W-:Y:S01]  /*a270*/  @!P1 IMAD.IADD R13, R13, 0x1, -R29.reuse ;  /* 0x000000010d0d9824 */ /* 0x100fe200078e0a1d */
[----:B0-----:R-:W5:Y:S04]  /*a280*/  LDL.LU R27, [R1+0x2c0] ;  /* 0x0002c000011b7983 */ /* 0x001f680000300800 */
[----:B------:R-:W5:Y:S04]  /*a290*/  LDL.LU R3, [R1+0x2cc] ;  /* 0x0002cc0001037983 */ /* 0x000f680000300800 */
[----:B------:R0:W-:Y:S04]  /*a2a0*/  STL [R1+0x318], R11 ;  /* 0x0003180b01007387 */ /* 0x0001e80000100800 */
[----:B------:R-:W5:Y:S04]  /*a2b0*/  LDL.LU R10, [R1+0x2d0] ;  /* 0x0002d000010a7983 */ /* 0x000f680000300800 */
[----:B------:R1:W-:Y:S04]  /*a2c0*/  STL [R1+0x314], R13 ;  /* 0x0003140d01007387 */ /* 0x0003e80000100800 */
[----:B0-----:R-:W5:Y:S04]  /*a2d0*/  LDL.LU R11, [R1+0x2c8] ;  /* 0x0002c800010b7983 */ /* 0x001f680000300800 */
[----:B-1----:R-:W5:Y:S01]  /*a2e0*/  LDL.LU R13, [R1+0x2c4] ;  /* 0x0002c400010d7983 */ /* 0x002f620000300800 */
[----:B------:R-:W-:-:S05]  /*a2f0*/  @!P2 IMAD.IADD R18, R18, 0x1, -R29 ;  /* 0x000000011212a824 */ /* 0x000fca00078e0a1d */
[----:B------:R0:W-:Y:S04]  /*a300*/  STL [R1+0x2fc], R18 ;  /* 0x0002fc1201007387 */ /* 0x0001e80000100800 */
[----:B0-----:R-:W5:Y:S01]  /*a310*/  LDL.LU R18, [R1+0x2ac] ;  /* 0x0002ac0001127983 */ /* 0x001f620000300800 */
[C---:B------:R-:W-:Y:S02]  /*a320*/  ISETP.GT.U32.AND P3, PT, R29.reuse, R26, PT ;  /* 0x0000001a1d00720c */ /* 0x040fe40003f64070 */
        /* <DEDUP_REMOVED lines=17> */
[----:B------:R-:W-:-:S04]  /*a440*/  ISETP.GT.U32.AND P3, PT, R29, R12, PT ;  /* 0x0000000c1d00720c */ /* 0x000fc80003f64070 */
[----:B------:R-:W-:-:S05]  /*a450*/  ISETP.GT.U32.AND P6, PT, R29, R23, PT ;  /* 0x000000171d00720c */ /* 0x000fca0003fc4070 */
[--C-:B------:R-:W-:Y:S02]  /*a460*/  @!P4 IMAD.IADD R21, R21, 0x1, -R29.reuse ;  /* 0x000000011515c824 */ /* 0x100fe400078e0a1d */
[--C-:B------:R-:W-:Y:S02]  /*a470*/  @!P5 IMAD.IADD R26, R26, 0x1, -R29.reuse ;  /* 0x000000011a1ad824 */ /* 0x100fe400078e0a1d */
[--C-:B------:R-:W-:Y:S01]  /*a480*/  @!P3 IMAD.IADD R12, R12, 0x1, -R29.reuse ;  /* 0x000000010c0cb824 */ /* 0x100fe200078e0a1d */
[----:B------:R0:W-:Y:S01]  /*a490*/  STL [R1+0x308], R21 ;  /* 0x0003081501007387 */ /* 0x0001e20000100800 */
[----:B------:R-:W-:Y:S02]  /*a4a0*/  ISETP.GT.U32.AND P4, PT, R29, R4, PT ;  /* 0x000000041d00720c */ /* 0x000fe40003f84070 */
[----:B------:R-:W-:Y:S01]  /*a4b0*/  @!P6 IMAD.IADD R23, R23, 0x1, -R29 ;  /* 0x000000011717e824 */ /* 0x000fe200078e0a1d */
[----:B0-----:R-:W2:Y:S01]  /*a4c0*/  LDL.LU R21, [R1+0x2b8] ;  /* 0x0002b80001157983 */ /* 0x001ea20000300800 */
[----:B------:R-:W-:-:S02]  /*a4d0*/  ISETP.GT.U32.AND P3, PT, R29, R24, PT ;  /* 0x000000181d00720c */ /* 0x000fc40003f64070 */
[C---:B------:R-:W-:Y:S01]  /*a4e0*/  ISETP.GT.U32.AND P0, PT, R29.reuse, R19, PT ;  /* 0x000000131d00720c */ /* 0x040fe20003f04070 */
[----:B------:R0:W-:Y:S01]  /*a4f0*/  STL [R1+0x30c], R26 ;  /* 0x00030c1a01007387 */ /* 0x0001e20000100800 */
[----:B------:R-:W-:-:S03]  /*a500*/  ISETP.GT.U32.AND P1, PT, R29, R20, PT ;  /* 0x000000141d00720c */ /* 0x000fc60003f24070 */
[----:B0-----:R-:W3:Y:S06]  /*a510*/  LDL.LU R26, [R1+0x2bc] ;  /* 0x0002bc00011a7983 */ /* 0x001eec0000300800 */
[--C-:B------:R-:W-:Y:S01]  /*a520*/  @!P3 IMAD.IADD R24, R24, 0x1, -R29.reuse ;  /* 0x000000011818b824 */ /* 0x100fe200078e0a1d */
[----:B------:R-:W-:Y:S01]  /*a530*/  ISETP.GT.U32.AND P2, PT, R29, R22, PT ;  /* 0x000000161d00720c */ /* 0x000fe20003f44070 */
[--C-:B------:R-:W-:Y:S01]  /*a540*/  @!P0 IMAD.IADD R19, R19, 0x1, -R29.reuse ;  /* 0x0000000113138824 */ /* 0x100fe200078e0a1d */
[----:B------:R-:W-:Y:S01]  /*a550*/  ISETP.GT.U32.AND P5, PT, R29, R17, PT ;  /* 0x000000111d00720c */ /* 0x000fe20003fa4070 */
[----:B------:R-:W-:-:S02]  /*a560*/  @!P1 IMAD.IADD R20, R20, 0x1, -R29 ;  /* 0x0000000114149824 */ /* 0x000fc400078e0a1d */
[----:B------:R-:W-:Y:S01]  /*a570*/  @!P4 IMAD.IADD R4, R4, 0x1, -R29 ;  /* 0x000000010404c824 */ /* 0x000fe200078e0a1d */
[----:B------:R-:W-:Y:S01]  /*a580*/  STL [R1+0x304], R12 ;  /* 0x0003040c01007387 */ /* 0x000fe20000100800 */
[----:B------:R-:W-:-:S03]  /*a590*/  ISETP.GT.U32.AND P4, PT, R29, R25, PT ;  /* 0x000000191d00720c */ /* 0x000fc60003f84070 */
[----:B------:R-:W-:Y:S03]  /*a5a0*/  STL [R1+0x300], R14 ;  /* 0x0003000e01007387 */ /* 0x000fe60000100800 */
[--C-:B------:R-:W-:Y:S01]  /*a5b0*/  @!P2 IMAD.IADD R22, R22, 0x1, -R29.reuse ;  /* 0x000000011616a824 */ /* 0x100fe200078e0a1d */
[----:B------:R-:W-:Y:S01]  /*a5c0*/  STL [R1+0x2e8], R15 ;  /* 0x0002e80f01007387 */ /* 0x000fe20000100800 */
[----:B------:R-:W-:-:S03]  /*a5d0*/  @!P5 IMAD.IADD R17, R17, 0x1, -R29 ;  /* 0x000000011111d824 */ /* 0x000fc600078e0a1d */
[----:B------:R0:W-:Y:S04]  /*a5e0*/  STL [R1+0x2f8], R4 ;  /* 0x0002f80401007387 */ /* 0x0001e80000100800 */
[----:B------:R-:W-:Y:S04]  /*a5f0*/  STL [R1+0x2f4], R16 ;  /* 0x0002f41001007387 */ /* 0x000fe80000100800 */
[----:B0-----:R-:W4:Y:S04]  /*a600*/  LDL R4, [R1+0x13b0] ;  /* 0x0013b00001047983 */ /* 0x001f280000100800 */
[----:B------:R0:W-:Y:S04]  /*a610*/  STL [R1+0x2ec], R23 ;  /* 0x0002ec1701007387 */ /* 0x0001e80000100800 */
[----:B------:R-:W-:Y:S04]  /*a620*/  STL [R1+0x2f0], R17 ;  /* 0x0002f01101007387 */ /* 0x000fe80000100800 */
[----:B0-----:R-:W4:Y:S04]  /*a630*/  LDL.LU R23, [R1+0x2b4] ;  /* 0x0002b40001177983 */ /* 0x001f280000300800 */
[----:B------:R-:W4:Y:S04]  /*a640*/  LDL.LU R12, [R1+0x2b0] ;  /* 0x0002b000010c7983 */ /* 0x000f280000300800 */
[----:B------:R-:W4:Y:S01]  /*a650*/  LDL.LU R14, [R1+0x298] ;  /* 0x00029800010e7983 */ /* 0x000f220000300800 */
[----:B------:R-:W-:-:S03]  /*a660*/  @!P4 IMAD.IADD R25, R25, 0x1, -R29 ;  /* 0x000000011919c824 */ /* 0x000fc600078e0a1d */
[----:B------:R-:W4:Y:S04]  /*a670*/  LDL.LU R15, [R1+0x2a4] ;  /* 0x0002a400010f7983 */ /* 0x000f280000300800 */
[----:B------:R-:W4:Y:S01]  /*a680*/  LDL.LU R16, [R1+0x2a8] ;  /* 0x0002a80001107983 */ /* 0x000f220000300800 */
[C---:B-----5:R-:W-:Y:S02]  /*a690*/  ISETP.GT.U32.AND P6, PT, R29.reuse, R3, PT ;  /* 0x000000031d00720c */ /* 0x060fe40003fc4070 */
[C---:B------:R-:W-:Y:S02]  /*a6a0*/  ISETP.GT.U32.AND P3, PT, R29.reuse, R10, PT ;  /* 0x0000000a1d00720c */ /* 0x040fe40003f64070 */
[C---:B------:R-:W-:Y:S02]  /*a6b0*/  ISETP.GT.U32.AND P0, PT, R29.reuse, R11, PT ;  /* 0x0000000b1d00720c */ /* 0x040fe40003f04070 */
[----:B------:R-:W-:-:S07]  /*a6c0*/  ISETP.GT.U32.AND P1, PT, R29, R13, PT ;  /* 0x0000000d1d00720c */ /* 0x000fce0003f24070 */
[--C-:B------:R-:W-:Y:S01]  /*a6d0*/  @!P6 IMAD.IADD R3, R3, 0x1, -R29.reuse ;  /* 0x000000010303e824 */ /* 0x100fe200078e0a1d */
[C---:B------:R-:W-:Y:S01]  /*a6e0*/  ISETP.GT.U32.AND P6, PT, R29.reuse, R24, PT ;  /* 0x000000181d00720c */ /* 0x040fe20003fc4070 */
[--C-:B------:R-:W-:Y:S01]  /*a6f0*/  @!P3 IMAD.IADD R10, R10, 0x1, -R29.reuse ;  /* 0x000000010a0ab824 */ /* 0x100fe200078e0a1d */
[----:B------:R-:W-:Y:S01]  /*a700*/  ISETP.GT.U32.AND P3, PT, R29, R19, PT ;  /* 0x000000131d00720c */ /* 0x000fe20003f64070 */
[--C-:B------:R-:W-:Y:S01]  /*a710*/  @!P0 IMAD.IADD R11, R11, 0x1, -R29.reuse ;  /* 0x000000010b0b8824 */ /* 0x100fe200078e0a1d */
[----:B------:R-:W-:Y:S01]  /*a720*/  ISETP.GT.U32.AND P0, PT, R29, R20, PT ;  /* 0x000000141d00720c */ /* 0x000fe20003f04070 */
[----:B------:R-:W-:Y:S01]  /*a730*/  @!P1 IMAD.IADD R13, R13, 0x1, -R29 ;  /* 0x000000010d0d9824 */ /* 0x000fe200078e0a1d */
[C---:B------:R-:W-:Y:S02]  /*a740*/  ISETP.GT.U32.AND P1, PT, R29.reuse, R22, PT ;  /* 0x000000161d00720c */ /* 0x040fe40003f24070 */
[----:B------:R-:W-:-:S05]  /*a750*/  ISETP.GT.U32.AND P2, PT, R29, R18, PT ;  /* 0x000000121d00720c */ /* 0x000fca0003f44070 */
[--C-:B------:R-:W-:Y:S02]  /*a760*/  @!P6 IMAD.IADD R24, R24, 0x1, -R29.reuse ;  /* 0x000000011818e824 */ /* 0x100fe400078e0a1d */
[--C-:B------:R-:W-:Y:S02]  /*a770*/  @!P3 IMAD.IADD R19, R19, 0x1, -R29.reuse ;  /* 0x000000011313b824 */ /* 0x100fe400078e0a1d */
[--C-:B------:R-:W-:Y:S01]  /*a780*/  @!P0 IMAD.IADD R20, R20, 0x1, -R29.reuse ;  /* 0x0000000114148824 */ /* 0x100fe200078e0a1d */
[----:B------:R0:W-:Y:S01]  /*a790*/  STL [R1+0x2d4], R24 ;  /* 0x0002d41801007387 */ /* 0x0001e20000100800 */
[--C-:B------:R-:W-:Y:S02]  /*a7a0*/  @!P1 IMAD.IADD R22, R22, 0x1, -R29.reuse ;  /* 0x0000000116169824 */ /* 0x100fe400078e0a1d */
[----:B------:R-:W-:Y:S01]  /*a7b0*/  @!P2 IMAD.IADD R18, R18, 0x1, -R29 ;  /* 0x000000011212a824 */ /* 0x000fe200078e0a1d */
[----:B0-----:R-:W5:Y:S01]  /*a7c0*/  LDL.LU R24, [R1+0x2a0] ;  /* 0x0002a00001187983 */ /* 0x001f620000300800 */
[----:B------:R-:W-:-:S03]  /*a7d0*/  ISETP.GT.U32.AND P2, PT, R29, R25, PT ;  /* 0x000000191d00720c */ /* 0x000fc60003f44070 */
[----:B------:R0:W-:Y:S04]  /*a7e0*/  STL [R1+0x2e0], R19 ;  /* 0x0002e01301007387 */ /* 0x0001e80000100800 */
        /* <DEDUP_REMOVED lines=8> */
[----:B------:R-:W5:Y:S01]  /*a870*/  LDL.LU R22, [R1+0x28c] ;  /* 0x00028c0001167983 */ /* 0x000f620000300800 */
[C---:B------:R-:W-:Y:S02]  /*a880*/  ISETP.GT.U32.AND P5, PT, R29.reuse, R27, PT ;  /* 0x0000001b1d00720c */ /* 0x040fe40003fa4070 */
[C---:B------:R-:W-:Y:S02]  /*a890*/  ISETP.GT.U32.AND P3, PT, R29.reuse, R10, PT ;  /* 0x0000000a1d00720c */ /* 0x040fe40003f64070 */
[----:B------:R-:W-:Y:S01]  /*a8a0*/  ISETP.GT.U32.AND P0, PT, R29, R11, PT ;  /* 0x0000000b1d00720c */ /* 0x000fe20003f04070 */
[----:B0-----:R-:W5:Y:S08]  /*a8b0*/  LDL.LU R25, [R1+0x288] ;  /* 0x0002880001197983 */ /* 0x001f700000300800 */
[--C-:B------:R-:W-:Y:S01]  /*a8c0*/  @!P5 IMAD.IADD R27, R27, 0x1, -R29.reuse ;  /* 0x000000011b1bd824 */ /* 0x100fe200078e0a1d */
[----:B------:R-:W-:Y:S01]  /*a8d0*/  ISETP.GT.U32.AND P1, PT, R29, R13, PT ;  /* 0x0000000d1d00720c */ /* 0x000fe20003f24070 */
[----:B------:R-:W-:-:S02]  /*a8e0*/  @!P3 IMAD.IADD R10, R10, 0x1, -R29 ;  /* 0x000000010a0ab824 */ /* 0x000fc400078e0a1d */
[----:B------:R-:W-:Y:S01]  /*a8f0*/  @!P0 IMAD.IADD R11, R11, 0x1, -R29 ;  /* 0x000000010b0b8824 */ /* 0x000fe200078e0a1d */
[----:B------:R-:W-:-:S09]  /*a900*/  ISETP.GT.U32.AND P2, PT, R29, R18, PT ;  /* 0x000000121d00720c */ /* 0x000fd20003f44070 */
[----:B------:R-:W-:Y:S01]  /*a910*/  @!P1 IMAD.IADD R13, R13, 0x1, -R29 ;  /* 0x000000010d0d9824 */ /* 0x000fe200078e0a1d */
[C---:B--2---:R-:W-:Y:S02]  /*a920*/  ISETP.GT.U32.AND P4, PT, R29.reuse, R21, PT ;  /* 0x000000151d00720c */ /* 0x044fe40003f84070 */
[----:B---3--:R-:W-:-:S11]  /*a930*/  ISETP.GT.U32.AND P5, PT, R29, R26, PT ;  /* 0x0000001a1d00720c */ /* 0x008fd60003fa4070 */
[--C-:B------:R-:W-:Y:S01]  /*a940*/  @!P4 IMAD.IADD R21, R21, 0x1, -R29.reuse ;  /* 0x000000011515c824 */ /* 0x100fe200078e0a1d */
[C---:B------:R-:W-:Y:S01]  /*a950*/  ISETP.GT.U32.AND P4, PT, R29.reuse, R27, PT ;  /* 0x0000001b1d00720c */ /* 0x040fe20003f84070 */
[----:B------:R-:W-:Y:S01]  /*a960*/  @!P5 IMAD.IADD R26, R26, 0x1, -R29 ;  /* 0x000000011a1ad824 */ /* 0x000fe200078e0a1d */
[----:B------:R-:W-:-:S11]  /*a970*/  ISETP.GT.U32.AND P5, PT, R29, R3, PT ;  /* 0x000000031d00720c */ /* 0x000fd60003fa4070 */
[----:B------:R-:W-:Y:S01]  /*a980*/  @!P4 IMAD.IADD R27, R27, 0x1, -R29 ;  /* 0x000000011b1bc824 */ /* 0x000fe200078e0a1d */
[----:B------:R-:W-:-:S04]  /*a990*/  ISETP.GT.U32.AND P6, PT, R29, R26, PT ;  /* 0x0000001a1d00720c */ /* 0x000fc80003fc4070 */
[----:B------:R0:W-:Y:S01]  /*a9a0*/  STL [R1+0x2c0], R27 ;  /* 0x0002c01b01007387 */ /* 0x0001e20000100800 */
[----:B------:R-:W-:-:S03]  /*a9b0*/  @!P5 IMAD.IADD R3, R3, 0x1, -R29 ;  /* 0x000000010303d824 */ /* 0x000fc600078e0a1d */
[----:B0-----:R-:W2:Y:S05]  /*a9c0*/  LDL.LU R27, [R1+0x270] ;  /* 0x00027000011b7983 */ /* 0x001eaa0000300800 */
[----:B------:R-:W-:Y:S01]  /*a9d0*/  @!P6 IMAD.IADD R26, R26, 0x1, -R29 ;  /* 0x000000011a1ae824 */ /* 0x000fe200078e0a1d */
[C---:B----4-:R-:W-:Y:S02]  /*a9e0*/  ISETP.GT.U32.AND P5, PT, R29.reuse, R23, PT ;  /* 0x000000171d00720c */ /* 0x050fe40003fa4070 */
[C---:B------:R-:W-:Y:S02]  /*a9f0*/  ISETP.GT.U32.AND P3, PT, R29.reuse, R12, PT ;  /* 0x0000000c1d00720c */ /* 0x040fe40003f64070 */
[----:B------:R-:W-:-:S02]  /*aa00*/  ISETP.GT.U32.AND P0, PT, R29, R14, PT ;  /* 0x0000000e1d00720c */ /* 0x000fc40003f04070 */
[C---:B------:R-:W-:Y:S02]  /*aa10*/  ISETP.GT.U32.AND P4, PT, R29.reuse, R21, PT ;  /* 0x000000151d00720c */ /* 0x040fe40003f84070 */
[----:B------:R-:W-:-:S05]  /*aa20*/  ISETP.GT.U32.AND P1, PT, R29, R15, PT ;  /* 0x0000000f1d00720c */ /* 0x000fca0003f24070 */
[--C-:B------:R-:W-:Y:S02]  /*aa30*/  @!P5 IMAD.IADD R23, R23, 0x1, -R29.reuse ;  /* 0x000000011717d824 */ /* 0x100fe400078e0a1d */
[--C-:B------:R-:W-:Y:S02]  /*aa40*/  @!P3 IMAD.IADD R12, R12, 0x1, -R29.reuse ;  /* 0x000000010c0cb824 */ /* 0x100fe400078e0a1d */
[--C-:B------:R-:W-:Y:S01]  /*aa50*/  @!P0 IMAD.IADD R14, R14, 0x1, -R29.reuse ;  /* 0x000000010e0e8824 */ /* 0x100fe200078e0a1d */
[----:B------:R-:W-:Y:S01]  /*aa60*/  STL [R1+0x2cc], R3 ;  /* 0x0002cc0301007387 */ /* 0x000fe20000100800 */
[--C-:B------:R-:W-:Y:S01]  /*aa70*/  @!P2 IMAD.IADD R18, R18, 0x1, -R29.reuse ;  /* 0x000000011212a824 */ /* 0x100fe200078e0a1d */
[----:B------:R-:W-:Y:S01]  /*aa80*/  ISETP.GT.U32.AND P2, PT, R29, R16, PT ;  /* 0x000000101d00720c */ /* 0x000fe20003f44070 */
[--C-:B------:R-:W-:Y:S01]  /*aa90*/  @!P1 IMAD.IADD R15, R15, 0x1, -R29.reuse ;  /* 0x000000010f0f9824 */ /* 0x100fe200078e0a1d */
[----:B------:R-:W-:Y:S01]  /*aaa0*/  STL [R1+0x2d0], R10 ;  /* 0x0002d00a01007387 */ /* 0x000fe20000100800 */
[----:B------:R-:W-:-:S03]  /*aab0*/  @!P4 IMAD.IADD R21, R21, 0x1, -R29 ;  /* 0x000000011515c824 */ /* 0x000fc600078e0a1d */
[----:B------:R-:W-:Y:S04]  /*aac0*/  STL [R1+0x2c8], R11 ;  /* 0x0002c80b01007387 */ /* 0x000fe80000100800 */
[----:B------:R-:W-:Y:S04]  /*aad0*/  STL [R1+0x2c4], R13 ;  /* 0x0002c40d01007387 */ /* 0x000fe80000100800 */
[----:B------:R-:W-:Y:S04]  /*aae0*/  STL [R1+0x2ac], R18 ;  /* 0x0002ac1201007387 */ /* 0x000fe80000100800 */
[----:B------:R0:W-:Y:S04]  /*aaf0*/  STL [R1+0x2bc], R26 ;  /* 0x0002bc1a01007387 */ /* 0x0001e80000100800 */
[----:B------:R1:W-:Y:S04]  /*ab00*/  STL [R1+0x2b8], R21 ;  /* 0x0002b81501007387 */ /* 0x0003e80000100800 */
[----:B0-----:R-:W3:Y:S04]  /*ab10*/  LDL.LU R26, [R1+0x27c] ;  /* 0x00027c00011a7983 */ /* 0x001ee80000300800 */
[----:B------:R-:W4:Y:S01]  /*ab20*/  LDL.LU R3, [R1+0x280] ;  /* 0x0002800001037983 */ /* 0x000f220000300800 */
[----:B------:R-:W-:-:S03]  /*ab30*/  @!P2 IMAD.IADD R16, R16, 0x1, -R29 ;  /* 0x000000011010a824 */ /* 0x000fc600078e0a1d */
[----:B------:R-:W4:Y:S04]  /*ab40*/  LDL.LU R13, [R1+0x278] ;  /* 0x00027800010d7983 */ /* 0x000f280000300800 */
[----:B------:R-:W4:Y:S04]  /*ab50*/  LDL.LU R18, [R1+0x274] ;  /* 0x0002740001127983 */ /* 0x000f280000300800 */
[----:B-1----:R-:W4:Y:S01]  /*ab60*/  LDL.LU R21, [R1+0x25c] ;  /* 0x00025c0001157983 */ /* 0x002f220000300800 */
[C---:B-----5:R-:W-:Y:S02]  /*ab70*/  ISETP.GT.U32.AND P6, PT, R29.reuse, R9, PT ;  /* 0x000000091d00720c */ /* 0x060fe40003fc4070 */
[----:B------:R-:W-:-:S02]  /*ab80*/  ISETP.GT.U32.AND P5, PT, R29, R17, PT ;  /* 0x000000111d00720c */ /* 0x000fc40003fa4070 */
[C---:B------:R-:W-:Y:S02]  /*ab90*/  ISETP.GT.U32.AND P3, PT, R29.reuse, R19, PT ;  /* 0x000000131d00720c */ /* 0x040fe40003f64070 */
[----:B------:R-:W-:-:S07]  /*aba0*/  ISETP.GT.U32.AND P0, PT, R29, R20, PT ;  /* 0x000000141d00720c */ /* 0x000fce0003f04070 */
[--C-:B------:R-:W-:Y:S01]  /*abb0*/  @!P6 IMAD.IADD R9, R9, 0x1, -R29.reuse ;  /* 0x000000010909e824 */ /* 0x100fe200078e0a1d */
[----:B------:R-:W-:Y:S01]  /*abc0*/  ISETP.GT.U32.AND P6, PT, R29, R23, PT ;  /* 0x000000171d00720c */ /* 0x000fe20003fc4070 */
[--C-:B------:R-:W-:Y:S01]  /*abd0*/  @!P5 IMAD.IADD R17, R17, 0x1, -R29.reuse ;  /* 0x000000011111d824 */ /* 0x100fe200078e0a1d */
[----:B------:R-:W-:Y:S01]  /*abe0*/  ISETP.GT.U32.AND P5, PT, R29, R12, PT ;  /* 0x0000000c1d00720c */ /* 0x000fe20003fa4070 */
[--C-:B------:R-:W-:Y:S01]  /*abf0*/  @!P3 IMAD.IADD R19, R19, 0x1, -R29.reuse ;  /* 0x000000011313b824 */ /* 0x100fe200078e0a1d */
[C---:B------:R-:W-:Y:S02]  /*ac00*/  ISETP.GT.U32.AND P3, PT, R29.reuse, R14, PT ;  /* 0x0000000e1d00720c */ /* 0x040fe40003f64070 */
[C---:B------:R-:W-:Y:S01]  /*ac10*/  ISETP.GT.U32.AND P1, PT, R29.reuse, R22, PT ;  /* 0x000000161d00720c */ /* 0x040fe20003f24070 */
[----:B------:R-:W-:Y:S01]  /*ac20*/  @!P0 IMAD.IADD R20, R20, 0x1, -R29 ;  /* 0x0000000114148824 */ /* 0x000fe200078e0a1d */
[----:B------:R-:W-:-:S05]  /*ac30*/  ISETP.GT.U32.AND P0, PT, R29, R15, PT ;  /* 0x0000000f1d00720c */ /* 0x000fca0003f04070 */
[--C-:B------:R-:W-:Y:S02]  /*ac40*/  @!P6 IMAD.IADD R23, R23, 0x1, -R29.reuse ;  /* 0x000000011717e824 */ /* 0x100fe400078e0a1d */
[----:B------:R-:W-:-:S03]  /*ac50*/  @!P5 IMAD.IADD R12, R12, 0x1, -R29 ;  /* 0x000000010c0cd824 */ /* 0x000fc600078e0a1d */
[----:B------:R0:W-:Y:S01]  /*ac60*/  STL [R1+0x2b4], R23 ;  /* 0x0002b41701007387 */ /* 0x0001e20000100800 */
[--C-:B------:R-:W-:Y:S02]  /*ac70*/  @!P3 IMAD.IADD R14, R14, 0x1, -R29.reuse ;  /* 0x000000010e0eb824 */ /* 0x100fe400078e0a1d */
[--C-:B------:R-:W-:Y:S01]  /*ac80*/  @!P1 IMAD.IADD R22, R22, 0x1, -R29.reuse ;  /* 0x0000000116169824 */ /* 0x100fe200078e0a1d */
[----:B------:R-:W-:Y:S01]  /*ac90*/  ISETP.GT.U32.AND P1, PT, R29, R16, PT ;  /* 0x000000101d00720c */ /* 0x000fe20003f24070 */
[--C-:B------:R-:W-:Y:S01]  /*aca0*/  @!P0 IMAD.IADD R15, R15, 0x1, -R29.reuse ;  /* 0x000000010f0f8824 */ /* 0x100fe200078e0a1d */
        /* <DEDUP_REMOVED lines=10> */
[----:B------:R-:W5:Y:S04]  /*ad50*/  LDL.LU R15, [R1+0x254] ;  /* 0x00025400010f7983 */ /* 0x000f680000300800 */
[----:B0-----:R-:W5:Y:S01]  /*ad60*/  LDL.LU R16, [R1+0x258] ;  /* 0x0002580001107983 */ /* 0x001f620000300800 */
[C---:B------:R-:W-:Y:S02]  /*ad70*/  ISETP.GT.U32.AND P4, PT, R29.reuse, R24, PT ;  /* 0x000000181d00720c */ /* 0x040fe40003f84070 */
[----:B------:R-:W-:-:S11]  /*ad80*/  ISETP.GT.U32.AND P2, PT, R29, R25, PT ;  /* 0x000000191d00720c */ /* 0x000fd60003f44070 */
[--C-:B------:R-:W-:Y:S01]  /*ad90*/  @!P4 IMAD.IADD R24, R24, 0x1, -R29.reuse ;  /* 0x000000011818c824 */ /* 0x100fe200078e0a1d */
[----:B------:R-:W-:Y:S01]  /*ada0*/  ISETP.GT.U32.AND P5, PT, R29, R17, PT ;  /* 0x000000111d00720c */ /* 0x000fe20003fa4070 */
[----:B------:R-:W-:-:S03]  /*adb0*/  @!P2 IMAD.IADD R25, R25, 0x1, -R29 ;  /* 0x000000011919a824 */ /* 0x000fc600078e0a1d */
[C---:B------:R-:W-:Y:S02]  /*adc0*/  ISETP.GT.U32.AND P2, PT, R29.reuse, R24, PT ;  /* 0x000000181d00720c */ /* 0x040fe40003f44070 */
[C---:B------:R-:W-:Y:S02]  /*add0*/  ISETP.GT.U32.AND P3, PT, R29.reuse, R19, PT ;  /* 0x000000131d00720c */ /* 0x040fe40003f64070 */
[C---:B------:R-:W-:Y:S02]  /*ade0*/  ISETP.GT.U32.AND P0, PT, R29.reuse, R20, PT ;  /* 0x000000141d00720c */ /* 0x040fe40003f04070 */
[----:B------:R-:W-:-:S03]  /*adf0*/  ISETP.GT.U32.AND P1, PT, R29, R22, PT ;  /* 0x000000161d00720c */ /* 0x000fc60003f24070 */
[----:B------:R-:W-:-:S04]  /*ae00*/  @!P5 IMAD.IADD R17, R17, 0x1, -R29 ;  /* 0x000000011111d824 */ /* 0x000fc800078e0a1d */
[----:B------:R-:W-:Y:S01]  /*ae10*/  @!P2 IMAD.IADD R24, R24, 0x1, -R29 ;  /* 0x000000011818a824 */ /* 0x000fe200078e0a1d */
[----:B--2---:R-:W-:-:S13]  /*ae20*/  ISETP.GT.U32.AND P4, PT, R29, R27, PT ;  /* 0x0000001b1d00720c */ /* 0x004fda0003f84070 */
[----:B------:R-:W-:Y:S01]  /*ae30*/  @!P4 IMAD.IADD R27, R27, 0x1, -R29 ;  /* 0x000000011b1bc824 */ /* 0x000fe200078e0a1d */
[----:B------:R-:W-:-:S04]  /*ae40*/  ISETP.GT.U32.AND P4, PT, R29, R9, PT ;  /* 0x000000091d00720c */ /* 0x000fc80003f84070 */
[----:B------:R-:W-:Y:S01]  /*ae50*/  ISETP.GT.U32.AND P6, PT, R29, R27, PT ;  /* 0x0000001b1d00720c */ /* 0x000fe20003fc4070 */
[--C-:B------:R-:W-:Y:S01]  /*ae60*/  @!P3 IMAD.IADD R19, R19, 0x1, -R29.reuse ;  /* 0x000000011313b824 */ /* 0x100fe200078e0a1d */
[----:B------:R0:W-:Y:S07]  /*ae70*/  STL [R1+0x2a0], R24 ;  /* 0x0002a01801007387 */ /* 0x0001ee0000100800 */
[--C-:B------:R-:W-:Y:S01]  /*ae80*/  @!P4 IMAD.IADD R9, R9, 0x1, -R29.reuse ;  /* 0x000000010909c824 */ /* 0x100fe200078e0a1d */
[----:B0-----:R-:W2:Y:S03]  /*ae90*/  LDL.LU R24, [R1+0x250] ;  /* 0x0002500001187983 */ /* 0x001ea60000300800 */
[--C-:B------:R-:W-:Y:S01]  /*aea0*/  @!P6 IMAD.IADD R27, R27, 0x1, -R29.reuse ;  /* 0x000000011b1be824 */ /* 0x100fe200078e0a1d */
[----:B------:R-:W-:Y:S01]  /*aeb0*/  ISETP.GT.U32.AND P2, PT, R29, R25, PT ;  /* 0x000000191d00720c */ /* 0x000fe20003f44070 */
[----:B------:R-:W-:-:S02]  /*aec0*/  @!P0 IMAD.IADD R20, R20, 0x1, -R29 ;  /* 0x0000000114148824 */ /* 0x000fc400078e0a1d */
[----:B------:R-:W-:Y:S01]  /*aed0*/  @!P1 IMAD.IADD R22, R22, 0x1, -R29 ;  /* 0x0000000116169824 */ /* 0x000fe200078e0a1d */
[----:B------:R-:W-:Y:S01]  /*aee0*/  STL [R1+0x29c], R9 ;  /* 0x00029c0901007387 */ /* 0x000fe20000100800 */
[C---:B---3--:R-:W-:Y:S02]  /*aef0*/  ISETP.GT.U32.AND P4, PT, R29.reuse, R26, PT ;  /* 0x0000001a1d00720c */ /* 0x048fe40003f84070 */
[C---:B----4-:R-:W-:Y:S02]  /*af00*/  ISETP.GT.U32.AND P5, PT, R29.reuse, R3, PT ;  /* 0x000000031d00720c */ /* 0x050fe40003fa4070 */
[----:B------:R-:W-:-:S09]  /*af10*/  ISETP.GT.U32.AND P3, PT, R29, R13, PT ;  /* 0x0000000d1d00720c */ /* 0x000fd20003f64070 */
[--C-:B------:R-:W-:Y:S01]  /*af20*/  @!P4 IMAD.IADD R26, R26, 0x1, -R29.reuse ;  /* 0x000000011a1ac824 */ /* 0x100fe200078e0a1d */
[----:B------:R-:W-:Y:S01]  /*af30*/  ISETP.GT.U32.AND P0, PT, R29, R18, PT ;  /* 0x000000121d00720c */ /* 0x000fe20003f04070 */
[--C-:B------:R-:W-:Y:S01]  /*af40*/  @!P5 IMAD.IADD R3, R3, 0x1, -R29.reuse ;  /* 0x000000010303d824 */ /* 0x100fe200078e0a1d */
[----:B------:R-:W-:Y:S01]  /*af50*/  ISETP.GT.U32.AND P1, PT, R29, R21, PT ;  /* 0x000000151d00720c */ /* 0x000fe20003f24070 */
[--C-:B------:R-:W-:Y:S01]  /*af60*/  @!P3 IMAD.IADD R13, R13, 0x1, -R29.reuse ;  /* 0x000000010d0db824 */ /* 0x100fe200078e0a1d */
[----:B------:R-:W-:Y:S01]  /*af70*/  STL [R1+0x284], R17 ;  /* 0x0002841101007387 */ /* 0x000fe20000100800 */
[----:B------:R-:W-:-:S03]  /*af80*/  @!P2 IMAD.IADD R25, R25, 0x1, -R29 ;  /* 0x000000011919a824 */ /* 0x000fc600078e0a1d */
[----:B------:R-:W-:Y:S05]  /*af90*/  STL [R1+0x290], R19 ;  /* 0x0002901301007387 */ /* 0x000fea0000100800 */
[--C-:B------:R-:W-:Y:S01]  /*afa0*/  @!P0 IMAD.IADD R18, R18, 0x1, -R29.reuse ;  /* 0x0000000112128824 */ /* 0x100fe200078e0a1d */
[----:B------:R-:W-:Y:S01]  /*afb0*/  STL [R1+0x294], R20 ;  /* 0x0002941401007387 */ /* 0x000fe20000100800 */
[----:B------:R-:W-:-:S03]  /*afc0*/  @!P1 IMAD.IADD R21, R21, 0x1, -R29 ;  /* 0x0000000115159824 */ /* 0x000fc600078e0a1d */
[----:B------:R-:W-:Y:S04]  /*afd0*/  STL [R1+0x28c], R22 ;  /* 0x00028c1601007387 */ /* 0x000fe80000100800 */
[----:B------:R0:W-:Y:S04]  /*afe0*/  STL [R1+0x270], R27 ;  /* 0x0002701b01007387 */ /* 0x0001e80000100800 */
[----:B------:R1:W-:Y:S04]  /*aff0*/  STL [R1+0x288], R25 ;  /* 0x0002881901007387 */ /* 0x0003e80000100800 */
[----:B0-----:R-:W3:Y:S04]  /*b000*/  LDL R27, [R1+0x13b4] ;  /* 0x0013b400011b7983 */ /* 0x001ee80000100800 */
[----:B-1----:R-:W4:Y:S04]  /*b010*/  LDL.LU R25, [R1+0x24c] ;  /* 0x00024c0001197983 */ /* 0x002f280000300800 */
[----:B------:R-:W3:Y:S04]  /*b020*/  LDL.LU R17, [R1+0x234] ;  /* 0x0002340001117983 */ /* 0x000ee80000300800 */
[----:B------:R-:W3:Y:S04]  /*b030*/  LDL.LU R19, [R1+0x240] ;  /* 0x0002400001137983 */ /* 0x000ee80000300800 */
[----:B------:R-:W3:Y:S04]  /*b040*/  LDL.LU R20, [R1+0x244] ;  /* 0x0002440001147983 */ /* 0x000ee80000300800 */
[----:B------:R-:W3:Y:S01]  /*b050*/  LDL.LU R22, [R1+0x23c] ;  /* 0x00023c0001167983 */ /* 0x000ee20000300800 */
[----:B-----5:R-:W-:-:S02]  /*b060*/  ISETP.GT.U32.AND P6, PT, R29, R10, PT ;  /* 0x0000000a1d00720c */ /* 0x020fc40003fc4070 */
[C---:B------:R-:W-:Y:S02]  /*b070*/  ISETP.GT.U32.AND P4, PT, R29.reuse, R11, PT ;  /* 0x0000000b1d00720c */ /* 0x040fe40003f84070 */
[C---:B------:R-:W-:Y:S02]  /*b080*/  ISETP.GT.U32.AND P5, PT, R29.reuse, R12, PT ;  /* 0x0000000c1d00720c */ /* 0x040fe40003fa4070 */
[----:B------:R-:W-:-:S07]  /*b090*/  ISETP.GT.U32.AND P3, PT, R29, R14, PT ;  /* 0x0000000e1d00720c */ /* 0x000fce0003f64070 */
[--C-:B------:R-:W-:Y:S01]  /*b0a0*/  @!P6 IMAD.IADD R10, R10, 0x1, -R29.reuse ;  /* 0x000000010a0ae824 */ /* 0x100fe200078e0a1d */
[----:B------:R-:W-:Y:S01]  /*b0b0*/  ISETP.GT.U32.AND P6, PT, R29, R26, PT ;  /* 0x0000001a1d00720c */ /* 0x000fe20003fc4070 */
[--C-:B------:R-:W-:Y:S01]  /*b0c0*/  @!P4 IMAD.IADD R11, R11, 0x1, -R29.reuse ;  /* 0x000000010b0bc824 */ /* 0x100fe200078e0a1d */
[C---:B------:R-:W-:Y:S02]  /*b0d0*/  ISETP.GT.U32.AND P2, PT, R29.reuse, R23, PT ;  /* 0x000000171d00720c */ /* 0x040fe40003f44070 */
[C---:B------:R-:W-:Y:S01]  /*b0e0*/  ISETP.GT.U32.AND P4, PT, R29.reuse, R3, PT ;  /* 0x000000031d00720c */ /* 0x040fe20003f84070 */
[--C-:B------:R-:W-:Y:S01]  /*b0f0*/  @!P5 IMAD.IADD R12, R12, 0x1, -R29.reuse ;  /* 0x000000010c0cd824 */ /* 0x100fe200078e0a1d */
[C---:B------:R-:W-:Y:S02]  /*b100*/  ISETP.GT.U32.AND P0, PT, R29.reuse, R15, PT ;  /* 0x0000000f1d00720c */ /* 0x040fe40003f04070 */
[C---:B------:R-:W-:Y:S01]  /*b110*/  ISETP.GT.U32.AND P5, PT, R29.reuse, R13, PT ;  /* 0x0000000d1d00720c */ /* 0x040fe20003fa4070 */
[----:B------:R-:W-:Y:S01]  /*b120*/  @!P3 IMAD.IADD R14, R14, 0x1, -R29 ;  /* 0x000000010e0eb824 */ /* 0x000fe200078e0a1d */
[----:B------:R-:W-:-:S02]  /*b130*/  ISETP.GT.U32.AND P3, PT, R29, R18, PT ;  /* 0x000000121d00720c */ /* 0x000fc40003f64070 */
[----:B------:R-:W-:Y:S01]  /*b140*/  ISETP.GT.U32.AND P1, PT, R29, R16, PT ;  /* 0x000000101d00720c */ /* 0x000fe20003f24070 */
[--C-:B------:R-:W-:Y:S02]  /*b150*/  @!P6 IMAD.IADD R26, R26, 0x1, -R29.reuse ;  /* 0x000000011a1ae824 */ /* 0x100fe400078e0a1d */
[--C-:B------:R-:W-:Y:S02]  /*b160*/  @!P2 IMAD.IADD R23, R23, 0x1, -R29.reuse ;  /* 0x000000011717a824 */ /* 0x100fe400078e0a1d */
[--C-:B------:R-:W-:Y:S01]  /*b170*/  @!P4 IMAD.IADD R3, R3, 0x1, -R29.reuse ;  /* 0x000000010303c824 */ /* 0x100fe200078e0a1d */
[----:B------:R0:W-:Y:S01]  /*b180*/  STL [R1+0x27c], R26 ;  /* 0x00027c1a01007387 */ /* 0x0001e20000100800 */
[--C-:B------:R-:W-:Y:S01]  /*b190*/  @!P0 IMAD.IADD R15, R15, 0x1, -R29.reuse ;  /* 0x000000010f0f8824 */ /* 0x100fe200078e0a1d */
[----:B------:R-:W-:Y:S01]  /*b1a0*/  ISETP.GT.U32.AND P0, PT, R29, R21, PT ;  /* 0x000000151d00720c */ /* 0x000fe20003f04070 */
[--C-:B------:R-:W-:Y:S02]  /*b1b0*/  @!P5 IMAD.IADD R13, R13, 0x1, -R29.reuse ;  /* 0x000000010d0dd824 */ /* 0x100fe400078e0a1d */
[----:B------:R-:W-:-:S02]  /*b1c0*/  @!P3 IMAD.IADD R18, R18, 0x1, -R29 ;  /* 0x000000011212b824 */ /* 0x000fc400078e0a1d */
[--C-:B------:R-:W-:Y:S01]  /*b1d0*/  @!P1 IMAD.IADD R16, R16, 0x1, -R29.reuse ;  /* 0x0000000110109824 */ /* 0x100fe200078e0a1d */
[----:B------:R-:W-:Y:S01]  /*b1e0*/  ISETP.GT.U32.AND P1, PT, R29, R23, PT ;  /* 0x000000171d00720c */ /* 0x000fe20003f24070 */
[----:B0-----:R-:W5:Y:S04]  /*b1f0*/  LDL.LU R26, [R1+0x238] ;  /* 0x00023800011a7983 */ /* 0x001f680000300800 */
[----:B------:R-:W-:Y:S04]  /*b200*/  STL [R1+0x280], R3 ;  /* 0x0002800301007387 */ /* 0x000fe80000100800 */
[----:B------:R-:W5:Y:S04]  /*b210*/  LDL.LU R2, [R1+0x220] ;  /* 0x0002200001027983 */ /* 0x000f680000300800 */
[----:B------:R0:W-:Y:S04]  /*b220*/  STL [R1+0x278], R13 ;  /* 0x0002780d01007387 */ /* 0x0001e80000100800 */
[----:B------:R-:W5:Y:S04]  /*b230*/  LDL.LU R9, [R1+0x22c] ;  /* 0x00022c0001097983 */ /* 0x000f680000300800 */
[----:B------:R1:W-:Y:S04]  /*b240*/  STL [R1+0x274], R18 ;  /* 0x0002741201007387 */ /* 0x0003e80000100800 */
[----:B0-----:R-:W5:Y:S01]  /*b250*/  LDL.LU R13, [R1+0x230] ;  /* 0x00023000010d7983 */ /* 0x001f620000300800 */
[----:B------:R-:W-:-:S03]  /*b260*/  @!P0 IMAD.IADD R21, R21, 0x1, -R29 ;  /* 0x0000000115158824 */ /* 0x000fc600078e0a1d */
[----:B-1----:R-:W5:Y:S01]  /*b270*/  LDL.LU R18, [R1+0x228] ;  /* 0x0002280001127983 */ /* 0x002f620000300800 */
[----:B------:R-:W-:-:S03]  /*b280*/  @!P1 IMAD.IADD R23, R23, 0x1, -R29 ;  /* 0x0000000117179824 */ /* 0x000fc600078e0a1d */
[----:B------:R0:W-:Y:S04]  /*b290*/  STL [R1+0x25c], R21 ;  /* 0x00025c1501007387 */ /* 0x0001e80000100800 */
[----:B0-----:R-:W5:Y:S04]  /*b2a0*/  LDL.LU R21, [R1+0x224] ;  /* 0x0002240001157983 */ /* 0x001f680000300800 */
[----:B------:R0:W-:Y:S04]  /*b2b0*/  STL [R1+0x268], R23 ;  /* 0x0002681701007387 */ /* 0x0001e80000100800 */
[----:B0-----:R-:W5:Y:S01]  /*b2c0*/  LDL.LU R23, [R1+0x20c] ;  /* 0x00020c0001177983 */ /* 0x001f620000300800 */
[----:B------:R-:W-:-:S02]  /*b2d0*/  ISETP.GT.U32.AND P4, PT, R29, R11, PT ;  /* 0x0000000b1d00720c */ /* 0x000fc40003f84070 */
[C---:B--2---:R-:W-:Y:S02]  /*b2e0*/  ISETP.GT.U32.AND P2, PT, R29.reuse, R24, PT ;  /* 0x000000181d00720c */ /* 0x044fe40003f44070 */
[----:B------:R-:W-:-:S11]  /*b2f0*/  ISETP.GT.U32.AND P5, PT, R29, R12, PT ;  /* 0x0000000c1d00720c */ /* 0x000fd60003fa4070 */
[----:B------:R-:W-:Y:S01]  /*b300*/  @!P2 IMAD.IADD R24, R24, 0x1, -R29 ;  /* 0x000000011818a824 */ /* 0x000fe200078e0a1d */
[----:B------:R-:W-:-:S04]  /*b310*/  ISETP.GT.U32.AND P2, PT, R29, R10, PT ;  /* 0x0000000a1d00720c */ /* 0x000fc80003f44070 */
[----:B------:R-:W-:Y:S01]  /*b320*/  ISETP.GT.U32.AND P6, PT, R29, R24, PT ;  /* 0x000000181d00720c */ /* 0x000fe20003fc4070 */
[----:B------:R-:W-:Y:S01]  /*b330*/  @!P4 IMAD.IADD R11, R11, 0x1, -R29 ;  /* 0x000000010b0bc824 */ /* 0x000fe200078e0a1d */
[C---:B------:R-:W-:Y:S02]  /*b340*/  ISETP.GT.U32.AND P3, PT, R29.reuse, R14, PT ;  /* 0x0000000e1d00720c */ /* 0x040fe40003f64070 */
[----:B------:R-:W-:-:S05]  /*b350*/  ISETP.GT.U32.AND P0, PT, R29, R15, PT ;  /* 0x0000000f1d00720c */ /* 0x000fca0003f04070 */
[--C-:B------:R-:W-:Y:S02]  /*b360*/  @!P2 IMAD.IADD R10, R10, 0x1, -R29.reuse ;  /* 0x000000010a0aa824 */ /* 0x100fe400078e0a1d */
[--C-:B------:R-:W-:Y:S01]  /*b370*/  @!P5 IMAD.IADD R12, R12, 0x1, -R29.reuse ;  /* 0x000000010c0cd824 */ /* 0x100fe200078e0a1d */
[----:B------:R-:W-:Y:S01]  /*b380*/  ISETP.GT.U32.AND P1, PT, R29, R16, PT ;  /* 0x000000101d00720c */ /* 0x000fe20003f24070 */
[--C-:B------:R-:W-:Y:S02]  /*b390*/  @!P6 IMAD.IADD R24, R24, 0x1, -R29.reuse ;  /* 0x000000011818e824 */ /* 0x100fe400078e0a1d */
[--C-:B------:R-:W-:Y:S02]  /*b3a0*/  @!P3 IMAD.IADD R14, R14, 0x1, -R29.reuse ;  /* 0x000000010e0eb824 */ /* 0x100fe400078e0a1d */
[----:B------:R-:W-:-:S08]  /*b3b0*/  @!P0 IMAD.IADD R15, R15, 0x1, -R29 ;  /* 0x000000010f0f8824 */ /* 0x000fd000078e0a1d */
[--C-:B------:R-:W-:Y:S01]  /*b3c0*/  @!P1 IMAD.IADD R16, R16, 0x1, -R29.reuse ;  /* 0x0000000110109824 */ /* 0x100fe200078e0a1d */
[C---:B----4-:R-:W-:Y:S02]  /*b3d0*/  ISETP.GT.U32.AND P2, PT, R29.reuse, R25, PT ;  /* 0x000000191d00720c */ /* 0x050fe40003f44070 */
[C---:B---3--:R-:W-:Y:S02]  /*b3e0*/  ISETP.GT.U32.AND P4, PT, R29.reuse, R17, PT ;  /* 0x000000111d00720c */ /* 0x048fe40003f84070 */
[----:B------:R-:W-:Y:S02]  /*b3f0*/  IABS R3, R27 ;  /* 0x0000001b00037213 */ /* 0x000fe40000000000 */
[----:B------:R-:W-:Y:S01]  /*b400*/  ISETP.GT.U32.AND P5, PT, R29, R19, PT ;  /* 0x000000131d00720c */ /* 0x000fe20003fa4070 */
[----:B------:R-:W2:Y:S06]  /*b410*/  LDL.LU R27, [R1+0x218] ;  /* 0x00021800011b7983 */ /* 0x000eac0000300800 */
[----:B------:R-:W-:Y:S01]  /*b420*/  @!P2 IMAD.IADD R25, R25, 0x1, -R29 ;  /* 0x000000011919a824 */ /* 0x000fe200078e0a1d */
[----:B------:R-:W-:-:S02]  /*b430*/  ISETP.GT.U32.AND P3, PT, R29, R20, PT ;  /* 0x000000141d00720c */ /* 0x000fc40003f64070 */
[----:B------:R-:W-:Y:S01]  /*b440*/  ISETP.GT.U32.AND P0, PT, R29, R22, PT ;  /* 0x000000161d00720c */ /* 0x000fe20003f04070 */
[--C-:B------:R-:W-:Y:S02]  /*b450*/  @!P4 IMAD.IADD R17, R17, 0x1, -R29.reuse ;  /* 0x000000011111c824 */ /* 0x100fe400078e0a1d */
[--C-:B------:R-:W-:Y:S01]  /*b460*/  @!P5 IMAD.IADD R19, R19, 0x1, -R29.reuse ;  /* 0x000000011313d824 */ /* 0x100fe200078e0a1d */
[----:B------:R-:W-:Y:S07]  /*b470*/  STL [R1+0x26c], R10 ;  /* 0x00026c0a01007387 */ /* 0x000fee0000100800 */
        /* <DEDUP_REMOVED lines=9> */
[----:B------:R-:W4:Y:S04]  /*b510*/  LDL.LU R12, [R1+0x214] ;  /* 0x00021400010c7983 */ /* 0x000f280000300800 */
[----:B------:R-:W4:Y:S04]  /*b520*/  LDL.LU R14, [R1+0x210] ;  /* 0x00021000010e7983 */ /* 0x000f280000300800 */
[----:B------:R-:W4:Y:S04]  /*b530*/  LDL.LU R15, [R1+0x1f8] ;  /* 0x0001f800010f7983 */ /* 0x000f280000300800 */
[----:B-1----:R-:W4:Y:S01]  /*b540*/  LDL.LU R16, [R1+0x204] ;  /* 0x0002040001107983 */ /* 0x002f220000300800 */
        /* <DEDUP_REMOVED lines=8> */
[----:B------:R-:W-:Y:S01]  /*b5d0*/  ISETP.GT.U32.AND P2, PT, R29, R17, PT ;  /* 0x000000111d00720c */ /* 0x000fe20003f44070 */
[--C-:B------:R-:W-:Y:S01]  /*b5e0*/  @!P4 IMAD.IADD R13, R13, 0x1, -R29.reuse ;  /* 0x000000010d0dc824 */ /* 0x100fe200078e0a1d */
[C---:B------:R-:W-:Y:S02]  /*b5f0*/  ISETP.GT.U32.AND P4, PT, R29.reuse, R19, PT ;  /* 0x000000131d00720c */ /* 0x040fe40003f84070 */
[C---:B------:R-:W-:Y:S01]  /*b600*/  ISETP.GT.U32.AND P3, PT, R29.reuse, R21, PT ;  /* 0x000000151d00720c */ /* 0x040fe20003f64070 */
[----:B------:R-:W-:Y:S01]  /*b610*/  @!P5 IMAD.IADD R18, R18, 0x1, -R29 ;  /* 0x000000011212d824 */ /* 0x000fe200078e0a1d */
[----:B------:R-:W-:-:S03]  /*b620*/  ISETP.GT.U32.AND P5, PT, R29, R20, PT ;  /* 0x000000141d00720c */ /* 0x000fc60003fa4070 */
[--C-:B------:R-:W-:Y:S02]  /*b630*/  @!P1 IMAD.IADD R26, R26, 0x1, -R29.reuse ;  /* 0x000000011a1a9824 */ /* 0x100fe400078e0a1d */
[--C-:B------:R-:W-:Y:S01]  /*b640*/  @!P6 IMAD.IADD R25, R25, 0x1, -R29.reuse ;  /* 0x000000011919e824 */ /* 0x100fe200078e0a1d */
[----:B------:R-:W-:Y:S01]  /*b650*/  ISETP.GT.U32.AND P0, PT, R29, R23, PT ;  /* 0x000000171d00720c */ /* 0x000fe20003f04070 */
[----:B------:R-:W-:-:S04]  /*b660*/  @!P2 IMAD.IADD R17, R17, 0x1, -R29 ;  /* 0x000000011111a824 */ /* 0x000fc800078e0a1d */
[--C-:B------:R-:W-:Y:S01]  /*b670*/  @!P3 IMAD.IADD R21, R21, 0x1, -R29.reuse ;  /* 0x000000011515b824 */ /* 0x100fe200078e0a1d */
[----:B------:R-:W-:Y:S01]  /*b680*/  ISETP.GT.U32.AND P3, PT, R29, R22, PT ;  /* 0x000000161d00720c */ /* 0x000fe20003f64070 */
[----:B------:R0:W-:Y:S01]  /*b690*/  STL [R1+0x24c], R25 ;  /* 0x00024c1901007387 */ /* 0x0001e20000100800 */
[--C-:B------:R-:W-:Y:S02]  /*b6a0*/  @!P4 IMAD.IADD R19, R19, 0x1, -R29.reuse ;  /* 0x000000011313c824 */ /* 0x100fe400078e0a1d */
[----:B------:R-:W-:-:S03]  /*b6b0*/  @!P5 IMAD.IADD R20, R20, 0x1, -R29 ;  /* 0x000000011414d824 */ /* 0x000fc600078e0a1d */
[--C-:B------:R-:W-:Y:S01]  /*b6c0*/  @!P0 IMAD.IADD R23, R23, 0x1, -R29.reuse ;  /* 0x0000000117178824 */ /* 0x100fe200078e0a1d */
[----:B------:R-:W-:Y:S01]  /*b6d0*/  ISETP.GT.U32.AND P0, PT, R29, R26, PT ;  /* 0x0000001a1d00720c */ /* 0x000fe20003f04070 */
[----:B0-----:R-:W5:Y:S04]  /*b6e0*/  LDL.LU R25, [R1+0x208] ;  /* 0x0002080001197983 */ /* 0x001f680000300800 */
[----:B------:R0:W-:Y:S04]  /*b6f0*/  STL [R1+0x234], R17 ;  /* 0x0002341101007387 */ /* 0x0001e80000100800 */
[----:B------:R-:W5:Y:S04]  /*b700*/  LDL.LU R10, [R1+0x200] ;  /* 0x00020000010a7983 */ /* 0x000f680000300800 */
[----:B------:R1:W-:Y:S04]  /*b710*/  STL [R1+0x240], R19 ;  /* 0x0002401301007387 */ /* 0x0003e80000100800 */
[----:B------:R-:W5:Y:S04]  /*b720*/  LDL.LU R11, [R1+0x1fc] ;  /* 0x0001fc00010b7983 */ /* 0x000f680000300800 */
[----:B------:R-:W-:Y:S04]  /*b730*/  STL [R1+0x244], R20 ;  /* 0x0002441401007387 */ /* 0x000fe80000100800 */
[----:B0-----:R-:W5:Y:S01]  /*b740*/  LDL.LU R17, [R1+0x1e4] ;  /* 0x0001e40001117983 */ /* 0x001f620000300800 */
[----:B------:R-:W-:-:S02]  /*b750*/  @!P3 IMAD.IADD R22, R22, 0x1, -R29 ;  /* 0x000000011616b824 */ /* 0x000fc400078e0a1d */
[----:B------:R-:W-:Y:S01]  /*b760*/  @!P0 IMAD.IADD R26, R26, 0x1, -R29 ;  /* 0x000000011a1a8824 */ /* 0x000fe200078e0a1d */
[----:B-1----:R-:W5:Y:S04]  /*b770*/  LDL.LU R19, [R1+0x1f0] ;  /* 0x0001f00001137983 */ /* 0x002f680000300800 */
[----:B------:R-:W-:Y:S04]  /*b780*/  STL [R1+0x23c], R22 ;  /* 0x00023c1601007387 */ /* 0x000fe80000100800 */
[----:B------:R0:W-:Y:S04]  /*b790*/  STL [R1+0x238], R26 ;  /* 0x0002381a01007387 */ /* 0x0001e80000100800 */
[----:B0-----:R-:W5:Y:S04]  /*b7a0*/  LDL.LU R26, [R1+0x1f4] ;  /* 0x0001f400011a7983 */ /* 0x001f680000300800 */
[----:B------:R-:W5:Y:S04]  /*b7b0*/  LDL.LU R20, [R1+0x1ec] ;  /* 0x0001ec0001147983 */ /* 0x000f680000300800 */
[----:B------:R-:W5:Y:S01]  /*b7c0*/  LDL.LU R22, [R1+0x1e8] ;  /* 0x0001e80001167983 */ /* 0x000f620000300800 */
[----:B------:R-:W-:-:S02]  /*b7d0*/  ISETP.GT.U32.AND P2, PT, R29, R9, PT ;  /* 0x000000091d00720c */ /* 0x000fc40003f44070 */
[C---:B------:R-:W-:Y:S02]  /*b7e0*/  ISETP.GT.U32.AND P4, PT, R29.reuse, R13, PT ;  /* 0x0000000d1d00720c */ /* 0x040fe40003f84070 */
[C---:B------:R-:W-:Y:S02]  /*b7f0*/  ISETP.GT.U32.AND P5, PT, R29.reuse, R18, PT ;  /* 0x000000121d00720c */ /* 0x040fe40003fa4070 */
[----:B------:R-:W-:-:S07]  /*b800*/  ISETP.GT.U32.AND P3, PT, R29, R21, PT ;  /* 0x000000151d00720c */ /* 0x000fce0003f64070 */
[----:B------:R-:W-:Y:S01]  /*b810*/  @!P2 IMAD.IADD R9, R9, 0x1, -R29 ;  /* 0x000000010909a824 */ /* 0x000fe200078e0a1d */
[----:B--2---:R-:W-:-:S13]  /*b820*/  ISETP.GT.U32.AND P1, PT, R29, R27, PT ;  /* 0x0000001b1d00720c */ /* 0x004fda0003f24070 */
[----:B------:R-:W-:Y:S01]  /*b830*/  @!P1 IMAD.IADD R27, R27, 0x1, -R29 ;  /* 0x000000011b1b9824 */ /* 0x000fe200078e0a1d */
[----:B------:R-:W-:-:S04]  /*b840*/  ISETP.GT.U32.AND P1, PT, R29, R2, PT ;  /* 0x000000021d00720c */ /* 0x000fc80003f24070 */
[----:B------:R-:W-:-:S09]  /*b850*/  ISETP.GT.U32.AND P6, PT, R29, R27, PT ;  /* 0x0000001b1d00720c */ /* 0x000fd20003fc4070 */
[--C-:B------:R-:W-:Y:S01]  /*b860*/  @!P1 IMAD.IADD R2, R2, 0x1, -R29.reuse ;  /* 0x0000000102029824 */ /* 0x100fe200078e0a1d */
[----:B------:R-:W-:Y:S01]  /*b870*/  ISETP.GT.U32.AND P0, PT, R29, R23, PT ;  /* 0x000000171d00720c */ /* 0x000fe20003f04070 */
[--C-:B------:R-:W-:Y:S02]  /*b880*/  @!P4 IMAD.IADD R13, R13, 0x1, -R29.reuse ;  /* 0x000000010d0dc824 */ /* 0x100fe400078e0a1d */
[--C-:B------:R-:W-:Y:S02]  /*b890*/  @!P6 IMAD.IADD R27, R27, 0x1, -R29.reuse ;  /* 0x000000011b1be824 */ /* 0x100fe400078e0a1d */
[----:B------:R-:W-:Y:S01]  /*b8a0*/  @!P5 IMAD.IADD R18, R18, 0x1, -R29 ;  /* 0x000000011212d824 */ /* 0x000fe200078e0a1d */
[C---:B---3--:R-:W-:Y:S02]  /*b8b0*/  ISETP.GT.U32.AND P1, PT, R29.reuse, R24, PT ;  /* 0x000000181d00720c */ /* 0x048fe40003f24070 */
[C---:B----4-:R-:W-:Y:S02]  /*b8c0*/  ISETP.GT.U32.AND P2, PT, R29.reuse, R12, PT ;  /* 0x0000000c1d00720c */ /* 0x050fe40003f44070 */
[----:B------:R-:W-:-:S02]  /*b8d0*/  ISETP.GT.U32.AND P4, PT, R29, R14, PT ;  /* 0x0000000e1d00720c */ /* 0x000fc40003f84070 */
[----:B------:R-:W-:-:S07]  /*b8e0*/  ISETP.GT.U32.AND P5, PT, R29, R15, PT ;  /* 0x0000000f1d00720c */ /* 0x000fce0003fa4070 */
[--C-:B------:R-:W-:Y:S02]  /*b8f0*/  @!P1 IMAD.IADD R24, R24, 0x1, -R29.reuse ;  /* 0x0000000118189824 */ /* 0x100fe400078e0a1d */
[--C-:B------:R-:W-:Y:S02]  /*b900*/  @!P2 IMAD.IADD R12, R12, 0x1, -R29.reuse ;  /* 0x000000010c0ca824 */ /* 0x100fe400078e0a1d */
[--C-:B------:R-:W-:Y:S01]  /*b910*/  @!P3 IMAD.IADD R21, R21, 0x1, -R29.reuse ;  /* 0x000000011515b824 */ /* 0x100fe200078e0a1d */
[----:B------:R-:W-:Y:S01]  /*b920*/  ISETP.GT.U32.AND P3, PT, R29, R16, PT ;  /* 0x000000101d00720c */ /* 0x000fe20003f64070 */
[--C-:B------:R-:W-:Y:S01]  /*b930*/  @!P0 IMAD.IADD R23, R23, 0x1, -R29.reuse ;  /* 0x0000000117178824 */ /* 0x100fe200078e0a1d */
[----:B------:R-:W-:Y:S01]  /*b940*/  STL [R1+0x220], R2 ;  /* 0x0002200201007387 */ /* 0x000fe20000100800 */
[--C-:B------:R-:W-:Y:S02]  /*b950*/  @!P4 IMAD.IADD R14, R14, 0x1, -R29.reuse ;  /* 0x000000010e0ec824 */ /* 0x100fe400078e0a1d */
[--C-:B------:R-:W-:Y:S01]  /*b960*/  @!P5 IMAD.IADD R15, R15, 0x1, -R29.reuse ;  /* 0x000000010f0fd824 */ /* 0x100fe200078e0a1d */
[----:B------:R-:W-:Y:S04]  /*b970*/  STL [R1+0x22c], R9 ;  /* 0x00022c0901007387 */ /* 0x000fe80000100800 */
[----:B------:R-:W-:Y:S04]  /*b980*/  STL [R1+0x230], R13 ;  /* 0x0002300d01007387 */ /* 0x000fe80000100800 */
[----:B------:R-:W-:Y:S04]  /*b990*/  STL [R1+0x228], R18 ;  /* 0x0002281201007387 */ /* 0x000fe80000100800 */
[----:B------:R-:W-:Y:S04]  /*b9a0*/  STL [R1+0x224], R21 ;  /* 0x0002241501007387 */ /* 0x000fe80000100800 */
[----:B------:R0:W-:Y:S01]  /*b9b0*/  STL [R1+0x218], R27 ;  /* 0x0002181b01007387 */ /* 0x0001e20000100800 */
[----:B------:R-:W-:-:S03]  /*b9c0*/  @!P3 IMAD.IADD R16, R16, 0x1, -R29 ;  /* 0x000000011010b824 */ /* 0x000fc600078e0a1d */
[----:B------:R1:W-:Y:S04]  /*b9d0*/  STL [R1+0x20c], R23 ;  /* 0x00020c1701007387 */ /* 0x0003e80000100800 */
[----:B0-----:R-:W2:Y:S04]  /*b9e0*/  LDL.LU R27, [R1+0x1d0] ;  /* 0x0001d000011b7983 */ /* 0x001ea80000300800 */
[----:B------:R-:W3:Y:S04]  /*b9f0*/  LDL.LU R13, [R1+0x1dc] ;  /* 0x0001dc00010d7983 */ /* 0x000ee80000300800 */
[----:B------:R-:W4:Y:S04]  /*ba00*/  LDL.LU R18, [R1+0x1e0] ;  /* 0x0001e00001127983 */ /* 0x000f280000300800 */
[----:B------:R-:W4:Y:S04]  /*ba10*/  LDL.LU R21, [R1+0x1d8] ;  /* 0x0001d80001157983 */ /* 0x000f280000300800 */
[----:B-1----:R-:W4:Y:S01]  /*ba20*/  LDL.LU R23, [R1+0x1d4] ;  /* 0x0001d40001177983 */ /* 0x002f220000300800 */
[----:B-----5:R-:W-:-:S02]  /*ba30*/  ISETP.GT.U32.AND P6, PT, R29, R10, PT ;  /* 0x0000000a1d00720c */ /* 0x020fc40003fc4070 */
[C---:B------:R-:W-:Y:S02]  /*ba40*/  ISETP.GT.U32.AND P1, PT, R29.reuse, R11, PT ;  /* 0x0000000b1d00720c */ /* 0x040fe40003f24070 */
[----:B------:R-:W-:-:S09]  /*ba50*/  ISETP.GT.U32.AND P2, PT, R29, R17, PT ;  /* 0x000000111d00720c */ /* 0x000fd20003f44070 */
[--C-:B------:R-:W-:Y:S01]  /*ba60*/  @!P6 IMAD.IADD R10, R10, 0x1, -R29.reuse ;  /* 0x000000010a0ae824 */ /* 0x100fe200078e0a1d */
[C---:B------:R-:W-:Y:S02]  /*ba70*/  ISETP.GT.U32.AND P0, PT, R29.reuse, R25, PT ;  /* 0x000000191d00720c */ /* 0x040fe40003f04070 */
[----:B------:R-:W-:Y:S01]  /*ba80*/  ISETP.GT.U32.AND P6, PT, R29, R24, PT ;  /* 0x000000181d00720c */ /* 0x000fe20003fc4070 */
[--C-:B------:R-:W-:Y:S01]  /*ba90*/  @!P1 IMAD.IADD R11, R11, 0x1, -R29.reuse ;  /* 0x000000010b0b9824 */ /* 0x100fe200078e0a1d */
[C---:B------:R-:W-:Y:S02]  /*baa0*/  ISETP.GT.U32.AND P4, PT, R29.reuse, R19, PT ;  /* 0x000000131d00720c */ /* 0x040fe40003f84070 */
[----:B------:R-:W-:Y:S01]  /*bab0*/  ISETP.GT.U32.AND P1, PT, R29, R12, PT ;  /* 0x0000000c1d00720c */ /* 0x000fe20003f24070 */
[----:B------:R-:W-:Y:S01]  /*bac0*/  @!P2 IMAD.IADD R17, R17, 0x1, -R29 ;  /* 0x000000011111a824 */ /* 0x000fe200078e0a1d */
[C---:B------:R-:W-:Y:S02]  /*bad0*/  ISETP.GT.U32.AND P2, PT, R29.reuse, R14, PT ;  /* 0x0000000e1d00720c */ /* 0x040fe40003f44070 */
[----:B------:R-:W-:-:S03]  /*bae0*/  ISETP.GT.U32.AND P5, PT, R29, R26, PT ;  /* 0x0000001a1d00720c */ /* 0x000fc60003fa4070 */
[--C-:B------:R-:W-:Y:S01]  /*baf0*/  @!P0 IMAD.IADD R25, R25, 0x1, -R29.reuse ;  /* 0x0000000119198824 */ /* 0x100fe200078e0a1d */
[C---:B------:R-:W-:Y:S01]  /*bb00*/  ISETP.GT.U32.AND P3, PT, R29.reuse, R20, PT ;  /* 0x000000141d00720c */ /* 0x040fe20003f64070 */
[--C-:B------:R-:W-:Y:S01]  /*bb10*/  @!P6 IMAD.IADD R24, R24, 0x1, -R29.reuse ;  /* 0x000000011818e824 */ /* 0x100fe200078e0a1d */
[----:B------:R-:W-:Y:S01]  /*bb20*/  ISETP.GT.U32.AND P0, PT, R29, R22, PT ;  /* 0x000000161d00720c */ /* 0x000fe20003f04070 */
[--C-:B------:R-:W-:Y:S01]  /*bb30*/  @!P4 IMAD.IADD R19, R19, 0x1, -R29.reuse ;  /* 0x000000011313c824 */ /* 0x100fe200078e0a1d */
[----:B------:R-:W-:Y:S01]  /*bb40*/  ISETP.GT.U32.AND P4, PT, R29, R15, PT ;  /* 0x0000000f1d00720c */ /* 0x000fe20003f84070 */
[----:B------:R-:W-:-:S04]  /*bb50*/  @!P1 IMAD.IADD R12, R12, 0x1, -R29 ;  /* 0x000000010c0c9824 */ /* 0x000fc800078e0a1d */
[--C-:B------:R-:W-:Y:S01]  /*bb60*/  @!P5 IMAD.IADD R26, R26, 0x1, -R29.reuse ;  /* 0x000000011a1ad824 */ /* 0x100fe200078e0a1d */
[C---:B------:R-:W-:Y:S01]  /*bb70*/  ISETP.GT.U32.AND P5, PT, R29.reuse, R16, PT ;  /* 0x000000101d00720c */ /* 0x040fe20003fa4070 */
[----:B------:R0:W-:Y:S01]  /*bb80*/  STL [R1+0x21c], R24 ;  /* 0x00021c1801007387 */ /* 0x0001e20000100800 */
[--C-:B------:R-:W-:Y:S02]  /*bb90*/  @!P2 IMAD.IADD R14, R14, 0x1, -R29.reuse ;  /* 0x000000010e0ea824 */ /* 0x100fe400078e0a1d */
[--C-:B------:R-:W-:Y:S01]  /*bba0*/  @!P3 IMAD.IADD R20, R20, 0x1, -R29.reuse ;  /* 0x000000011414b824 */ /* 0x100fe200078e0a1d */
[----:B------:R-:W-:Y:S01]  /*bbb0*/  ISETP.GT.U32.AND P3, PT, R29, R25, PT ;  /* 0x000000191d00720c */ /* 0x000fe20003f64070 */
[----:B0-----:R-:W5:Y:S04]  /*bbc0*/  LDL.LU R24, [R1+0x1bc] ;  /* 0x0001bc0001187983 */ /* 0x001f680000300800 */
[----:B------:R-:W5:Y:S04]  /*bbd0*/  LDL.LU R8, [R1+0x1c8] ;  /* 0x0001c80001087983 */ /* 0x000f680000300800 */
[----:B------:R0:W-:Y:S04]  /*bbe0*/  STL [R1+0x214], R12 ;  /* 0x0002140c01007387 */ /* 0x0001e80000100800 */
[----:B------:R-:W5:Y:S01]  /*bbf0*/  LDL.LU R9, [R1+0x1cc] ;  /* 0x0001cc0001097983 */ /* 0x000f620000300800 */
[----:B------:R-:W-:-:S03]  /*bc00*/  @!P0 IMAD.IADD R22, R22, 0x1, -R29 ;  /* 0x0000000116168824 */ /* 0x000fc600078e0a1d */
[----:B------:R1:W-:Y:S01]  /*bc10*/  STL [R1+0x210], R14 ;  /* 0x0002100e01007387 */ /* 0x0003e20000100800 */
[----:B------:R-:W-:-:S03]  /*bc20*/  ISETP.GT.U32.AND P0, PT, R29, R10, PT ;  /* 0x0000000a1d00720c */ /* 0x000fc60003f04070 */
[----:B0-----:R-:W5:Y:S01]  /*bc30*/  LDL.LU R12, [R1+0x1c4] ;  /* 0x0001c400010c7983 */ /* 0x001f620000300800 */
[C---:B------:R-:W-:Y:S01]  /*bc40*/  ISETP.GT.U32.AND P1, PT, R29.reuse, R11, PT ;  /* 0x0000000b1d00720c */ /* 0x040fe20003f24070 */
[--C-:B------:R-:W-:Y:S01]  /*bc50*/  @!P5 IMAD.IADD R16, R16, 0x1, -R29.reuse ;  /* 0x000000011010d824 */ /* 0x100fe200078e0a1d */
[----:B------:R-:W-:Y:S01]  /*bc60*/  ISETP.GT.U32.AND P2, PT, R29, R17, PT ;  /* 0x000000111d00720c */ /* 0x000fe20003f44070 */
[----:B-1----:R-:W5:Y:S01]  /*bc70*/  LDL.LU R14, [R1+0x1c0] ;  /* 0x0001c000010e7983 */ /* 0x002f620000300800 */
[--C-:B------:R-:W-:Y:S01]  /*bc80*/  @!P4 IMAD.IADD R15, R15, 0x1, -R29.reuse ;  /* 0x000000010f0fc824 */ /* 0x100fe200078e0a1d */
[C---:B------:R-:W-:Y:S02]  /*bc90*/  ISETP.GT.U32.AND P5, PT, R29.reuse, R26, PT ;  /* 0x0000001a1d00720c */ /* 0x040fe40003fa4070 */
[----:B------:R-:W-:Y:S01]  /*bca0*/  ISETP.GT.U32.AND P4, PT, R29, R19, PT ;  /* 0x000000131d00720c */ /* 0x000fe20003f84070 */
[--C-:B------:R-:W-:Y:S01]  /*bcb0*/  @!P3 IMAD.IADD R25, R25, 0x1, -R29.reuse ;  /* 0x000000011919b824 */ /* 0x100fe200078e0a1d */
[----:B------:R0:W-:Y:S01]  /*bcc0*/  STL [R1+0x1f8], R15 ;  /* 0x0001f80f01007387 */ /* 0x0001e20000100800 */
[----:B------:R-:W-:-:S03]  /*bcd0*/  @!P0 IMAD.IADD R10, R10, 0x1, -R29 ;  /* 0x000000010a0a8824 */ /* 0x000fc600078e0a1d */
[--C-:B------:R-:W-:Y:S02]  /*bce0*/  @!P1 IMAD.IADD R11, R11, 0x1, -R29.reuse ;  /* 0x000000010b0b9824 */ /* 0x100fe400078e0a1d */
[--C-:B------:R-:W-:Y:S01]  /*bcf0*/  @!P2 IMAD.IADD R17, R17, 0x1, -R29.reuse ;  /* 0x000000011111a824 */ /* 0x100fe200078e0a1d */
[----:B0-----:R-:W5:Y:S02]  /*bd00*/  LDL.LU R15, [R1+0x1a4] ;  /* 0x0001a400010f7983 */ /* 0x001f640000300800 */
[--C-:B------:R-:W-:Y:S02]  /*bd10*/  @!P5 IMAD.IADD R26, R26, 0x1, -R29.reuse ;  /* 0x000000011a1ad824 */ /* 0x100fe400078e0a1d */
[----:B------:R0:W-:Y:S01]  /*bd20*/  STL [R1+0x204], R16 ;  /* 0x0002041001007387 */ /* 0x0001e20000100800 */
[----:B------:R-:W-:-:S03]  /*bd30*/  @!P4 IMAD.IADD R19, R19, 0x1, -R29 ;  /* 0x000000011313c824 */ /* 0x000fc600078e0a1d */
[----:B0-----:R-:W5:Y:S04]  /*bd40*/  LDL.LU R16, [R1+0x1b0] ;  /* 0x0001b00001107983 */ /* 0x001f680000300800 */
[----:B------:R0:W-:Y:S04]  /*bd50*/  STL [R1+0x208], R25 ;  /* 0x0002081901007387 */ /* 0x0001e80000100800 */
[----:B0-----:R-:W5:Y:S04]  /*bd60*/  LDL.LU R25, [R1+0x1b4] ;  /* 0x0001b40001197983 */ /* 0x001f680000300800 */
[----:B------:R-:W-:Y:S04]  /*bd70*/  STL [R1+0x200], R10 ;  /* 0x0002000a01007387 */ /* 0x000fe80000100800 */
[----:B------:R-:W-:Y:S04]  /*bd80*/  STL [R1+0x1fc], R11 ;  /* 0x0001fc0b01007387 */ /* 0x000fe80000100800 */
[----:B------:R-:W-:Y:S04]  /*bd90*/  STL [R1+0x1e4], R17 ;  /* 0x0001e41101007387 */ /* 0x000fe80000100800 */
[----:B------:R0:W-:Y:S04]  /*bda0*/  STL [R1+0x1f4], R26 ;  /* 0x0001f41a01007387 */ /* 0x0001e80000100800 */
[----:B------:R1:W-:Y:S04]  /*bdb0*/  STL [R1+0x1f0], R19 ;  /* 0x0001f01301007387 */ /* 0x0003e80000100800 */
[----:B0-----:R-:W5:Y:S01]  /*bdc0*/  LDL R26, [R1+0x770] ;  /* 0x00077000011a7983 */ /* 0x001f620000100800 */
[----:B------:R-:W-:-:S02]  /*bdd0*/  ISETP.GT.U32.AND P6, PT, R29, R22, PT ;  /* 0x000000161d00720c */ /* 0x000fc40003fc4070 */
[C---:B------:R-:W-:Y:S01]  /*bde0*/  ISETP.GT.U32.AND P3, PT, R29.reuse, R20, PT ;  /* 0x000000141d00720c */ /* 0x040fe20003f64070 */
[----:B------:R-:W5:Y:S10]  /*bdf0*/  LDL.LU R17, [R1+0x1ac] ;  /* 0x0001ac0001117983 */ /* 0x000f740000300800 */
[----:B------:R-:W-:Y:S01]  /*be00*/  @!P6 IMAD.IADD R22, R22, 0x1, -R29 ;  /* 0x000000011616e824 */ /* 0x000fe200078e0a1d */
[----:B--2---:R-:W-:-:S02]  /*be10*/  ISETP.GT.U32.AND P0, PT, R29, R27, PT ;  /* 0x0000001b1d00720c */ /* 0x004fc40003f04070 */
[C---:B---3--:R-:W-:Y:S02]  /*be20*/  ISETP.GT.U32.AND P1, PT, R29.reuse, R13, PT ;  /* 0x0000000d1d00720c */ /* 0x048fe40003f24070 */
[C---:B----4-:R-:W-:Y:S02]  /*be30*/  ISETP.GT.U32.AND P2, PT, R29.reuse, R18, PT ;  /* 0x000000121d00720c */ /* 0x050fe40003f44070 */
[----:B------:R-:W-:-:S07]  /*be40*/  ISETP.GT.U32.AND P4, PT, R29, R21, PT ;  /* 0x000000151d00720c */ /* 0x000fce0003f84070 */
[--C-:B------:R-:W-:Y:S02]  /*be50*/  @!P0 IMAD.IADD R27, R27, 0x1, -R29.reuse ;  /* 0x000000011b1b8824 */ /* 0x100fe400078e0a1d */
[--C-:B------:R-:W-:Y:S02]  /*be60*/  @!P1 IMAD.IADD R13, R13, 0x1, -R29.reuse ;  /* 0x000000010d0d9824 */ /* 0x100fe400078e0a1d */
[--C-:B------:R-:W-:Y:S02]  /*be70*/  @!P2 IMAD.IADD R18, R18, 0x1, -R29.reuse ;  /* 0x000000011212a824 */ /* 0x100fe400078e0a1d */
[--C-:B------:R-:W-:Y:S02]  /*be80*/  @!P4 IMAD.IADD R21, R21, 0x1, -R29.reuse ;  /* 0x000000011515c824 */ /* 0x100fe400078e0a1d */
[----:B------:R-:W-:Y:S01]  /*be90*/  @!P3 IMAD.IADD R20, R20, 0x1, -R29 ;  /* 0x000000011414b824 */ /* 0x000fe200078e0a1d */
[----:B------:R-:W-:-:S04]  /*bea0*/  ISETP.GT.U32.AND P5, PT, R29, R23, PT ;  /* 0x000000171d00720c */ /* 0x000fc80003fa4070 */
[----:B------:R0:W-:Y:S04]  /*beb0*/  STL [R1+0x1ec], R20 ;  /* 0x0001ec1401007387 */ /* 0x0001e80000100800 */
[----:B-1----:R-:W2:Y:S04]  /*bec0*/  LDL.LU R19, [R1+0x1a8] ;  /* 0x0001a80001137983 */ /* 0x002ea80000300800 */
[----:B------:R1:W-:Y:S04]  /*bed0*/  STL [R1+0x1e8], R22 ;  /* 0x0001e81601007387 */ /* 0x0003e80000100800 */
[----:B0-----:R-:W3:Y:S04]  /*bee0*/  LDL.LU R20, [R1+0x18c] ;  /* 0x00018c0001147983 */ /* 0x001ee80000300800 */
[----:B-1----:R-:W4:Y:S01]  /*bef0*/  LDL.LU R22, [R1+0x19c] ;  /* 0x00019c0001167983 */ /* 0x002f220000300800 */
[----:B------:R-:W-:Y:S01]  /*bf00*/  @!P5 IMAD.IADD R23, R23, 0x1, -R29 ;  /* 0x000000011717d824 */ /* 0x000fe200078e0a1d */
[----:B-----5:R-:W-:-:S02]  /*bf10*/  ISETP.GT.U32.AND P6, PT, R29, R8, PT ;  /* 0x000000081d00720c */ /* 0x020fc40003fc4070 */
[C---:B------:R-:W-:Y:S02]  /*bf20*/  ISETP.GT.U32.AND P0, PT, R29.reuse, R9, PT ;  /* 0x000000091d00720c */ /* 0x040fe40003f04070 */
[C---:B------:R-:W-:Y:S02]  /*bf30*/  ISETP.GT.U32.AND P1, PT, R29.reuse, R12, PT ;  /* 0x0000000c1d00720c */ /* 0x040fe40003f24070 */
[----:B------:R-:W-:-:S07]  /*bf40*/  ISETP.GT.U32.AND P2, PT, R29, R14, PT ;  /* 0x0000000e1d00720c */ /* 0x000fce0003f44070 */
[--C-:B------:R-:W-:Y:S01]  /*bf50*/  @!P6 IMAD.IADD R8, R8, 0x1, -R29.reuse ;  /* 0x000000010808e824 */ /* 0x100fe200078e0a1d */
[----:B------:R-:W-:Y:S01]  /*bf60*/  ISETP.GT.U32.AND P6, PT, R29, R27, PT ;  /* 0x0000001b1d00720c */ /* 0x000fe20003fc4070 */
[--C-:B------:R-:W-:Y:S01]  /*bf70*/  @!P0 IMAD.IADD R9, R9, 0x1, -R29.reuse ;  /* 0x0000000109098824 */ /* 0x100fe200078e0a1d */
[C---:B------:R-:W-:Y:S01]  /*bf80*/  ISETP.GT.U32.AND P0, PT, R29.reuse, R13, PT ;  /* 0x0000000d1d00720c */ /* 0x040fe20003f04070 */
[--C-:B------:R-:W-:Y:S01]  /*bf90*/  @!P1 IMAD.IADD R12, R12, 0x1, -R29.reuse ;  /* 0x000000010c0c9824 */ /* 0x100fe200078e0a1d */
[C---:B------:R-:W-:Y:S01]  /*bfa0*/  ISETP.GT.U32.AND P1, PT, R29.reuse, R18, PT ;  /* 0x000000121d00720c */ /* 0x040fe20003f24070 */
[----:B------:R-:W-:Y:S01]  /*bfb0*/  @!P2 IMAD.IADD R14, R14, 0x1, -R29 ;  /* 0x000000010e0ea824 */ /* 0x000fe200078e0a1d */
[----:B------:R-:W-:-:S07]  /*bfc0*/  ISETP.GT.U32.AND P2, PT, R29, R21, PT ;  /* 0x000000151d00720c */ /* 0x000fce0003f44070 */
[--C-:B------:R-:W-:Y:S01]  /*bfd0*/  @!P6 IMAD.IADD R27, R27, 0x1, -R29.reuse ;  /* 0x000000011b1be824 */ /* 0x100fe200078e0a1d */
[----:B------:R-:W-:Y:S01]  /*bfe0*/  ISETP.GT.U32.AND P4, PT, R29, R15, PT ;  /* 0x0000000f1d00720c */ /* 0x000fe20003f84070 */
[--C-:B------:R-:W-:Y:S02]  /*bff0*/  @!P0 IMAD.IADD R13, R13, 0x1, -R29.reuse ;  /* 0x000000010d0d8824 */ /* 0x100fe400078e0a1d */
[--C-:B------:R-:W-:Y:S02]  /*c000*/  @!P1 IMAD.IADD R18, R18, 0x1, -R29.reuse ;  /* 0x0000000112129824 */ /* 0x100fe400078e0a1d */
[----:B------:R-:W-:-:S08]  /*c010*/  @!P2 IMAD.IADD R21, R21, 0x1, -R29 ;  /* 0x000000011515a824 */ /* 0x000fd000078e0a1d */
[----:B------:R-:W-:Y:S01]  /*c020*/  @!P4 IMAD.IADD R15, R15, 0x1, -R29 ;  /* 0x000000010f0fc824 */ /* 0x000fe200078e0a1d */
[----:B------:R-:W-:-:S13]  /*c030*/  ISETP.GT.U32.AND P4, PT, R29, R23, PT ;  /* 0x000000171d00720c */ /* 0x000fda0003f84070 */
[----:B------:R-:W-:Y:S01]  /*c040*/  @!P4 IMAD.IADD R23, R23, 0x1, -R29 ;  /* 0x000000011717c824 */ /* 0x000fe200078e0a1d */
[----:B------:R-:W-:Y:S02]  /*c050*/  IABS R2, R26 ;  /* 0x0000001a00027213 */ /* 0x000fe40000000000 */
        /* <DEDUP_REMOVED lines=9> */
[----:B-1----:R-:W5:Y:S04]  /*c0f0*/  LDL.LU R18, [R1+0x184] ;  /* 0x0001840001127983 */ /* 0x002f680000300800 */
[----:B------:R0:W-:Y:S04]  /*c100*/  STL [R1+0x1d4], R23 ;  /* 0x0001d41701007387 */ /* 0x0001e80000100800 */
[----:B------:R-:W5:Y:S01]  /*c110*/  LDL.LU R21, [R1+0x174] ;  /* 0x0001740001157983 */ /* 0x000f620000300800 */
[----:B------:R-:W-:-:S02]  /*c120*/  ISETP.GT.U32.AND P3, PT, R29, R24, PT ;  /* 0x000000181d00720c */ /* 0x000fc40003f64070 */
[C---:B------:R-:W-:Y:S02]  /*c130*/  ISETP.GT.U32.AND P5, PT, R29.reuse, R16, PT ;  /* 0x000000101d00720c */ /* 0x040fe40003fa4070 */
[C---:B------:R-:W-:Y:S01]  /*c140*/  ISETP.GT.U32.AND P0, PT, R29.reuse, R9, PT ;  /* 0x000000091d00720c */ /* 0x040fe20003f04070 */
[----:B0-----:R-:W5:Y:S08]  /*c150*/  LDL.LU R23, [R1+0x170] ;  /* 0x0001700001177983 */ /* 0x001f700000300800 */
[--C-:B------:R-:W-:Y:S01]  /*c160*/  @!P3 IMAD.IADD R24, R24, 0x1, -R29.reuse ;  /* 0x000000011818b824 */ /* 0x100fe200078e0a1d */
[----:B------:R-:W-:Y:S01]  /*c170*/  ISETP.GT.U32.AND P3, PT, R29, R25, PT ;  /* 0x000000191d00720c */ /* 0x000fe20003f64070 */
[----:B------:R-:W-:-:S03]  /*c180*/  @!P5 IMAD.IADD R16, R16, 0x1, -R29 ;  /* 0x000000011010d824 */ /* 0x000fc600078e0a1d */
[C---:B------:R-:W-:Y:S02]  /*c190*/  ISETP.GT.U32.AND P5, PT, R29.reuse, R24, PT ;  /* 0x000000181d00720c */ /* 0x040fe40003fa4070 */
[----:B------:R-:W-:-:S07]  /*c1a0*/  ISETP.GT.U32.AND P1, PT, R29, R12, PT ;  /* 0x0000000c1d00720c */ /* 0x000fce0003f24070 */
[--C-:B------:R-:W-:Y:S01]  /*c1b0*/  @!P3 IMAD.IADD R25, R25, 0x1, -R29.reuse ;  /* 0x000000011919b824 */ /* 0x100fe200078e0a1d */
[----:B------:R-:W-:Y:S01]  /*c1c0*/  ISETP.GT.U32.AND P3, PT, R29, R8, PT ;  /* 0x000000081d00720c */ /* 0x000fe20003f64070 */
[----:B------:R-:W-:-:S03]  /*c1d0*/  @!P0 IMAD.IADD R9, R9, 0x1, -R29 ;  /* 0x0000000109098824 */ /* 0x000fc600078e0a1d */
[C---:B------:R-:W-:Y:S01]  /*c1e0*/  ISETP.GT.U32.AND P6, PT, R29.reuse, R25, PT ;  /* 0x000000191d00720c */ /* 0x040fe20003fc4070 */
[----:B------:R-:W-:Y:S01]  /*c1f0*/  @!P5 IMAD.IADD R24, R24, 0x1, -R29 ;  /* 0x000000011818d824 */ /* 0x000fe200078e0a1d */
[C---:B------:R-:W-:Y:S02]  /*c200*/  ISETP.GT.U32.AND P2, PT, R29.reuse, R14, PT ;  /* 0x0000000e1d00720c */ /* 0x040fe40003f44070 */
[----:B--2---:R-:W-:-:S05]  /*c210*/  ISETP.GT.U32.AND P0, PT, R29, R19, PT ;  /* 0x000000131d00720c */ /* 0x004fca0003f04070 */
[--C-:B------:R-:W-:Y:S01]  /*c220*/  @!P3 IMAD.IADD R8, R8, 0x1, -R29.reuse ;  /* 0x000000010808b824 */ /* 0x100fe200078e0a1d */
[C---:B------:R-:W-:Y:S01]  /*c230*/  ISETP.GT.U32.AND P3, PT, R29.reuse, R17, PT ;  /* 0x000000111d00720c */ /* 0x040fe20003f64070 */
[--C-:B------:R-:W-:Y:S01]  /*c240*/  @!P1 IMAD.IADD R12, R12, 0x1, -R29.reuse ;  /* 0x000000010c0c9824 */ /* 0x100fe200078e0a1d */
[----:B---3--:R-:W-:Y:S01]  /*c250*/  ISETP.GT.U32.AND P1, PT, R29, R20, PT ;  /* 0x000000141d00720c */ /* 0x008fe20003f24070 */
[----:B------:R0:W-:Y:S01]  /*c260*/  STL [R1+0x1bc], R24 ;  /* 0x0001bc1801007387 */ /* 0x0001e20000100800 */
[--C-:B------:R-:W-:Y:S01]  /*c270*/  @!P6 IMAD.IADD R25, R25, 0x1, -R29.reuse ;  /* 0x000000011919e824 */ /* 0x100fe200078e0a1d */
[----:B------:R-:W-:Y:S01]  /*c280*/  ISETP.GT.U32.AND P4, PT, R29, R15, PT ;  /* 0x0000000f1d00720c */ /* 0x000fe20003f84070 */
[--C-:B------:R-:W-:Y:S01]  /*c290*/  @!P2 IMAD.IADD R14, R14, 0x1, -R29.reuse ;  /* 0x000000010e0ea824 */ /* 0x100fe200078e0a1d */
[----:B0-----:R-:W2:Y:S06]  /*c2a0*/  LDL.LU R24, [R1+0x158] ;  /* 0x0001580001187983 */ /* 0x001eac0000300800 */
[--C-:B------:R-:W-:Y:S01]  /*c2b0*/  @!P3 IMAD.IADD R17, R17, 0x1, -R29.reuse ;  /* 0x000000011111b824 */ /* 0x100fe200078e0a1d */
[----:B----4-:R-:W-:Y:S01]  /*c2c0*/  ISETP.GT.U32.AND P2, PT, R29, R22, PT ;  /* 0x000000161d00720c */ /* 0x010fe20003f44070 */
        /* <DEDUP_REMOVED lines=10> */
[----:B------:R-:W-:Y:S04]  /*c370*/  STL [R1+0x1a4], R15 ;  /* 0x0001a40f01007387 */ /* 0x000fe80000100800 */
[----:B------:R0:W-:Y:S04]  /*c380*/  STL [R1+0x1b4], R25 ;  /* 0x0001b41901007387 */ /* 0x0001e80000100800 */
[----:B------:R1:W-:Y:S04]  /*c390*/  STL [R1+0x1b0], R16 ;  /* 0x0001b01001007387 */ /* 0x0003e80000100800 */
[----:B0-----:R-:W3:Y:S04]  /*c3a0*/  LDL.LU R25, [R1+0x164] ;  /* 0x0001640001197983 */ /* 0x001ee80000300800 */
[----:B------:R-:W4:Y:S04]  /*c3b0*/  LDL.LU R12, [R1+0x168] ;  /* 0x00016800010c7983 */ /* 0x000f280000300800 */
[----:B------:R-:W3:Y:S04]  /*c3c0*/  LDL.LU R14, [R1+0x160] ;  /* 0x00016000010e7983 */ /* 0x000ee80000300800 */
[----:B------:R-:W3:Y:S04]  /*c3d0*/  LDL.LU R15, [R1+0x15c] ;  /* 0x00015c00010f7983 */ /* 0x000ee80000300800 */
[----:B-1----:R-:W3:Y:S01]  /*c3e0*/  LDL.LU R16, [R1+0x130] ;  /* 0x0001300001107983 */ /* 0x002ee20000300800 */
[----:B-----5:R-:W-:-:S02]  /*c3f0*/  ISETP.GT.U32.AND P4, PT, R29, R26, PT ;  /* 0x0000001a1d00720c */ /* 0x020fc40003f84070 */
[C---:B------:R-:W-:Y:S02]  /*c400*/  ISETP.GT.U32.AND P6, PT, R29.reuse, R10, PT ;  /* 0x0000000a1d00720c */ /* 0x040fe40003fc4070 */
[C---:B------:R-:W-:Y:S02]  /*c410*/  ISETP.GT.U32.AND P3, PT, R29.reuse, R11, PT ;  /* 0x0000000b1d00720c */ /* 0x040fe40003f64070 */
[C---:B------:R-:W-:Y:S02]  /*c420*/  ISETP.GT.U32.AND P0, PT, R29.reuse, R13, PT ;  /* 0x0000000d1d00720c */ /* 0x040fe40003f04070 */
[----:B------:R-:W-:-:S07]  /*c430*/  ISETP.GT.U32.AND P1, PT, R29, R18, PT ;  /* 0x000000121d00720c */ /* 0x000fce0003f24070 */
[--C-:B------:R-:W-:Y:S01]  /*c440*/  @!P6 IMAD.IADD R10, R10, 0x1, -R29.reuse ;  /* 0x000000010a0ae824 */ /* 0x100fe200078e0a1d */
[----:B------:R-:W-:Y:S01]  /*c450*/  ISETP.GT.U32.AND P6, PT, R29, R17, PT ;  /* 0x000000111d00720c */ /* 0x000fe20003fc4070 */
[--C-:B------:R-:W-:Y:S01]  /*c460*/  @!P3 IMAD.IADD R11, R11, 0x1, -R29.reuse ;  /* 0x000000010b0bb824 */ /* 0x100fe200078e0a1d */
[----:B------:R-:W-:Y:S01]  /*c470*/  ISETP.GT.U32.AND P3, PT, R29, R19, PT ;  /* 0x000000131d00720c */ /* 0x000fe20003f64070 */
[--C-:B------:R-:W-:Y:S01]  /*c480*/  @!P0 IMAD.IADD R13, R13, 0x1, -R29.reuse ;  /* 0x000000010d0d8824 */ /* 0x100fe200078e0a1d */
[C---:B------:R-:W-:Y:S01]  /*c490*/  ISETP.GT.U32.AND P0, PT, R29.reuse, R20, PT ;  /* 0x000000141d00720c */ /* 0x040fe20003f04070 */
[----:B------:R-:W-:Y:S01]  /*c4a0*/  @!P1 IMAD.IADD R18, R18, 0x1, -R29 ;  /* 0x0000000112129824 */ /* 0x000fe200078e0a1d */
[----:B------:R-:W-:-:S07]  /*c4b0*/  ISETP.GT.U32.AND P1, PT, R29, R22, PT ;  /* 0x000000161d00720c */ /* 0x000fce0003f24070 */
[--C-:B------:R-:W-:Y:S01]  /*c4c0*/  @!P6 IMAD.IADD R17, R17, 0x1, -R29.reuse ;  /* 0x000000011111e824 */ /* 0x100fe200078e0a1d */
[----:B------:R-:W-:Y:S01]  /*c4d0*/  ISETP.GT.U32.AND P2, PT, R29, R21, PT ;  /* 0x000000151d00720c */ /* 0x000fe20003f44070 */
[----:B------:R-:W-:-:S03]  /*c4e0*/  @!P3 IMAD.IADD R19, R19, 0x1, -R29 ;  /* 0x000000011313b824 */ /* 0x000fc600078e0a1d */
[----:B------:R0:W-:Y:S01]  /*c4f0*/  STL [R1+0x1ac], R17 ;  /* 0x0001ac1101007387 */ /* 0x0001e20000100800 */
[--C-:B------:R-:W-:Y:S02]  /*c500*/  @!P0 IMAD.IADD R20, R20, 0x1, -R29.reuse ;  /* 0x0000000114148824 */ /* 0x100fe400078e0a1d */
[--C-:B------:R-:W-:Y:S02]  /*c510*/  @!P4 IMAD.IADD R26, R26, 0x1, -R29.reuse ;  /* 0x000000011a1ac824 */ /* 0x100fe400078e0a1d */
[--C-:B------:R-:W-:Y:S01]  /*c520*/  @!P1 IMAD.IADD R22, R22, 0x1, -R29.reuse ;  /* 0x0000000116169824 */ /* 0x100fe200078e0a1d */
[----:B0-----:R-:W5:Y:S04]  /*c530*/  LDL.LU R17, [R1+0x148] ;  /* 0x0001480001117983 */ /* 0x001f680000300800 */
[----:B------:R0:W-:Y:S04]  /*c540*/  STL [R1+0x1a8], R19 ;  /* 0x0001a81301007387 */ /* 0x0001e80000100800 */
[----:B------:R-:W5:Y:S01]  /*c550*/  LDL.LU R8, [R1+0x14c] ;  /* 0x00014c0001087983 */ /* 0x000f620000300800 */
[----:B------:R-:W-:-:S03]  /*c560*/  @!P2 IMAD.IADD R21, R21, 0x1, -R29 ;  /* 0x000000011515a824 */ /* 0x000fc600078e0a1d */
[----:B------:R1:W-:Y:S01]  /*c570*/  STL [R1+0x18c], R20 ;  /* 0x00018c1401007387 */ /* 0x0003e20000100800 */
[----:B------:R-:W-:-:S03]  /*c580*/  ISETP.GT.U32.AND P2, PT, R29, R26, PT ;  /* 0x0000001a1d00720c */ /* 0x000fc60003f44070 */
[----:B------:R-:W5:Y:S04]  /*c590*/  LDL.LU R9, [R1+0x140] ;  /* 0x0001400001097983 */ /* 0x000f680000300800 */
[----:B------:R2:W-:Y:S04]  /*c5a0*/  STL [R1+0x19c], R22 ;  /* 0x00019c1601007387 */ /* 0x0005e80000100800 */
[----:B0-----:R-:W5:Y:S04]  /*c5b0*/  LDL.LU R19, [R1+0x134] ;  /* 0x0001340001137983 */ /* 0x001f680000300800 */
[----:B-1----:R-:W5:Y:S01]  /*c5c0*/  LDL.LU R20, [R1+0x118] ;  /* 0x0001180001147983 */ /* 0x002f620000300800 */
[----:B------:R-:W-:-:S05]  /*c5d0*/  @!P2 IMAD.IADD R26, R26, 0x1, -R29 ;  /* 0x000000011a1aa824 */ /* 0x000fca00078e0a1d */
[----:B------:R0:W-:Y:S04]  /*c5e0*/  STL [R1+0x1a0], R26 ;  /* 0x0001a01a01007387 */ /* 0x0001e80000100800 */
[----:B--2---:R-:W2:Y:S04]  /*c5f0*/  LDL.LU R22, [R1+0x128] ;  /* 0x0001280001167983 */ /* 0x004ea80000300800 */
[----:B0-----:R-:W2:Y:S01]  /*c600*/  LDL.LU R26, [R1+0x12c] ;  /* 0x00012c00011a7983 */ /* 0x001ea20000300800 */
[C---:B------:R-:W-:Y:S02]  /*c610*/  ISETP.GT.U32.AND P5, PT, R29.reuse, R27, PT ;  /* 0x0000001b1d00720c */ /* 0x040fe40003fa4070 */
[----:B------:R-:W-:-:S11]  /*c620*/  ISETP.GT.U32.AND P4, PT, R29, R23, PT ;  /* 0x000000171d00720c */ /* 0x000fd60003f84070 */
[--C-:B------:R-:W-:Y:S01]  /*c630*/  @!P5 IMAD.IADD R27, R27, 0x1, -R29.reuse ;  /* 0x000000011b1bd824 */ /* 0x100fe200078e0a1d */
[----:B------:R-:W-:Y:S01]  /*c640*/  ISETP.GT.U32.AND P5, PT, R29, R24, PT ;  /* 0x000000181d00720c */ /* 0x000fe20003fa4070 */
[----:B------:R-:W-:Y:S01]  /*c650*/  @!P4 IMAD.IADD R23, R23, 0x1, -R29 ;  /* 0x000000011717c824 */ /* 0x000fe200078e0a1d */
[C---:B------:R-:W-:Y:S02]  /*c660*/  ISETP.GT.U32.AND P3, PT, R29.reuse, R11, PT ;  /* 0x0000000b1d00720c */ /* 0x040fe40003f64070 */
[C---:B------:R-:W-:Y:S02]  /*c670*/  ISETP.GT.U32.AND P4, PT, R29.reuse, R27, PT ;  /* 0x0000001b1d00720c */ /* 0x040fe40003f84070 */
[----:B------:R-:W-:-:S07]  /*c680*/  ISETP.GT.U32.AND P0, PT, R29, R13, PT ;  /* 0x0000000d1d00720c */ /* 0x000fce0003f04070 */
[----:B------:R-:W-:Y:S01]  /*c690*/  @!P5 IMAD.IADD R24, R24, 0x1, -R29 ;  /* 0x000000011818d824 */ /* 0x000fe200078e0a1d */
[----:B------:R-:W-:-:S04]  /*c6a0*/  ISETP.GT.U32.AND P5, PT, R29, R10, PT ;  /* 0x0000000a1d00720c */ /* 0x000fc80003fa4070 */
[----:B------:R-:W-:Y:S01]  /*c6b0*/  ISETP.GT.U32.AND P6, PT, R29, R24, PT ;  /* 0x000000181d00720c */ /* 0x000fe20003fc4070 */
[--C-:B------:R-:W-:Y:S01]  /*c6c0*/  @!P4 IMAD.IADD R27, R27, 0x1, -R29.reuse ;  /* 0x000000011b1bc824 */ /* 0x100fe200078e0a1d */
[----:B------:R-:W-:Y:S01]  /*c6d0*/  ISETP.GT.U32.AND P1, PT, R29, R18, PT ;  /* 0x000000121d00720c */ /* 0x000fe20003f24070 */
[----:B------:R-:W-:Y:S01]  /*c6e0*/  @!P3 IMAD.IADD R11, R11, 0x1, -R29 ;  /* 0x000000010b0bb824 */ /* 0x000fe200078e0a1d */
[----:B----4-:R-:W-:-:S05]  /*c6f0*/  ISETP.GT.U32.AND P3, PT, R29, R12, PT ;  /* 0x0000000c1d00720c */ /* 0x010fca0003f64070 */
[--C-:B------:R-:W-:Y:S01]  /*c700*/  @!P5 IMAD.IADD R10, R10, 0x1, -R29.reuse ;  /* 0x000000010a0ad824 */ /* 0x100fe200078e0a1d */
[----:B---3--:R-:W-:Y:S01]  /*c710*/  ISETP.GT.U32.AND P5, PT, R29, R25, PT ;  /* 0x000000191d00720c */ /* 0x008fe20003fa4070 */
[--C-:B------:R-:W-:Y:S01]  /*c720*/  @!P0 IMAD.IADD R13, R13, 0x1, -R29.reuse ;  /* 0x000000010d0d8824 */ /* 0x100fe200078e0a1d */
[C---:B------:R-:W-:Y:S01]  /*c730*/  ISETP.GT.U32.AND P0, PT, R29.reuse, R14, PT ;  /* 0x0000000e1d00720c */ /* 0x040fe20003f04070 */
[----:B------:R0:W-:Y:S01]  /*c740*/  STL [R1+0x198], R27 ;  /* 0x0001981b01007387 */ /* 0x0001e20000100800 */
[--C-:B------:R-:W-:Y:S01]  /*c750*/  @!P6 IMAD.IADD R24, R24, 0x1, -R29.reuse ;  /* 0x000000011818e824 */ /* 0x100fe200078e0a1d */
[----:B------:R-:W-:Y:S01]  /*c760*/  ISETP.GT.U32.AND P2, PT, R29, R21, PT ;  /* 0x000000151d00720c */ /* 0x000fe20003f44070 */
[--C-:B------:R-:W-:Y:S01]  /*c770*/  @!P1 IMAD.IADD R18, R18, 0x1, -R29.reuse ;  /* 0x0000000112129824 */ /* 0x100fe200078e0a1d */
[----:B0-----:R-:W3:Y:S06]  /*c780*/  LDL.LU R27, [R1+0x124] ;  /* 0x00012400011b7983 */ /* 0x001eec0000300800 */
[--C-:B------:R-:W-:Y:S01]  /*c790*/  @!P5 IMAD.IADD R25, R25, 0x1, -R29.reuse ;  /* 0x000000011919d824 */ /* 0x100fe200078e0a1d */
[C---:B------:R-:W-:Y:S01]  /*c7a0*/  ISETP.GT.U32.AND P1, PT, R29.reuse, R15, PT ;  /* 0x0000000f1d00720c */ /* 0x040fe20003f24070 */
[--C-:B------:R-:W-:Y:S01]  /*c7b0*/  @!P3 IMAD.IADD R12, R12, 0x1, -R29.reuse ;  /* 0x000000010c0cb824 */ /* 0x100fe200078e0a1d */
[----:B------:R-:W-:Y:S01]  /*c7c0*/  ISETP.GT.U32.AND P4, PT, R29, R23, PT ;  /* 0x000000171d00720c */ /* 0x000fe20003f84070 */
[--C-:B------:R-:W-:Y:S01]  /*c7d0*/  @!P0 IMAD.IADD R14, R14, 0x1, -R29.reuse ;  /* 0x000000010e0e8824 */ /* 0x100fe200078e0a1d */
[----:B------:R-:W-:Y:S01]  /*c7e0*/  STL [R1+0x194], R10 ;  /* 0x0001940a01007387 */ /* 0x000fe20000100800 */
[----:B------:R-:W-:Y:S01]  /*c7f0*/  @!P2 IMAD.IADD R21, R21, 0x1, -R29 ;  /* 0x000000011515a824 */ /* 0x000fe200078e0a1d */
[----:B------:R-:W-:-:S02]  /*c800*/  ISETP.GT.U32.AND P2, PT, R29, R16, PT ;  /* 0x000000101d00720c */ /* 0x000fc40003f44070 */
[----:B------:R-:W-:Y:S05]  /*c810*/  STL [R1+0x16c], R11 ;  /* 0x00016c0b01007387 */ /* 0x000fea0000100800 */
[--C-:B------:R-:W-:Y:S01]  /*c820*/  @!P1 IMAD.IADD R15, R15, 0x1, -R29.reuse ;  /* 0x000000010f0f9824 */ /* 0x100fe200078e0a1d */
[----:B------:R-:W-:Y:S01]  /*c830*/  STL [R1+0x17c], R13 ;  /* 0x00017c0d01007387 */ /* 0x000fe20000100800 */
[----:B------:R-:W-:-:S03]  /*c840*/  @!P4 IMAD.IADD R23, R23, 0x1, -R29 ;  /* 0x000000011717c824 */ /* 0x000fc600078e0a1d */
[----:B------:R0:W-:Y:S04]  /*c850*/  STL [R1+0x184], R18 ;  /* 0x0001841201007387 */ /* 0x0001e80000100800 */
[----:B------:R-:W-:Y:S04]  /*c860*/  STL [R1+0x174], R21 ;  /* 0x0001741501007387 */ /* 0x000fe80000100800 */
[----:B0-----:R-:W4:Y:S04]  /*c870*/  LDL R18, [R1+0x13b8] ;  /* 0x0013b80001127983 */ /* 0x001f280000100800 */
[----:B------:R-:W-:Y:S04]  /*c880*/  STL [R1+0x170], R23 ;  /* 0x0001701701007387 */ /* 0x000fe80000100800 */
[----:B------:R0:W-:Y:S01]  /*c890*/  STL [R1+0x158], R24 ;  /* 0x0001581801007387 */ /* 0x0001e20000100800 */
[----:B------:R-:W-:-:S03]  /*c8a0*/  @!P2 IMAD.IADD R16, R16, 0x1, -R29 ;  /* 0x000000011010a824 */ /* 0x000fc600078e0a1d */
[----:B0-----:R-:W4:Y:S04]  /*c8b0*/  LDL.LU R24, [R1+0x120] ;  /* 0x0001200001187983 */ /* 0x001f280000300800 */
[----:B------:R-:W4:Y:S04]  /*c8c0*/  LDL.LU R10, [R1+0xf4] ;  /* 0x0000f400010a7983 */ /* 0x000f280000300800 */
[----:B------:R-:W4:Y:S04]  /*c8d0*/  LDL.LU R13, [R1+0x108] ;  /* 0x00010800010d7983 */ /* 0x000f280000300800 */
[----:B------:R-:W4:Y:S04]  /*c8e0*/  LDL.LU R21, [R1+0x110] ;  /* 0x0001100001157983 */ /* 0x000f280000300800 */
[----:B------:R-:W4:Y:S01]  /*c8f0*/  LDL.LU R23, [R1+0x100] ;  /* 0x0001000001177983 */ /* 0x000f220000300800 */
[----:B-----5:R-:W-:-:S02]  /*c900*/  ISETP.GT.U32.AND P6, PT, R29, R8, PT ;  /* 0x000000081d00720c */ /* 0x020fc40003fc4070 */
        /* <DEDUP_REMOVED lines=10> */
[C---:B------:R-:W-:Y:S02]  /*c9b0*/  ISETP.GT.U32.AND P0, PT, R29.reuse, R15, PT ;  /* 0x0000000f1d00720c */ /* 0x040fe40003f04070 */
[----:B--2---:R-:W-:-:S05]  /*c9c0*/  ISETP.GT.U32.AND P1, PT, R29, R22, PT ;  /* 0x000000161d00720c */ /* 0x004fca0003f24070 */
[--C-:B------:R-:W-:Y:S01]  /*c9d0*/  @!P6 IMAD.IADD R25, R25, 0x1, -R29.reuse ;  /* 0x000000011919e824 */ /* 0x100fe200078e0a1d */
[C---:B------:R-:W-:Y:S01]  /*c9e0*/  ISETP.GT.U32.AND P4, PT, R29.reuse, R17, PT ;  /* 0x000000111d00720c */ /* 0x040fe20003f84070 */
[--C-:B------:R-:W-:Y:S01]  /*c9f0*/  @!P5 IMAD.IADD R12, R12, 0x1, -R29.reuse ;  /* 0x000000010c0cd824 */ /* 0x100fe200078e0a1d */
[----:B------:R-:W-:Y:S02]  /*ca00*/  ISETP.GT.U32.AND P2, PT, R29, R26, PT ;  /* 0x0000001a1d00720c */ /* 0x000fe40003f44070 */
[----:B------:R0:W-:Y:S01]  /*ca10*/  STL [R1+0x164], R25 ;  /* 0x0001641901007387 */ /* 0x0001e20000100800 */
[--C-:B------:R-:W-:Y:S02]  /*ca20*/  @!P3 IMAD.IADD R14, R14, 0x1, -R29.reuse ;  /* 0x000000010e0eb824 */ /* 0x100fe400078e0a1d */
[--C-:B------:R-:W-:Y:S01]  /*ca30*/  @!P0 IMAD.IADD R15, R15, 0x1, -R29.reuse ;  /* 0x000000010f0f8824 */ /* 0x100fe200078e0a1d */
[----:B0-----:R-:W2:Y:S01]  /*ca40*/  LDL.LU R25, [R1+0xf8] ;  /* 0x0000f80001197983 */ /* 0x001ea20000300800 */
[----:B------:R-:W-:-:S03]  /*ca50*/  @!P1 IMAD.IADD R22, R22, 0x1, -R29 ;  /* 0x0000000116169824 */ /* 0x000fc600078e0a1d */
[----:B------:R0:W-:Y:S01]  /*ca60*/  STL [R1+0x168], R12 ;  /* 0x0001680c01007387 */ /* 0x0001e20000100800 */
[----:B------:R-:W-:-:S03]  /*ca70*/  ISETP.GT.U32.AND P1, PT, R29, R16, PT ;  /* 0x000000101d00720c */ /* 0x000fc60003f24070 */
[----:B------:R-:W5:Y:S01]  /*ca80*/  LDL.LU R11, [R1+0xe0] ;  /* 0x0000e000010b7983 */ /* 0x000f620000300800 */
[----:B------:R-:W-:-:S03]  /*ca90*/  @!P4 IMAD.IADD R17, R17, 0x1, -R29 ;  /* 0x000000011111c824 */ /* 0x000fc600078e0a1d */
[----:B------:R1:W-:Y:S04]  /*caa0*/  STL [R1+0x160], R14 ;  /* 0x0001600e01007387 */ /* 0x0003e80000100800 */
[----:B0-----:R-:W2:Y:S04]  /*cab0*/  LDL.LU R12, [R1+0xec] ;  /* 0x0000ec00010c7983 */ /* 0x001ea80000300800 */
[----:B------:R0:W-:Y:S01]  /*cac0*/  STL [R1+0x15c], R15 ;  /* 0x00015c0f01007387 */ /* 0x0001e20000100800 */
[----:B------:R-:W-:-:S03]  /*cad0*/  @!P2 IMAD.IADD R26, R26, 0x1, -R29 ;  /* 0x000000011a1aa824 */ /* 0x000fc600078e0a1d */
[----:B-1----:R-:W2:Y:S01]  /*cae0*/  LDL.LU R14, [R1+0xf0] ;  /* 0x0000f000010e7983 */ /* 0x002ea20000300800 */
[----:B------:R-:W-:Y:S01]  /*caf0*/  ISETP.GT.U32.AND P2, PT, R29, R17, PT ;  /* 0x000000111d00720c */ /* 0x000fe20003f44070 */
[--C-:B------:R-:W-:Y:S02]  /*cb00*/  @!P1 IMAD.IADD R16, R16, 0x1, -R29.reuse ;  /* 0x0000000110109824 */ /* 0x100fe400078e0a1d */
[----:B0-----:R-:W2:Y:S04]  /*cb10*/  LDL.LU R15, [R1+0xe8] ;  /* 0x0000e800010f7983 */ /* 0x001ea80000300800 */
[----:B------:R0:W-:Y:S06]  /*cb20*/  STL [R1+0x130], R16 ;  /* 0x0001301001007387 */ /* 0x0001ec0000100800 */
[----:B------:R-:W-:Y:S01]  /*cb30*/  @!P2 IMAD.IADD R17, R17, 0x1, -R29 ;  /* 0x000000011111a824 */ /* 0x000fe200078e0a1d */
[----:B0-----:R-:W2:Y:S04]  /*cb40*/  LDL.LU R16, [R1+0xe4] ;  /* 0x0000e40001107983 */ /* 0x001ea80000300800 */
[----:B------:R0:W-:Y:S04]  /*cb50*/  STL [R1+0x148], R17 ;  /* 0x0001481101007387 */ /* 0x0001e80000100800 */
[----:B0-----:R-:W2:Y:S01]  /*cb60*/  LDL.LU R17, [R1+0xb8] ;  /* 0x0000b80001117983 */ /* 0x001ea20000300800 */
[----:B------:R-:W-:-:S02]  /*cb70*/  IABS R5, R5 ;  /* 0x0000000500057213 */ /* 0x000fc40000000000 */
[----:B---3--:R-:W-:-:S03]  /*cb80*/  ISETP.GT.U32.AND P4, PT, R29, R27, PT ;  /* 0x0000001b1d00720c */ /* 0x008fc60003f84070 */
[----:B------:R-:W-:Y:S01]  /*cb90*/  IMAD.HI.U32 R0, R28, R5, RZ ;  /* 0x000000051c007227 */ /* 0x000fe200078e00ff */
[----:B------:R-:W-:-:S03]  /*cba0*/  IABS R4, R4 ;  /* 0x0000000400047213 */ /* 0x000fc60000000000 */
[----:B------:R-:W-:-:S04]  /*cbb0*/  IMAD.MOV R0, RZ, RZ, -R0 ;  /* 0x000000ffff007224 */ /* 0x000fc800078e0a00 */
[----:B------:R-:W-:Y:S02]  /*cbc0*/  IMAD R5, R29, R0, R5 ;  /* 0x000000001d057224 */ /* 0x000fe400078e0205 */
[----:B------:R-:W-:-:S04]  /*cbd0*/  IMAD.HI.U32 R0, R28, R4, RZ ;  /* 0x000000041c007227 */ /* 0x000fc800078e00ff */
[----:B------:R-:W-:Y:S02]  /*cbe0*/  IMAD.MOV R0, RZ, RZ, -R0 ;  /* 0x000000ffff007224 */ /* 0x000fe400078e0a00 */
[----:B------:R-:W-:Y:S01]  /*cbf0*/  @!P4 IMAD.IADD R27, R27, 0x1, -R29 ;  /* 0x000000011b1bc824 */ /* 0x000fe200078e0a1d */
[C---:B------:R-:W-:Y:S01]  /*cc00*/  ISETP.GT.U32.AND P4, PT, R29.reuse, R8, PT ;  /* 0x000000081d00720c */ /* 0x040fe20003f84070 */
[C---:B------:R-:W-:Y:S01]  /*cc10*/  IMAD R4, R29.reuse, R0, R4 ;  /* 0x000000001d047224 */ /* 0x040fe200078e0204 */
[----:B------:R-:W-:Y:S01]  /*cc20*/  ISETP.GT.U32.AND P5, PT, R29, R9, PT ;  /* 0x000000091d00720c */ /* 0x000fe20003fa4070 */
[----:B------:R-:W-:-:S04]  /*cc30*/  IMAD.HI.U32 R0, R28, R3, RZ ;  /* 0x000000031c007227 */ /* 0x000fc800078e00ff */
[----:B------:R-:W-:Y:S01]  /*cc40*/  IMAD.MOV R0, RZ, RZ, -R0 ;  /* 0x000000ffff007224 */ /* 0x000fe200078e0a00 */
[C---:B------:R-:W-:Y:S02]  /*cc50*/  ISETP.GT.U32.AND P3, PT, R29.reuse, R27, PT ;  /* 0x0000001b1d00720c */ /* 0x040fe40003f64070 */
[C---:B------:R-:W-:Y:S01]  /*cc60*/  ISETP.GT.U32.AND P6, PT, R29.reuse, R19, PT ;  /* 0x000000131d00720c */ /* 0x040fe20003fc4070 */
[----:B------:R-:W-:Y:S02]  /*cc70*/  IMAD R3, R29, R0, R3 ;  /* 0x000000001d037224 */ /* 0x000fe400078e0203 */
[----:B------:R-:W-:-:S04]  /*cc80*/  IMAD.HI.U32 R0, R28, R2, RZ ;  /* 0x000000021c007227 */ /* 0x000fc800078e00ff */
[--C-:B------:R-:W-:Y:S01]  /*cc90*/  @!P4 IMAD.IADD R8, R8, 0x1, -R29.reuse ;  /* 0x000000010808c824 */ /* 0x100fe200078e0a1d */
[----:B----4-:R-:W-:Y:S01]  /*cca0*/  ISETP.GT.U32.AND P4, PT, R29, R24, PT ;  /* 0x000000181d00720c */ /* 0x010fe20003f84070 */
[----:B------:R-:W-:Y:S01]  /*ccb0*/  @!P5 IMAD.IADD R9, R9, 0x1, -R29 ;  /* 0x000000010909d824 */ /* 0x000fe200078e0a1d */
[C---:B------:R-:W-:Y:S01]  /*ccc0*/  ISETP.GT.U32.AND P5, PT, R29.reuse, R10, PT ;  /* 0x0000000a1d00720c */ /* 0x040fe20003fa4070 */
[----:B------:R-:W-:Y:S01]  /*ccd0*/  IMAD.MOV R0, RZ, RZ, -R0 ;  /* 0x000000ffff007224 */ /* 0x000fe200078e0a00 */
[----:B------:R-:W-:-:S03]  /*cce0*/  ISETP.GT.U32.AND P0, PT, R29, R20, PT ;  /* 0x000000141d00720c */ /* 0x000fc60003f04070 */
[----:B------:R-:W-:Y:S01]  /*ccf0*/  IMAD R2, R29, R0, R2 ;  /* 0x000000001d027224 */ /* 0x000fe200078e0202 */
[----:B------:R-:W-:Y:S02]  /*cd00*/  IABS R0, R18 ;  /* 0x0000001200007213 */ /* 0x000fe40000000000 */
[----:B------:R-:W3:Y:S01]  /*cd10*/  LDL.LU R18, [R1+0xd0] ;  /* 0x0000d00001127983 */ /* 0x000ee20000300800 */
[--C-:B------:R-:W-:Y:S01]  /*cd20*/  @!P3 IMAD.IADD R27, R27, 0x1, -R29.reuse ;  /* 0x000000011b1bb824 */ /* 0x100fe200078e0a1d */
[----:B------:R-:W-:Y:S01]  /*cd30*/  ISETP.GT.U32.AND P1, PT, R29, R22, PT ;  /* 0x000000161d00720c */ /* 0x000fe20003f24070 */
[--C-:B------:R-:W-:Y:S01]  /*cd40*/  @!P6 IMAD.IADD R19, R19, 0x1, -R29.reuse ;  /* 0x000000011313e824 */ /* 0x100fe200078e0a1d */
[C---:B------:R-:W-:Y:S01]  /*cd50*/  ISETP.GT.U32.AND P6, PT, R29.reuse, R13, PT ;  /* 0x0000000d1d00720c */ /* 0x040fe20003fc4070 */
[--C-:B------:R-:W-:Y:S01]  /*cd60*/  @!P4 IMAD.IADD R24, R24, 0x1, -R29.reuse ;  /* 0x000000011818c824 */ /* 0x100fe200078e0a1d */
[----:B------:R-:W-:Y:S01]  /*cd70*/  ISETP.GT.U32.AND P2, PT, R29, R26, PT ;  /* 0x0000001a1d00720c */ /* 0x000fe20003f44070 */
[----:B------:R-:W-:-:S02]  /*cd80*/  @!P5 IMAD.IADD R10, R10, 0x1, -R29 ;  /* 0x000000010a0ad824 */ /* 0x000fc400078e0a1d */
[--C-:B------:R-:W-:Y:S01]  /*cd90*/  @!P0 IMAD.IADD R20, R20, 0x1, -R29.reuse ;  /* 0x0000000114148824 */ /* 0x100fe200078e0a1d */
[C---:B------:R-:W-:Y:S01]  /*cda0*/  ISETP.GT.U32.AND P0, PT, R29.reuse, R21, PT ;  /* 0x000000151d00720c */ /* 0x040fe20003f04070 */
[----:B------:R-:W-:Y:S04]  /*cdb0*/  STL [R1+0x14c], R8 ;  /* 0x00014c0801007387 */ /* 0x000fe80000100800 */
[--C-:B------:R-:W-:Y:S01]  /*cdc0*/  @!P1 IMAD.IADD R22, R22, 0x1, -R29.reuse ;  /* 0x0000000116169824 */ /* 0x100fe200078e0a1d */
[----:B------:R-:W-:Y:S01]  /*cdd0*/  ISETP.GT.U32.AND P1, PT, R29, R23, PT ;  /* 0x000000171d00720c */ /* 0x000fe20003f24070 */
[--C-:B------:R-:W-:Y:S01]  /*cde0*/  @!P6 IMAD.IADD R13, R13, 0x1, -R29.reuse ;  /* 0x000000010d0de824 */ /* 0x100fe200078e0a1d */
[----:B------:R-:W-:Y:S01]  /*cdf0*/  STL [R1+0x140], R9 ;  /* 0x0001400901007387 */ /* 0x000fe20000100800 */
[----:B------:R-:W-:-:S03]  /*ce00*/  @!P2 IMAD.IADD R26, R26, 0x1, -R29 ;  /* 0x000000011a1aa824 */ /* 0x000fc600078e0a1d */
[----:B------:R-:W-:Y:S01]  /*ce10*/  STL [R1+0x134], R19 ;  /* 0x0001341301007387 */ /* 0x000fe20000100800 */
[----:B------:R-:W-:-:S03]  /*ce20*/  @!P0 IMAD.IADD R21, R21, 0x1, -R29 ;  /* 0x0000000115158824 */ /* 0x000fc600078e0a1d */
[----:B------:R-:W-:Y:S04]  /*ce30*/  STL [R1+0x118], R20 ;  /* 0x0001181401007387 */ /* 0x000fe80000100800 */
[----:B------:R-:W-:Y:S04]  /*ce40*/  STL [R1+0x128], R22 ;  /* 0x0001281601007387 */ /* 0x000fe80000100800 */
[----:B------:R0:W-:Y:S01]  /*ce50*/  STL [R1+0x12c], R26 ;  /* 0x00012c1a01007387 */ /* 0x0001e20000100800 */
[----:B------:R-:W-:-:S03]  /*ce60*/  @!P1 IMAD.IADD R23, R23, 0x1, -R29 ;  /* 0x0000000117179824 */ /* 0x000fc600078e0a1d */
[----:B0-----:R-:W4:Y:S04]  /*ce70*/  LDL.LU R26, [R1+0xd4] ;  /* 0x0000d400011a7983 */ /* 0x001f280000300800 */
[----:B------:R-:W4:Y:S04]  /*ce80*/  LDL.LU R19, [R1+0xc8] ;  /* 0x0000c80001137983 */ /* 0x000f280000300800 */
[----:B------:R0:W-:Y:S04]  /*ce90*/  STL [R1+0x124], R27 ;  /* 0x0001241b01007387 */ /* 0x0001e80000100800 */
[----:B0-----:R-:W4:Y:S04]  /*cea0*/  LDL.LU R27, [R1+0xbc] ;  /* 0x0000bc00011b7983 */ /* 0x001f280000300800 */
[----:B------:R-:W4:Y:S04]  /*ceb0*/  LDL.LU R20, [R1+0xa4] ;  /* 0x0000a40001147983 */ /* 0x000f280000300800 */
[----:B------:R-:W4:Y:S01]  /*cec0*/  LDL.LU R22, [R1+0xb0] ;  /* 0x0000b00001167983 */ /* 0x000f220000300800 */
[----:B-----5:R-:W-:-:S02]  /*ced0*/  ISETP.GT.U32.AND P3, PT, R29, R11, PT ;  /* 0x0000000b1d00720c */ /* 0x020fc40003f64070 */
[C---:B--2---:R-:W-:Y:S02]  /*cee0*/  ISETP.GT.U32.AND P4, PT, R29.reuse, R12, PT ;  /* 0x0000000c1d00720c */ /* 0x044fe40003f84070 */
[----:B------:R-:W-:-:S09]  /*cef0*/  ISETP.GT.U32.AND P5, PT, R29, R14, PT ;  /* 0x0000000e1d00720c */ /* 0x000fd20003fa4070 */
[--C-:B------:R-:W-:Y:S01]  /*cf00*/  @!P3 IMAD.IADD R11, R11, 0x1, -R29.reuse ;  /* 0x000000010b0bb824 */ /* 0x100fe200078e0a1d */
[C---:B------:R-:W-:Y:S01]  /*cf10*/  ISETP.GT.U32.AND P3, PT, R29.reuse, R24, PT ;  /* 0x000000181d00720c */ /* 0x040fe20003f64070 */
[--C-:B------:R-:W-:Y:S01]  /*cf20*/  @!P4 IMAD.IADD R12, R12, 0x1, -R29.reuse ;  /* 0x000000010c0cc824 */ /* 0x100fe200078e0a1d */
[C---:B------:R-:W-:Y:S02]  /*cf30*/  ISETP.GT.U32.AND P6, PT, R29.reuse, R15, PT ;  /* 0x0000000f1d00720c */ /* 0x040fe40003fc4070 */
[C---:B------:R-:W-:Y:S01]  /*cf40*/  ISETP.GT.U32.AND P4, PT, R29.reuse, R10, PT ;  /* 0x0000000a1d00720c */ /* 0x040fe20003f84070 */
[----:B------:R-:W-:Y:S01]  /*cf50*/  @!P5 IMAD.IADD R14, R14, 0x1, -R29 ;  /* 0x000000010e0ed824 */ /* 0x000fe200078e0a1d */
[C---:B------:R-:W-:Y:S02]  /*cf60*/  ISETP.GT.U32.AND P5, PT, R29.reuse, R13, PT ;  /* 0x0000000d1d00720c */ /* 0x040fe40003fa4070 */
[C---:B------:R-:W-:Y:S02]  /*cf70*/  ISETP.GT.U32.AND P2, PT, R29.reuse, R25, PT ;  /* 0x000000191d00720c */ /* 0x040fe40003f44070 */
[----:B------:R-:W-:-:S03]  /*cf80*/  ISETP.GT.U32.AND P0, PT, R29, R16, PT ;  /* 0x000000101d00720c */ /* 0x000fc60003f04070 */
[--C-:B------:R-:W-:Y:S02]  /*cf90*/  @!P3 IMAD.IADD R24, R24, 0x1, -R29.reuse ;  /* 0x000000011818b824 */ /* 0x100fe400078e0a1d */
[--C-:B------:R-:W-:Y:S01]  /*cfa0*/  @!P6 IMAD.IADD R15, R15, 0x1, -R29.reuse ;  /* 0x000000010f0fe824 */ /* 0x100fe200078e0a1d */
[----:B------:R-:W-:Y:S01]  /*cfb0*/  ISETP.GT.U32.AND P6, PT, R29, R21, PT ;  /* 0x000000151d00720c */ /* 0x000fe20003fc4070 */
[--C-:B------:R-:W-:Y:S01]  /*cfc0*/  @!P4 IMAD.IADD R10, R10, 0x1, -R29.reuse ;  /* 0x000000010a0ac824 */ /* 0x100fe200078e0a1d */
[----:B------:R0:W-:Y:S01]  /*cfd0*/  STL [R1+0x120], R24 ;  /* 0x0001201801007387 */ /* 0x0001e20000100800 */
[--C-:B------:R-:W-:Y:S01]  /*cfe0*/  @!P5 IMAD.IADD R13, R13, 0x1, -R29.reuse ;  /* 0x000000010d0dd824 */ /* 0x100fe200078e0a1d */
[C---:B------:R-:W-:Y:S02]  /*cff0*/  ISETP.GT.U32.AND P1, PT, R29.reuse, R17, PT ;  /* 0x000000111d00720c */ /* 0x040fe40003f24070 */
[----:B0-----:R-:W2:Y:S01]  /*d000*/  LDL.LU R24, [R1+0xb4] ;  /* 0x0000b40001187983 */ /* 0x001ea20000300800 */
[----:B------:R-:W-:Y:S01]  /*d010*/  @!P0 IMAD.IADD R16, R16, 0x1, -R29 ;  /* 0x0000000110108824 */ /* 0x000fe200078e0a1d */
[----:B------:R-:W-:-:S02]  /*d020*/  ISETP.GT.U32.AND P0, PT, R29, R23, PT ;  /* 0x000000171d00720c */ /* 0x000fc40003f04070 */
[----:B------:R-:W5:Y:S01]  /*d030*/  LDL.LU R8, [R1+0xac] ;  /* 0x0000ac0001087983 */ /* 0x000f620000300800 */
[----:B------:R-:W-:-:S03]  /*d040*/  @!P2 IMAD.IADD R25, R25, 0x1, -R29 ;  /* 0x000000011919a824 */ /* 0x000fc600078e0a1d */
[----:B------:R0:W-:Y:S04]  /*d050*/  STL [R1+0xf4], R10 ;  /* 0x0000f40a01007387 */ /* 0x0001e80000100800 */
[----:B------:R-:W2:Y:S04]  /*d060*/  LDL.LU R9, [R1+0xa8] ;  /* 0x0000a80001097983 */ /* 0x000ea80000300800 */
[----:B------:R1:W-:Y:S01]  /*d070*/  STL [R1+0x108], R13 ;  /* 0x0001080d01007387 */ /* 0x0003e20000100800 */
[----:B------:R-:W-:-:S03]  /*d080*/  @!P1 IMAD.IADD R17, R17, 0x1, -R29 ;  /* 0x0000000111119824 */ /* 0x000fc600078e0a1d */
[----:B0-----:R-:W2:Y:S01]  /*d090*/  LDL.LU R10, [R1+0x90] ;  /* 0x00009000010a7983 */ /* 0x001ea20000300800 */
[----:B------:R-:W-:Y:S01]  /*d0a0*/  ISETP.GT.U32.AND P1, PT, R29, R25, PT ;  /* 0x000000191d00720c */ /* 0x000fe20003f24070 */
[--C-:B------:R-:W-:Y:S02]  /*d0b0*/  @!P6 IMAD.IADD R21, R21, 0x1, -R29.reuse ;  /* 0x000000011515e824 */ /* 0x100fe400078e0a1d */
[----:B-1----:R-:W2:Y:S01]  /*d0c0*/  LDL.LU R13, [R1+0x9c] ;  /* 0x00009c00010d7983 */ /* 0x002ea20000300800 */
[----:B------:R-:W-:-:S03]  /*d0d0*/  @!P0 IMAD.IADD R23, R23, 0x1, -R29 ;  /* 0x0000000117178824 */ /* 0x000fc600078e0a1d */
[----:B------:R0:W-:Y:S06]  /*d0e0*/  STL [R1+0x110], R21 ;  /* 0x0001101501007387 */ /* 0x0001ec0000100800 */
[----:B------:R-:W-:Y:S01]  /*d0f0*/  @!P1 IMAD.IADD R25, R25, 0x1, -R29 ;  /* 0x0000000119199824 */ /* 0x000fe200078e0a1d */
[----:B0-----:R-:W2:Y:S04]  /*d100*/  LDL.LU R21, [R1+0xa0] ;  /* 0x0000a00001157983 */ /* 0x001ea80000300800 */
[----:B------:R0:W-:Y:S04]  /*d110*/  STL [R1+0x100], R23 ;  /* 0x0001001701007387 */ /* 0x0001e80000100800 */
[----:B0-----:R-:W2:Y:S04]  /*d120*/  LDL.LU R23, [R1+0x98] ;  /* 0x0000980001177983 */ /* 0x001ea80000300800 */
[----:B------:R0:W-:Y:S04]  /*d130*/  STL [R1+0xf8], R25 ;  /* 0x0000f81901007387 */ /* 0x0001e80000100800 */
[----:B0-----:R-:W2:Y:S01]  /*d140*/  LDL.LU R25, [R1+0x94] ;  /* 0x0000940001197983 */ /* 0x001ea20000300800 */
[----:B---3--:R-:W-:-:S02]  /*d150*/  ISETP.GT.U32.AND P2, PT, R29, R18, PT ;  /* 0x000000121d00720c */ /* 0x008fc40003f44070 */
[C---:B------:R-:W-:Y:S02]  /*d160*/  ISETP.GT.U32.AND P3, PT, R29.reuse, R12, PT ;  /* 0x0000000c1d00720c */ /* 0x040fe40003f64070 */
[----:B------:R-:W-:-:S09]  /*d170*/  ISETP.GT.U32.AND P4, PT, R29, R14, PT ;  /* 0x0000000e1d00720c */ /* 0x000fd20003f84070 */
[--C-:B------:R-:W-:Y:S01]  /*d180*/  @!P2 IMAD.IADD R18, R18, 0x1, -R29.reuse ;  /* 0x000000011212a824 */ /* 0x100fe200078e0a1d */
[C---:B------:R-:W-:Y:S02]  /*d190*/  ISETP.GT.U32.AND P2, PT, R29.reuse, R11, PT ;  /* 0x0000000b1d00720c */ /* 0x040fe40003f44070 */
[C---:B------:R-:W-:Y:S01]  /*d1a0*/  ISETP.GT.U32.AND P5, PT, R29.reuse, R15, PT ;  /* 0x0000000f1d00720c */ /* 0x040fe20003fa4070 */
[--C-:B------:R-:W-:Y:S01]  /*d1b0*/  @!P3 IMAD.IADD R12, R12, 0x1, -R29.reuse ;  /* 0x000000010c0cb824 */ /* 0x100fe200078e0a1d */
[C---:B------:R-:W-:Y:S02]  /*d1c0*/  ISETP.GT.U32.AND P6, PT, R29.reuse, R18, PT ;  /* 0x000000121d00720c */ /* 0x040fe40003fc4070 */
[----:B------:R-:W-:Y:S01]  /*d1d0*/  ISETP.GT.U32.AND P0, PT, R29, R16, PT ;  /* 0x000000101d00720c */ /* 0x000fe20003f04070 */
[----:B------:R-:W-:-:S06]  /*d1e0*/  @!P4 IMAD.IADD R14, R14, 0x1, -R29 ;  /* 0x000000010e0ec824 */ /* 0x000fcc00078e0a1d */
[--C-:B------:R-:W-:Y:S01]  /*d1f0*/  @!P2 IMAD.IADD R11, R11, 0x1, -R29.reuse ;  /* 0x000000010b0ba824 */ /* 0x100fe200078e0a1d */
[C---:B----4-:R-:W-:Y:S02]  /*d200*/  ISETP.GT.U32.AND P3, PT, R29.reuse, R19, PT ;  /* 0x000000131d00720c */ /* 0x050fe40003f64070 */
[----:B------:R-:W-:Y:S01]  /*d210*/  ISETP.GT.U32.AND P2, PT, R29, R26, PT ;  /* 0x0000001a1d00720c */ /* 0x000fe20003f44070 */
[--C-:B------:R-:W-:Y:S01]  /*d220*/  @!P5 IMAD.IADD R15, R15, 0x1, -R29.reuse ;  /* 0x000000010f0fd824 */ /* 0x100fe200078e0a1d */
[C---:B------:R-:W-:Y:S01]  /*d230*/  ISETP.GT.U32.AND P1, PT, R29.reuse, R17, PT ;  /* 0x000000111d00720c */ /* 0x040fe20003f24070 */
[----:B------:R-:W-:Y:S01]  /*d240*/  @!P6 IMAD.IADD R18, R18, 0x1, -R29 ;  /* 0x000000011212e824 */ /* 0x000fe200078e0a1d */
[----:B------:R-:W-:-:S07]  /*d250*/  ISETP.GT.U32.AND P4, PT, R29, R27, PT ;  /* 0x0000001b1d00720c */ /* 0x000fce0003f84070 */
[--C-:B------:R-:W-:Y:S01]  /*d260*/  @!P3 IMAD.IADD R19, R19, 0x1, -R29.reuse ;  /* 0x000000011313b824 */ /* 0x100fe200078e0a1d */
[C---:B------:R-:W-:Y:S01]  /*d270*/  ISETP.GT.U32.AND P5, PT, R29.reuse, R20, PT ;  /* 0x000000141d00720c */ /* 0x040fe20003fa4070 */
[--C-:B------:R-:W-:Y:S02]  /*d280*/  @!P2 IMAD.IADD R26, R26, 0x1, -R29.reuse ;  /* 0x000000011a1aa824 */ /* 0x100fe400078e0a1d */
[--C-:B------:R-:W-:Y:S01]  /*d290*/  @!P0 IMAD.IADD R16, R16, 0x1, -R29.reuse ;  /* 0x0000000110108824 */ /* 0x100fe200078e0a1d */
[----:B------:R-:W-:Y:S01]  /*d2a0*/  ISETP.GT.U32.AND P0, PT, R29, R22, PT ;  /* 0x000000161d00720c */ /* 0x000fe20003f04070 */
[--C-:B------:R-:W-:Y:S02]  /*d2b0*/  @!P1 IMAD.IADD R17, R17, 0x1, -R29.reuse ;  /* 0x0000000111119824 */ /* 0x100fe400078e0a1d */
[----:B------:R-:W-:-:S06]  /*d2c0*/  @!P4 IMAD.IADD R27, R27, 0x1, -R29 ;  /* 0x000000011b1bc824 */ /* 0x000fcc00078e0a1d */
[--C-:B------:R-:W-:Y:S01]  /*d2d0*/  @!P5 IMAD.IADD R20, R20, 0x1, -R29.reuse ;  /* 0x000000011414d824 */ /* 0x100fe200078e0a1d */
[----:B------:R0:W-:Y:S03]  /*d2e0*/  STL [R1+0xe0], R11 ;  /* 0x0000e00b01007387 */ /* 0x0001e60000100800 */
[----:B------:R-:W-:Y:S01]  /*d2f0*/  @!P0 IMAD.IADD R22, R22, 0x1, -R29 ;  /* 0x0000000116168824 */ /* 0x000fe200078e0a1d */
[----:B------:R1:W-:Y:S04]  /*d300*/  STL [R1+0xec], R12 ;  /* 0x0000ec0c01007387 */ /* 0x0003e80000100800 */
[----:B------:R3:W-:Y:S04]  /*d310*/  STL [R1+0xf0], R14 ;  /* 0x0000f00e01007387 */ /* 0x0007e80000100800 */
[----:B------:R4:W-:Y:S04]  /*d320*/  STL [R1+0xe8], R15 ;  /* 0x0000e80f01007387 */ /* 0x0009e80000100800 */
[----:B------:R1:W-:Y:S04]  /*d330*/  STL [R1+0xe4], R16 ;  /* 0x0000e41001007387 */ /* 0x0003e80000100800 */
[----:B0-----:R-:W2:Y:S04]  /*d340*/  LDL.LU R11, [R1+0x7c] ;  /* 0x00007c00010b7983 */ /* 0x001ea80000300800 */
[----:B------:R-:W-:Y:S04]  /*d350*/  STL [R1+0xb8], R17 ;  /* 0x0000b81101007387 */ /* 0x000fe80000100800 */
[----:B-1----:R-:W2:Y:S04]  /*d360*/  LDL.LU R12, [R1+0x88] ;  /* 0x00008800010c7983 */ /* 0x002ea80000300800 */
[----:B------:R-:W-:Y:S04]  /*d370*/  STL [R1+0xd0], R18 ;  /* 0x0000d01201007387 */ /* 0x000fe80000100800 */
[----:B---3--:R-:W3:Y:S04]  /*d380*/  LDL.LU R14, [R1+0x8c] ;  /* 0x00008c00010e7983 */ /* 0x008ee80000300800 */
[----:B----4-:R-:W4:Y:S04]  /*d390*/  LDL.LU R15, [R1+0x84] ;  /* 0x00008400010f7983 */ /* 0x010f280000300800 */
[----:B------:R-:W3:Y:S01]  /*d3a0*/  LDL.LU R16, [R1+0x80] ;  /* 0x0000800001107983 */ /* 0x000ee20000300800 */
[----:B-----5:R-:W-:-:S02]  /*d3b0*/  ISETP.GT.U32.AND P6, PT, R29, R8, PT ;  /* 0x000000081d00720c */ /* 0x020fc40003fc4070 */
[C---:B--2---:R-:W-:Y:S02]  /*d3c0*/  ISETP.GT.U32.AND P2, PT, R29.reuse, R9, PT ;  /* 0x000000091d00720c */ /* 0x044fe40003f44070 */
[C---:B------:R-:W-:Y:S02]  /*d3d0*/  ISETP.GT.U32.AND P3, PT, R29.reuse, R10, PT ;  /* 0x0000000a1d00720c */ /* 0x040fe40003f64070 */
[C---:B------:R-:W-:Y:S02]  /*d3e0*/  ISETP.GT.U32.AND P1, PT, R29.reuse, R24, PT ;  /* 0x000000181d00720c */ /* 0x040fe40003f24070 */
[----:B------:R-:W-:-:S05]  /*d3f0*/  ISETP.GT.U32.AND P4, PT, R29, R13, PT ;  /* 0x0000000d1d00720c */ /* 0x000fca0003f84070 */
[--C-:B------:R-:W-:Y:S01]  /*d400*/  @!P6 IMAD.IADD R8, R8, 0x1, -R29.reuse ;  /* 0x000000010808e824 */ /* 0x100fe200078e0a1d */
[----:B------:R-:W-:Y:S01]  /*d410*/  ISETP.GT.U32.AND P6, PT, R29, R26, PT ;  /* 0x0000001a1d00720c */ /* 0x000fe20003fc4070 */
[--C-:B------:R-:W-:Y:S01]  /*d420*/  @!P2 IMAD.IADD R9, R9, 0x1, -R29.reuse ;  /* 0x000000010909a824 */ /* 0x100fe200078e0a1d */
[C---:B------:R-:W-:Y:S01]  /*d430*/  ISETP.GT.U32.AND P2, PT, R29.reuse, R19, PT ;  /* 0x000000131d00720c */ /* 0x040fe20003f44070 */
[--C-:B------:R-:W-:Y:S01]  /*d440*/  @!P3 IMAD.IADD R10, R10, 0x1, -R29.reuse ;  /* 0x000000010a0ab824 */ /* 0x100fe200078e0a1d */
[C---:B------:R-:W-:Y:S02]  /*d450*/  ISETP.GT.U32.AND P3, PT, R29.reuse, R27, PT ;  /* 0x0000001b1d00720c */ /* 0x040fe40003f64070 */
[----:B------:R-:W-:Y:S01]  /*d460*/  ISETP.GT.U32.AND P5, PT, R29, R21, PT ;  /* 0x000000151d00720c */ /* 0x000fe20003fa4070 */
[--C-:B------:R-:W-:Y:S01]  /*d470*/  @!P4 IMAD.IADD R13, R13, 0x1, -R29.reuse ;  /* 0x000000010d0dc824 */ /* 0x100fe200078e0a1d */
[----:B------:R-:W-:Y:S01]  /*d480*/  ISETP.GT.U32.AND P4, PT, R29, R20, PT ;  /* 0x000000141d00720c */ /* 0x000fe20003f84070 */
[----:B------:R-:W-:-:S04]  /*d490*/  @!P1 IMAD.IADD R24, R24, 0x1, -R29 ;  /* 0x0000000118189824 */ /* 0x000fc800078e0a1d */
[----:B------:R-:W-:Y:S01]  /*d4a0*/  @!P6 IMAD.IADD R26, R26, 0x1, -R29 ;  /* 0x000000011a1ae824 */ /* 0x000fe200078e0a1d */
[----:B------:R-:W-:-:S05]  /*d4b0*/  ISETP.GT.U32.AND P0, PT, R29, R23, PT ;  /* 0x000000171d00720c */ /* 0x000fca0003f04070 */
[--C-:B------:R-:W-:Y:S01]  /*d4c0*/  @!P5 IMAD.IADD R21, R21, 0x1, -R29.reuse ;  /* 0x000000011515d824 */ /* 0x100fe200078e0a1d */
[----:B------:R-:W-:Y:S01]  /*d4d0*/  ISETP.GT.U32.AND P5, PT, R29, R22, PT ;  /* 0x000000161d00720c */ /* 0x000fe20003fa4070 */
[--C-:B------:R-:W-:Y:S02]  /*d4e0*/  @!P3 IMAD.IADD R27, R27, 0x1, -R29.reuse ;  /* 0x000000011b1bb824 */ /* 0x100fe400078e0a1d */
[--C-:B------:R-:W-:Y:S01]  /*d4f0*/  @!P2 IMAD.IADD R19, R19, 0x1, -R29.reuse ;  /* 0x000000011313a824 */ /* 0x100fe200078e0a1d */
[----:B------:R0:W-:Y:S01]  /*d500*/  STL [R1+0xd4], R26 ;  /* 0x0000d41a01007387 */ /* 0x0001e20000100800 */
[----:B------:R-:W-:Y:S02]  /*d510*/  ISETP.GT.U32.AND P1, PT, R29, R25, PT ;  /* 0x000000191d00720c */ /* 0x000fe40003f24070 */
[--C-:B------:R-:W-:Y:S01]  /*d520*/  @!P0 IMAD.IADD R23, R23, 0x1, -R29.reuse ;  /* 0x0000000117178824 */ /* 0x100fe200078e0a1d */
[----:B------:R-:W-:Y:S01]  /*d530*/  ISETP.GT.U32.AND P0, PT, R29, R24, PT ;  /* 0x000000181d00720c */ /* 0x000fe20003f04070 */
[----:B0-----:R-:W2:Y:S01]  /*d540*/  LDL.LU R26, [R1+0x6c] ;  /* 0x00006c00011a7983 */ /* 0x001ea20000300800 */
[----:B------:R-:W-:-:S03]  /*d550*/  @!P4 IMAD.IADD R20, R20, 0x1, -R29 ;  /* 0x000000011414c824 */ /* 0x000fc600078e0a1d */
[----:B------:R0:W-:Y:S04]  /*d560*/  STL [R1+0xbc], R27 ;  /* 0x0000bc1b01007387 */ /* 0x0001e80000100800 */
[----:B------:R1:W-:Y:S01]  /*d570*/  STL [R1+0xc8], R19 ;  /* 0x0000c81301007387 */ /* 0x0003e20000100800 */
[----:B------:R-:W-:Y:S01]  /*d580*/  @!P1 IMAD.IADD R25, R25, 0x1, -R29 ;  /* 0x0000000119199824 */ /* 0x000fe200078e0a1d */
[C---:B------:R-:W-:Y:S02]  /*d590*/  ISETP.GT.U32.AND P1, PT, R29.reuse, R8, PT ;  /* 0x000000081d00720c */ /* 0x040fe40003f24070 */
[----:B0-----:R-:W5:Y:S01]  /*d5a0*/  LDL.LU R27, [R1+0x78] ;  /* 0x00007800011b7983 */ /* 0x001f620000300800 */
[----:B------:R-:W-:-:S03]  /*d5b0*/  ISETP.GT.U32.AND P2, PT, R29, R9, PT ;  /* 0x000000091d00720c */ /* 0x000fc60003f44070 */
[----:B------:R-:W5:Y:S01]  /*d5c0*/  LDL.LU R17, [R1+0x1b8] ;  /* 0x0001b80001117983 */ /* 0x000f620000300800 */
[----:B------:R-:W-:-:S03]  /*d5d0*/  @!P5 IMAD.IADD R22, R22, 0x1, -R29 ;  /* 0x000000011616d824 */ /* 0x000fc600078e0a1d */
[----:B------:R-:W5:Y:S01]  /*d5e0*/  LDL.LU R18, [R1+0x74] ;  /* 0x0000740001127983 */ /* 0x000f620000300800 */
[----:B------:R-:W-:-:S03]  /*d5f0*/  ISETP.GT.U32.AND P3, PT, R29, R10, PT ;  /* 0x0000000a1d00720c */ /* 0x000fc60003f64070 */
[----:B-1----:R-:W5:Y:S01]  /*d600*/  LDL.LU R19, [R1+0x70] ;  /* 0x0000700001137983 */ /* 0x002f620000300800 */
[----:B------:R-:W-:-:S03]  /*d610*/  ISETP.GT.U32.AND P5, PT, R29, R21, PT ;  /* 0x000000151d00720c */ /* 0x000fc60003fa4070 */
[----:B------:R0:W-:Y:S01]  /*d620*/  STL [R1+0xa4], R20 ;  /* 0x0000a41401007387 */ /* 0x0001e20000100800 */
[----:B------:R-:W-:Y:S01]  /*d630*/  ISETP.GT.U32.AND P4, PT, R29, R13, PT ;  /* 0x0000000d1d00720c */ /* 0x000fe20003f84070 */
[--C-:B------:R-:W-:Y:S02]  /*d640*/  @!P0 IMAD.IADD R24, R24, 0x1, -R29.reuse ;  /* 0x0000000118188824 */ /* 0x100fe400078e0a1d */
[----:B0-----:R-:W5:Y:S04]  /*d650*/  LDL.LU R20, [R1+0x68] ;  /* 0x0000680001147983 */ /* 0x001f680000300800 */
[----:B------:R0:W-:Y:S01]  /*d660*/  STL [R1+0xb0], R22 ;  /* 0x0000b01601007387 */ /* 0x0001e20000100800 */
[--C-:B------:R-:W-:Y:S02]  /*d670*/  @!P1 IMAD.IADD R8, R8, 0x1, -R29.reuse ;  /* 0x0000000108089824 */ /* 0x100fe400078e0a1d */
[--C-:B------:R-:W-:Y:S01]  /*d680*/  @!P2 IMAD.IADD R9, R9, 0x1, -R29.reuse ;  /* 0x000000010909a824 */ /* 0x100fe200078e0a1d */
[----:B0-----:R-:W5:Y:S01]  /*d690*/  LDL.LU R22, [R1+0x188] ;  /* 0x0001880001167983 */ /* 0x001f620000300800 */
[----:B------:R-:W-:-:S03]  /*d6a0*/  @!P3 IMAD.IADD R10, R10, 0x1, -R29 ;  /* 0x000000010a0ab824 */ /* 0x000fc600078e0a1d */
[----:B------:R0:W-:Y:S01]  /*d6b0*/  STL [R1+0xb4], R24 ;  /* 0x0000b41801007387 */ /* 0x0001e20000100800 */
[--C-:B------:R-:W-:Y:S02]  /*d6c0*/  @!P5 IMAD.IADD R21, R21, 0x1, -R29.reuse ;  /* 0x000000011515d824 */ /* 0x100fe400078e0a1d */
[----:B------:R-:W-:Y:S01]  /*d6d0*/  @!P4 IMAD.IADD R13, R13, 0x1, -R29 ;  /* 0x000000010d0dc824 */ /* 0x000fe200078e0a1d */
[----:B0-----:R-:W5:Y:S04]  /*d6e0*/  LDL.LU R24, [R1+0x190] ;  /* 0x0001900001187983 */ /* 0x001f680000300800 */
[----:B------:R-:W-:Y:S04]  /*d6f0*/  STL [R1+0xac], R8 ;  /* 0x0000ac0801007387 */ /* 0x000fe80000100800 */
[----:B------:R-:W-:Y:S04]  /*d700*/  STL [R1+0xa8], R9 ;  /* 0x0000a80901007387 */ /* 0x000fe80000100800 */
[----:B------:R-:W-:Y:S04]  /*d710*/  STL [R1+0x90], R10 ;  /* 0x0000900a01007387 */ /* 0x000fe80000100800 */
[----:B------:R0:W-:Y:S04]  /*d720*/  STL [R1+0xa0], R21 ;  /* 0x0000a01501007387 */ /* 0x0001e80000100800 */
[----:B------:R-:W-:Y:S04]  /*d730*/  STL [R1+0x9c], R13 ;  /* 0x00009c0d01007387 */ /* 0x000fe80000100800 */
[----:B0-----:R-:W5:Y:S01]  /*d740*/  LDL R21, [R1+0x13bc] ;  /* 0x0013bc0001157983 */ /* 0x001f620000100800 */
[----:B------:R-:W-:-:S02]  /*d750*/  ISETP.GT.U32.AND P6, PT, R29, R25, PT ;  /* 0x000000191d00720c */ /* 0x000fc40003fc4070 */
[C---:B------:R-:W-:Y:S02]  /*d760*/  ISETP.GT.U32.AND P1, PT, R29.reuse, R11, PT ;  /* 0x0000000b1d00720c */ /* 0x040fe40003f24070 */
[C---:B------:R-:W-:Y:S02]  /*d770*/  ISETP.GT.U32.AND P0, PT, R29.reuse, R23, PT ;  /* 0x000000171d00720c */ /* 0x040fe40003f04070 */
[C---:B------:R-:W-:Y:S02]  /*d780*/  ISETP.GT.U32.AND P2, PT, R29.reuse, R12, PT ;  /* 0x0000000c1d00720c */ /* 0x040fe40003f44070 */
[C---:B---3--:R-:W-:Y:S02]  /*d790*/  ISETP.GT.U32.AND P3, PT, R29.reuse, R14, PT ;  /* 0x0000000e1d00720c */ /* 0x048fe40003f64070 */
[C---:B----4-:R-:W-:Y:S02]  /*d7a0*/  ISETP.GT.U32.AND P4, PT, R29.reuse, R15, PT ;  /* 0x0000000f1d00720c */ /* 0x050fe40003f84070 */
[----:B------:R-:W-:Y:S01]  /*d7b0*/  ISETP.GT.U32.AND P5, PT, R29, R16, PT ;  /* 0x000000101d00720c */ /* 0x000fe20003fa4070 */
[----:B------:R-:W-:-:S02]  /*d7c0*/  @!P6 IMAD.IADD R25, R25, 0x1, -R29 ;  /* 0x000000011919e824 */ /* 0x000fc400078e0a1d */
[--C-:B------:R-:W-:Y:S02]  /*d7d0*/  @!P1 IMAD.IADD R11, R11, 0x1, -R29.reuse ;  /* 0x000000010b0b9824 */ /* 0x100fe400078e0a1d */
[--C-:B------:R-:W-:Y:S02]  /*d7e0*/  @!P0 IMAD.IADD R23, R23, 0x1, -R29.reuse ;  /* 0x0000000117178824 */ /* 0x100fe400078e0a1d */
[--C-:B------:R-:W-:Y:S02]  /*d7f0*/  @!P2 IMAD.IADD R12, R12, 0x1, -R29.reuse ;  /* 0x000000010c0ca824 */ /* 0x100fe400078e0a1d */
[--C-:B------:R-:W-:Y:S02]  /*d800*/  @!P3 IMAD.IADD R14, R14, 0x1, -R29.reuse ;  /* 0x000000010e0eb824 */ /* 0x100fe400078e0a1d */
[--C-:B------:R-:W-:Y:S02]  /*d810*/  @!P4 IMAD.IADD R15, R15, 0x1, -R29.reuse ;  /* 0x000000010f0fc824 */ /* 0x100fe400078e0a1d */
[----:B------:R-:W-:-:S02]  /*d820*/  @!P5 IMAD.IADD R16, R16, 0x1, -R29 ;  /* 0x000000011010d824 */ /* 0x000fc400078e0a1d */
[----:B------:R-:W-:Y:S01]  /*d830*/  IMAD.HI.U32 R6, R28, R0, RZ ;  /* 0x000000001c067227 */ /* 0x000fe200078e00ff */
[----:B------:R0:W-:Y:S03]  /*d840*/  STL [R1+0x94], R25 ;  /* 0x0000941901007387 */ /* 0x0001e60000100800 */
[----:B------:R-:W-:Y:S01]  /*d850*/  IMAD.MOV R6, RZ, RZ, -R6 ;  /* 0x000000ffff067224 */ /* 0x000fe200078e0a06 */
[----:B------:R1:W-:Y:S04]  /*d860*/  STL [R1+0x98], R23 ;  /* 0x0000981701007387 */ /* 0x0003e80000100800 */
[----:B0-----:R-:W3:Y:S01]  /*d870*/  LDL.LU R25, [R1+0x180] ;  /* 0x0001800001197983 */ /* 0x001ee20000300800 */
[----:B------:R-:W-:-:S03]  /*d880*/  IMAD R0, R29, R6, R0 ;  /* 0x000000061d007224 */ /* 0x000fc600078e0200 */
[----:B-1----:R-:W4:Y:S01]  /*d890*/  LDL.LU R23, [R1+0x178] ;  /* 0x0001780001177983 */ /* 0x002f220000300800 */
[C---:B--2---:R-:W-:Y:S02]  /*d8a0*/  ISETP.GT.U32.AND P0, PT, R29.reuse, R26, PT ;  /* 0x0000001a1d00720c */ /* 0x044fe40003f04070 */
[C---:B-----5:R-:W-:Y:S02]  /*d8b0*/  ISETP.GT.U32.AND P6, PT, R29.reuse, R27, PT ;  /* 0x0000001b1d00720c */ /* 0x060fe40003fc4070 */
[C---:B------:R-:W-:Y:S02]  /*d8c0*/  ISETP.GT.U32.AND P1, PT, R29.reuse, R17, PT ;  /* 0x000000111d00720c */ /* 0x040fe40003f24070 */
[C---:B------:R-:W-:Y:S02]  /*d8d0*/  ISETP.GT.U32.AND P2, PT, R29.reuse, R18, PT ;  /* 0x000000121d00720c */ /* 0x040fe40003f44070 */
[----:B------:R-:W-:-:S07]  /*d8e0*/  ISETP.GT.U32.AND P3, PT, R29, R19, PT ;  /* 0x000000131d00720c */ /* 0x000fce0003f64070 */
[--C-:B------:R-:W-:Y:S01]  /*d8f0*/  @!P6 IMAD.IADD R27, R27, 0x1, -R29.reuse ;  /* 0x000000011b1be824 */ /* 0x100fe200078e0a1d */
[----:B------:R-:W-:Y:S01]  /*d900*/  ISETP.GT.U32.AND P6, PT, R29, R11, PT ;  /* 0x0000000b1d00720c */ /* 0x000fe20003fc4070 */
[--C-:B------:R-:W-:Y:S02]  /*d910*/  @!P0 IMAD.IADD R26, R26, 0x1, -R29.reuse ;  /* 0x000000011a1a8824 */ /* 0x100fe400078e0a1d */
[--C-:B------:R-:W-:Y:S01]  /*d920*/  @!P1 IMAD.IADD R17, R17, 0x1, -R29.reuse ;  /* 0x0000000111119824 */ /* 0x100fe200078e0a1d */
[C---:B------:R-:W-:Y:S01]  /*d930*/  ISETP.GT.U32.AND P4, PT, R29.reuse, R20, PT ;  /* 0x000000141d00720c */ /* 0x040fe20003f84070 */
[--C-:B------:R-:W-:Y:S01]  /*d940*/  @!P2 IMAD.IADD R18, R18, 0x1, -R29.reuse ;  /* 0x000000011212a824 */ /* 0x100fe200078e0a1d */
[----:B------:R-:W-:Y:S01]  /*d950*/  ISETP.GT.U32.AND P1, PT, R29, R12, PT ;  /* 0x0000000c1d00720c */ /* 0x000fe20003f24070 */
[----:B------:R-:W-:Y:S01]  /*d960*/  @!P3 IMAD.IADD R19, R19, 0x1, -R29 ;  /* 0x000000011313b824 */ /* 0x000fe200078e0a1d */
[C---:B------:R-:W-:Y:S02]  /*d970*/  ISETP.GT.U32.AND P2, PT, R29.reuse, R14, PT ;  /* 0x0000000e1d00720c */ /* 0x040fe40003f44070 */
[----:B------:R-:W-:-:S02]  /*d980*/  ISETP.GT.U32.AND P3, PT, R29, R15, PT ;  /* 0x0000000f1d00720c */ /* 0x000fc40003f64070 */
[----:B------:R-:W-:-:S05]  /*d990*/  ISETP.GT.U32.AND P5, PT, R29, R22, PT ;  /* 0x000000161d00720c */ /* 0x000fca0003fa4070 */
[--C-:B------:R-:W-:Y:S01]  /*d9a0*/  @!P4 IMAD.IADD R20, R20, 0x1, -R29.reuse ;  /* 0x000000011414c824 */ /* 0x100fe200078e0a1d */
[----:B------:R-:W-:Y:S01]  /*d9b0*/  ISETP.GT.U32.AND P4, PT, R29, R16, PT ;  /* 0x000000101d00720c */ /* 0x000fe20003f84070 */
[----:B------:R-:W-:Y:S01]  /*d9c0*/  @!P6 IMAD.IADD R11, R11, 0x1, -R29 ;  /* 0x000000010b0be824 */ /* 0x000fe200078e0a1d */
[----:B------:R-:W-:-:S05]  /*d9d0*/  ISETP.GT.U32.AND P0, PT, R29, R24, PT ;  /* 0x000000181d00720c */ /* 0x000fca0003f04070 */
[--C-:B------:R-:W-:Y:S01]  /*d9e0*/  @!P5 IMAD.IADD R22, R22, 0x1, -R29.reuse ;  /* 0x000000011616d824 */ /* 0x100fe200078e0a1d */
[----:B------:R-:W-:Y:S01]  /*d9f0*/  ISETP.GT.U32.AND P5, PT, R29, R26, PT ;  /* 0x0000001a1d00720c */ /* 0x000fe20003fa4070 */
[--C-:B------:R-:W-:Y:S02]  /*da00*/  @!P1 IMAD.IADD R12, R12, 0x1, -R29.reuse ;  /* 0x000000010c0c9824 */ /* 0x100fe400078e0a1d */
[--C-:B------:R-:W-:Y:S02]  /*da10*/  @!P2 IMAD.IADD R14, R14, 0x1, -R29.reuse ;  /* 0x000000010e0ea824 */ /* 0x100fe400078e0a1d */
[--C-:B------:R-:W-:Y:S02]  /*da20*/  @!P3 IMAD.IADD R15, R15, 0x1, -R29.reuse ;  /* 0x000000010f0fb824 */ /* 0x100fe400078e0a1d */
[--C-:B------:R-:W-:Y:S02]  /*da30*/  @!P4 IMAD.IADD R16, R16, 0x1, -R29.reuse ;  /* 0x000000011010c824 */ /* 0x100fe400078e0a1d */
[----:B------:R-:W-:Y:S01]  /*da40*/  @!P0 IMAD.IADD R24, R24, 0x1, -R29 ;  /* 0x0000000118188824 */ /* 0x000fe200078e0a1d */
[----:B------:R-:W-:-:S03]  /*da50*/  ISETP.GT.U32.AND P0, PT, R29, R27, PT ;  /* 0x0000001b1d00720c */ /* 0x000fc60003f04070 */
[----:B------:R-:W-:Y:S01]  /*da60*/  @!P5 IMAD.IADD R26, R26, 0x1, -R29 ;  /* 0x000000011a1ad824 */ /* 0x000fe200078e0a1d */
[----:B------:R-:W-:Y:S02]  /*da70*/  IABS R13, R21 ;  /* 0x00000015000d7213 */ /* 0x000fe40000000000 */
[----:B------:R-:W2:Y:S04]  /*da80*/  LDL.LU R21, [R1+0x138] ;  /* 0x0001380001157983 */ /* 0x000ea80000300800 */
[----:B------:R-:W5:Y:S04]  /*da90*/  LDL.LU R6, [R1+0x150] ;  /* 0x0001500001067983 */ /* 0x000f680000300800 */
[----:B------:R-:W5:Y:S04]  /*daa0*/  LDL.LU R7, [R1+0x154] ;  /* 0x0001540001077983 */ /* 0x000f680000300800 */
[----:B------:R-:W5:Y:S04]  /*dab0*/  LDL.LU R8, [R1+0x144] ;  /* 0x0001440001087983 */ /* 0x000f680000300800 */
[----:B------:R-:W-:Y:S04]  /*dac0*/  STL [R1+0x7c], R11 ;  /* 0x00007c0b01007387 */ /* 0x000fe80000100800 */
[----:B------:R-:W-:Y:S04]  /*dad0*/  STL [R1+0x88], R12 ;  /* 0x0000880c01007387 */ /* 0x000fe80000100800 */
[----:B------:R0:W-:Y:S04]  /*dae0*/  STL [R1+0x8c], R14 ;  /* 0x00008c0e01007387 */ /* 0x0001e80000100800 */
[----:B------:R-:W5:Y:S04]  /*daf0*/  LDL.LU R9, [R1+0x13c] ;  /* 0x00013c0001097983 */ /* 0x000f680000300800 */
[----:B------:R-:W-:Y:S04]  /*db00*/  STL [R1+0x84], R15 ;  /* 0x0000840f01007387 */ /* 0x000fe80000100800 */
[----:B------:R-:W5:Y:S04]  /*db10*/  LDL.LU R10, [R1+0xfc] ;  /* 0x0000fc00010a7983 */ /* 0x000f680000300800 */
[----:B------:R-:W-:Y:S01]  /*db20*/  STL [R1+0x80], R16 ;  /* 0x0000801001007387 */ /* 0x000fe20000100800 */
[----:B0-----:R-:W-:-:S03]  /*db30*/  IMAD.MOV.U32 R14, RZ, RZ, R13 ;  /* 0x000000ffff0e7224 */ /* 0x001fc600078e000d */
[----:B------:R-:W5:Y:S01]  /*db40*/  LDL.LU R11, [R1+0x114] ;  /* 0x00011400010b7983 */ /* 0x000f620000300800 */
[----:B------:R-:W-:-:S03]  /*db50*/  @!P0 IMAD.IADD R27, R27, 0x1, -R29 ;  /* 0x000000011b1b8824 */ /* 0x000fc600078e0a1d */
[----:B------:R-:W5:Y:S04]  /*db60*/  LDL.LU R12, [R1+0x11c] ;  /* 0x00011c00010c7983 */ /* 0x000f680000300800 */
[----:B------:R0:W-:Y:S04]  /*db70*/  STL [R1+0x6c], R26 ;  /* 0x00006c1a01007387 */ /* 0x0001e80000100800 */
[----:B------:R-:W5:Y:S04]  /*db80*/  LDL.LU R13, [R1+0x10c] ;  /* 0x00010c00010d7983 */ /* 0x000f680000300800 */
[----:B0-----:R-:W5:Y:S04]  /*db90*/  LDL.LU R26, [R1+0x104] ;  /* 0x00010400011a7983 */ /* 0x001f680000300800 */
[----:B------:R0:W-:Y:S04]  /*dba0*/  STL [R1+0x78], R27 ;  /* 0x0000781b01007387 */ /* 0x0001e80000100800 */
[----:B0-----:R-:W5:Y:S01]  /*dbb0*/  LDL.LU R27, [R1+0xc0] ;  /* 0x0000c000011b7983 */ /* 0x001f620000300800 */
[----:B------:R-:W-:-:S02]  /*dbc0*/  ISETP.GT.U32.AND P1, PT, R29, R17, PT ;  /* 0x000000111d00720c */ /* 0x000fc40003f24070 */
[C---:B------:R-:W-:Y:S02]  /*dbd0*/  ISETP.GT.U32.AND P2, PT, R29.reuse, R18, PT ;  /* 0x000000121d00720c */ /* 0x040fe40003f44070 */
[C---:B------:R-:W-:Y:S02]  /*dbe0*/  ISETP.GT.U32.AND P3, PT, R29.reuse, R19, PT ;  /* 0x000000131d00720c */ /* 0x040fe40003f64070 */
[C---:B------:R-:W-:Y:S02]  /*dbf0*/  ISETP.GT.U32.AND P4, PT, R29.reuse, R20, PT ;  /* 0x000000141d00720c */ /* 0x040fe40003f84070 */
[C---:B------:R-:W-:Y:S02]  /*dc00*/  ISETP.GT.U32.AND P5, PT, R29.reuse, R22, PT ;  /* 0x000000161d00720c */ /* 0x040fe40003fa4070 */
[C---:B------:R-:W-:Y:S02]  /*dc10*/  ISETP.GT.U32.AND P6, PT, R29.reuse, R24, PT ;  /* 0x000000181d00720c */ /* 0x040fe40003fc4070 */
[----:B---3--:R-:W-:Y:S01]  /*dc20*/  ISETP.GT.U32.AND P0, PT, R29, R25, PT ;  /* 0x000000191d00720c */ /* 0x008fe20003f04070 */
[--C-:B------:R-:W-:Y:S01]  /*dc30*/  @!P1 IMAD.IADD R17, R17, 0x1, -R29.reuse ;  /* 0x0000000111119824 */ /* 0x100fe200078e0a1d */
[----:B----4-:R-:W-:Y:S01]  /*dc40*/  ISETP.GT.U32.AND P1, PT, R29, R23, PT ;  /* 0x000000171d00720c */ /* 0x010fe20003f24070 */
[----:B------:R-:W-:-:S02]  /*dc50*/  @!P2 IMAD.IADD R18, R18, 0x1, -R29 ;  /* 0x000000011212a824 */ /* 0x000fc400078e0a1d */
[--C-:B------:R-:W-:Y:S02]  /*dc60*/  @!P3 IMAD.IADD R19, R19, 0x1, -R29.reuse ;  /* 0x000000011313b824 */ /* 0x100fe400078e0a1d */
[--C-:B------:R-:W-:Y:S02]  /*dc70*/  @!P4 IMAD.IADD R20, R20, 0x1, -R29.reuse ;  /* 0x000000011414c824 */ /* 0x100fe400078e0a1d */
[--C-:B------:R-:W-:Y:S02]  /*dc80*/  @!P5 IMAD.IADD R22, R22, 0x1, -R29.reuse ;  /* 0x000000011616d824 */ /* 0x100fe400078e0a1d */
[--C-:B------:R-:W-:Y:S02]  /*dc90*/  @!P6 IMAD.IADD R24, R24, 0x1, -R29.reuse ;  /* 0x000000011818e824 */ /* 0x100fe400078e0a1d */
[--C-:B------:R-:W-:Y:S02]  /*dca0*/  @!P0 IMAD.IADD R25, R25, 0x1, -R29.reuse ;  /* 0x0000000119198824 */ /* 0x100fe400078e0a1d */
[----:B------:R-:W-:Y:S01]  /*dcb0*/  @!P1 IMAD.IADD R23, R23, 0x1, -R29 ;  /* 0x0000000117179824 */ /* 0x000fe200078e0a1d */
[----:B------:R0:W-:Y:S04]  /*dcc0*/  STL [R1+0x1b8], R17 ;  /* 0x0001b81101007387 */ /* 0x0001e80000100800 */
[----:B------:R1:W-:Y:S04]  /*dcd0*/  STL [R1+0x74], R18 ;  /* 0x0000741201007387 */ /* 0x0003e80000100800 */
[----:B------:R3:W-:Y:S04]  /*dce0*/  STL [R1+0x70], R19 ;  /* 0x0000701301007387 */ /* 0x0007e80000100800 */
[----:B------:R4:W-:Y:S04]  /*dcf0*/  STL [R1+0x68], R20 ;  /* 0x0000681401007387 */ /* 0x0009e80000100800 */
[----:B------:R-:W5:Y:S04]  /*dd00*/  LDL.LU R15, [R1+0xd8] ;  /* 0x0000d800010f7983 */ /* 0x000f680000300800 */
[----:B------:R-:W-:Y:S04]  /*dd10*/  STL [R1+0x188], R22 ;  /* 0x0001881601007387 */ /* 0x000fe80000100800 */
[----:B------:R-:W5:Y:S04]  /*dd20*/  LDL.LU R16, [R1+0xdc] ;  /* 0x0000dc0001107983 */ /* 0x000f680000300800 */
[----:B0-----:R-:W5:Y:S04]  /*dd30*/  LDL.LU R17, [R1+0xcc] ;  /* 0x0000cc0001117983 */ /* 0x001f680000300800 */
[----:B------:R-:W-:Y:S04]  /*dd40*/  STL [R1+0x190], R24 ;  /* 0x0001901801007387 */ /* 0x000fe80000100800 */
[----:B-1----:R-:W5:Y:S04]  /*dd50*/  LDL.LU R18, [R1+0xc4] ;  /* 0x0000c40001127983 */ /* 0x002f680000300800 */
[----:B---3--:R-:W3:Y:S04]  /*dd60*/  LDL.LU R19, [R1+0x18] ;  /* 0x0000180001137983 */ /* 0x008ee80000300800 */
[----:B----4-:R-:W4:Y:S01]  /*dd70*/  LDL.LU R20, [R1+0x14] ;  /* 0x0000140001147983 */ /* 0x010f220000300800 */
[----:B--2---:R-:W-:-:S02]  /*dd80*/  ISETP.GT.U32.AND P2, PT, R29, R21, PT ;  /* 0x000000151d00720c */ /* 0x004fc40003f44070 */
[C---:B-----5:R-:W-:Y:S02]  /*dd90*/  ISETP.GT.U32.AND P3, PT, R29.reuse, R6, PT ;  /* 0x000000061d00720c */ /* 0x060fe40003f64070 */
[C---:B------:R-:W-:Y:S02]  /*dda0*/  ISETP.GT.U32.AND P4, PT, R29.reuse, R7, PT ;  /* 0x000000071d00720c */ /* 0x040fe40003f84070 */
[----:B------:R-:W-:-:S07]  /*ddb0*/  ISETP.GT.U32.AND P5, PT, R29, R8, PT ;  /* 0x000000081d00720c */ /* 0x000fce0003fa4070 */
[--C-:B------:R-:W-:Y:S02]  /*ddc0*/  @!P2 IMAD.IADD R21, R21, 0x1, -R29.reuse ;  /* 0x000000011515a824 */ /* 0x100fe400078e0a1d */
[--C-:B------:R-:W-:Y:S01]  /*ddd0*/  @!P3 IMAD.IADD R6, R6, 0x1, -R29.reuse ;  /* 0x000000010606b824 */ /* 0x100fe200078e0a1d */
[----:B------:R-:W-:Y:S01]  /*dde0*/  ISETP.GT.U32.AND P6, PT, R29, R9, PT ;  /* 0x000000091d00720c */ /* 0x000fe20003fc4070 */
[--C-:B------:R-:W-:Y:S01]  /*ddf0*/  @!P4 IMAD.IADD R7, R7, 0x1, -R29.reuse ;  /* 0x000000010707c824 */ /* 0x100fe200078e0a1d */
[C---:B------:R-:W-:Y:S02]  /*de00*/  ISETP.GT.U32.AND P0, PT, R29.reuse, R10, PT ;  /* 0x0000000a1d00720c */ /* 0x040fe40003f04070 */
[C---:B------:R-:W-:Y:S02]  /*de10*/  ISETP.GT.U32.AND P1, PT, R29.reuse, R11, PT ;  /* 0x0000000b1d00720c */ /* 0x040fe40003f24070 */
[----:B------:R-:W-:Y:S01]  /*de20*/  ISETP.GT.U32.AND P2, PT, R29, R12, PT ;  /* 0x0000000c1d00720c */ /* 0x000fe20003f44070 */
[----:B------:R-:W-:-:S06]  /*de30*/  @!P5 IMAD.IADD R8, R8, 0x1, -R29 ;  /* 0x000000010808d824 */ /* 0x000fcc00078e0a1d */
[--C-:B------:R-:W-:Y:S01]  /*de40*/  @!P6 IMAD.IADD R9, R9, 0x1, -R29.reuse ;  /* 0x000000010909e824 */ /* 0x100fe200078e0a1d */
[C---:B------:R-:W-:Y:S01]  /*de50*/  ISETP.GT.U32.AND P3, PT, R29.reuse, R13, PT ;  /* 0x0000000d1d00720c */ /* 0x040fe20003f64070 */
[--C-:B------:R-:W-:Y:S01]  /*de60*/  @!P0 IMAD.IADD R10, R10, 0x1, -R29.reuse ;  /* 0x000000010a0a8824 */ /* 0x100fe200078e0a1d */
[C---:B------:R-:W-:Y:S02]  /*de70*/  ISETP.GT.U32.AND P6, PT, R29.reuse, R25, PT ;  /* 0x000000191d00720c */ /* 0x040fe40003fc4070 */
[----:B------:R-:W-:Y:S01]  /*de80*/  ISETP.GT.U32.AND P4, PT, R29, R26, PT ;  /* 0x0000001a1d00720c */ /* 0x000fe20003f84070 */
[--C-:B------:R-:W-:Y:S01]  /*de90*/  @!P1 IMAD.IADD R11, R11, 0x1, -R29.reuse ;  /* 0x000000010b0b9824 */ /* 0x100fe200078e0a1d */
[C---:B------:R-:W-:Y:S01]  /*dea0*/  ISETP.GT.U32.AND P0, PT, R29.reuse, R23, PT ;  /* 0x000000171d00720c */ /* 0x040fe20003f04070 */
[----:B------:R-:W-:Y:S01]  /*deb0*/  @!P2 IMAD.IADD R12, R12, 0x1, -R29 ;  /* 0x000000010c0ca824 */ /* 0x000fe200078e0a1d */
[C---:B------:R-:W-:Y:S02]  /*dec0*/  ISETP.GT.U32.AND P1, PT, R29.reuse, R21, PT ;  /* 0x000000151d00720c */ /* 0x040fe40003f24070 */
[----:B------:R-:W-:-:S03]  /*ded0*/  ISETP.GT.U32.AND P2, PT, R29, R6, PT ;  /* 0x000000061d00720c */ /* 0x000fc60003f44070 */
[----:B------:R-:W-:Y:S01]  /*dee0*/  @!P3 IMAD.IADD R13, R13, 0x1, -R29 ;  /* 0x000000010d0db824 */ /* 0x000fe200078e0a1d */
[----:B------:R-:W-:-:S03]  /*def0*/  ISETP.GT.U32.AND P5, PT, R29, R27, PT ;  /* 0x0000001b1d00720c */ /* 0x000fc60003fa4070 */
[--C-:B------:R-:W-:Y:S01]  /*df00*/  @!P4 IMAD.IADD R26, R26, 0x1, -R29.reuse ;  /* 0x000000011a1ac824 */ /* 0x100fe200078e0a1d */
[C---:B------:R-:W-:Y:S02]  /*df10*/  ISETP.GT.U32.AND P3, PT, R29.reuse, R7, PT ;  /* 0x000000071d00720c */ /* 0x040fe40003f64070 */
[----:B------:R-:W-:Y:S01]  /*df20*/  ISETP.GT.U32.AND P4, PT, R29, R8, PT ;  /* 0x000000081d00720c */ /* 0x000fe20003f84070 */
[--C-:B------:R-:W-:Y:S02]  /*df30*/  @!P6 IMAD.IADD R25, R25, 0x1, -R29.reuse ;  /* 0x000000011919e824 */ /* 0x100fe400078e0a1d */
[--C-:B------:R-:W-:Y:S01]  /*df40*/  @!P0 IMAD.IADD R23, R23, 0x1, -R29.reuse ;  /* 0x0000000117178824 */ /* 0x100fe200078e0a1d */
[----:B------:R-:W-:Y:S01]  /*df50*/  ISETP.GT.U32.AND P0, PT, R29, R10, PT ;  /* 0x0000000a1d00720c */ /* 0x000fe20003f04070 */
[--C-:B------:R-:W-:Y:S02]  /*df60*/  @!P1 IMAD.IADD R21, R21, 0x1, -R29.reuse ;  /* 0x0000000115159824 */ /* 0x100fe400078e0a1d */
[--C-:B------:R-:W-:Y:S01]  /*df70*/  @!P5 IMAD.IADD R27, R27, 0x1, -R29.reuse ;  /* 0x000000011b1bd824 */ /* 0x100fe200078e0a1d */
[C---:B------:R-:W-:Y:S01]  /*df80*/  ISETP.GT.U32.AND P5, PT, R29.reuse, R9, PT ;  /* 0x000000091d00720c */ /* 0x040fe20003fa4070 */
[----:B------:R0:W-:Y:S01]  /*df90*/  STL [R1+0x180], R25 ;  /* 0x0001801901007387 */ /* 0x0001e20000100800 */
[C---:B------:R-:W-:Y:S01]  /*dfa0*/  ISETP.GT.U32.AND P1, PT, R29.reuse, R11, PT ;  /* 0x0000000b1d00720c */ /* 0x040fe20003f24070 */
[--C-:B------:R-:W-:Y:S01]  /*dfb0*/  @!P2 IMAD.IADD R6, R6, 0x1, -R29.reuse ;  /* 0x000000010606a824 */ /* 0x100fe200078e0a1d */
[----:B------:R-:W-:Y:S01]  /*dfc0*/  ISETP.GT.U32.AND P2, PT, R29, R12, PT ;  /* 0x0000000c1d00720c */ /* 0x000fe20003f44070 */
[--C-:B------:R-:W-:Y:S01]  /*dfd0*/  @!P3 IMAD.IADD R7, R7, 0x1, -R29.reuse ;  /* 0x000000010707b824 */ /* 0x100fe200078e0a1d */
[C---:B------:R-:W-:Y:S01]  /*dfe0*/  ISETP.GT.U32.AND P3, PT, R29.reuse, R13, PT ;  /* 0x0000000d1d00720c */ /* 0x040fe20003f64070 */
[----:B------:R-:W-:Y:S01]  /*dff0*/  @!P4 IMAD.IADD R8, R8, 0x1, -R29 ;  /* 0x000000010808c824 */ /* 0x000fe200078e0a1d */
[----:B0-----:R-:W2:Y:S04]  /*e000*/  LDL.LU R25, [R1+0x10] ;  /* 0x0000100001197983 */ /* 0x001ea80000300800 */
[----:B------:R-:W5:Y:S01]  /*e010*/  LDL.LU R24, [R1+0xc] ;  /* 0x00000c0001187983 */ /* 0x000f620000300800 */
[----:B------:R-:W-:-:S03]  /*e020*/  ISETP.GT.U32.AND P4, PT, R29, R26, PT ;  /* 0x0000001a1d00720c */ /* 0x000fc60003f84070 */
[----:B------:R0:W-:Y:S01]  /*e030*/  STL [R1+0x178], R23 ;  /* 0x0001781701007387 */ /* 0x0001e20000100800 */
[----:B------:R-:W-:Y:S01]  /*e040*/  ISETP.GT.U32.AND P6, PT, R29, R27, PT ;  /* 0x0000001b1d00720c */ /* 0x000fe20003fc4070 */
[--C-:B------:R-:W-:Y:S02]  /*e050*/  @!P5 IMAD.IADD R9, R9, 0x1, -R29.reuse ;  /* 0x000000010909d824 */ /* 0x100fe400078e0a1d */
[----:B0-----:R-:W5:Y:S04]  /*e060*/  LDL.LU R23, [R1+0x8] ;  /* 0x0000080001177983 */ /* 0x001f680000300800 */
[----:B------:R-:W5:Y:S04]  /*e070*/  LDL.LU R22, [R1+0x4] ;  /* 0x0000040001167983 */ /* 0x000f680000300800 */
[----:B------:R0:W-:Y:S01]  /*e080*/  STL [R1+0x138], R21 ;  /* 0x0001381501007387 */ /* 0x0001e20000100800 */
[----:B------:R-:W-:-:S02]  /*e090*/  @!P0 IMAD.IADD R10, R10, 0x1, -R29 ;  /* 0x000000010a0a8824 */ /* 0x000fc400078e0a1d */
[--C-:B------:R-:W-:Y:S01]  /*e0a0*/  @!P1 IMAD.IADD R11, R11, 0x1, -R29.reuse ;  /* 0x000000010b0b9824 */ /* 0x100fe200078e0a1d */
[----:B0-----:R-:W5:Y:S04]  /*e0b0*/  LDL.LU R21, [R1] ;  /* 0x0000000001157983 */ /* 0x001f680000300800 */
[----:B------:R0:W-:Y:S01]  /*e0c0*/  STL [R1+0x150], R6 ;  /* 0x0001500601007387 */ /* 0x0001e20000100800 */
[----:B------:R-:W-:-:S03]  /*e0d0*/  @!P2 IMAD.IADD R12, R12, 0x1, -R29 ;  /* 0x000000010c0ca824 */ /* 0x000fc600078e0a1d */
[----:B0-----:R-:W5:Y:S04]  /*e0e0*/  LDL.LU R6, [R1+0x19bc] ;  /* 0x0019bc0001067983 */ /* 0x001f680000300800 */
        /* <DEDUP_REMOVED lines=9> */
[----:B------:R0:W-:Y:S04]  /*e180*/  STL [R1+0xfc], R10 ;  /* 0x0000fc0a01007387 */ /* 0x0001e80000100800 */
        /* <DEDUP_REMOVED lines=10> */
[----:B0-----:R-:W5:Y:S01]  /*e230*/  LDL.LU R27, [R1+0x1998] ;  /* 0x00199800011b7983 */ /* 0x001f620000300800 */
[----:B------:R-:W-:-:S02]  /*e240*/  ISETP.GT.U32.AND P5, PT, R29, R15, PT ;  /* 0x0000000f1d00720c */ /* 0x000fc40003fa4070 */
[C---:B------:R-:W-:Y:S02]  /*e250*/  ISETP.GT.U32.AND P0, PT, R29.reuse, R16, PT ;  /* 0x000000101d00720c */ /* 0x040fe40003f04070 */
[C---:B------:R-:W-:Y:S02]  /*e260*/  ISETP.GT.U32.AND P1, PT, R29.reuse, R17, PT ;  /* 0x000000111d00720c */ /* 0x040fe40003f24070 */
[C---:B------:R-:W-:Y:S02]  /*e270*/  ISETP.GT.U32.AND P2, PT, R29.reuse, R18, PT ;  /* 0x000000121d00720c */ /* 0x040fe40003f44070 */
[C---:B---3--:R-:W-:Y:S02]  /*e280*/  ISETP.GT.U32.AND P3, PT, R29.reuse, R19, PT ;  /* 0x000000131d00720c */ /* 0x048fe40003f64070 */
[----:B----4-:R-:W-:-:S03]  /*e290*/  ISETP.GT.U32.AND P4, PT, R29, R20, PT ;  /* 0x000000141d00720c */ /* 0x010fc60003f84070 */
[--C-:B------:R-:W-:Y:S02]  /*e2a0*/  @!P5 IMAD.IADD R15, R15, 0x1, -R29.reuse ;  /* 0x000000010f0fd824 */ /* 0x100fe400078e0a1d */
[--C-:B------:R-:W-:Y:S02]  /*e2b0*/  @!P0 IMAD.IADD R16, R16, 0x1, -R29.reuse ;  /* 0x0000000110108824 */ /* 0x100fe400078e0a1d */
[--C-:B------:R-:W-:Y:S02]  /*e2c0*/  @!P1 IMAD.IADD R17, R17, 0x1, -R29.reuse ;  /* 0x0000000111119824 */ /* 0x100fe400078e0a1d */
[--C-:B------:R-:W-:Y:S02]  /*e2d0*/  @!P2 IMAD.IADD R18, R18, 0x1, -R29.reuse ;  /* 0x000000011212a824 */ /* 0x100fe400078e0a1d */
[--C-:B------:R-:W-:Y:S02]  /*e2e0*/  @!P3 IMAD.IADD R19, R19, 0x1, -R29.reuse ;  /* 0x000000011313b824 */ /* 0x100fe400078e0a1d */
[----:B------:R-:W-:-:S02]  /*e2f0*/  @!P4 IMAD.IADD R20, R20, 0x1, -R29 ;  /* 0x000000011414c824 */ /* 0x000fc400078e0a1d */
[----:B------:R-:W-:-:S04]  /*e300*/  IMAD.HI.U32 R28, R28, R14, RZ ;  /* 0x0000000e1c1c7227 */ /* 0x000fc800078e00ff */
[----:B------:R-:W-:-:S04]  /*e310*/  IMAD.MOV R28, RZ, RZ, -R28 ;  /* 0x000000ffff1c7224 */ /* 0x000fc800078e0a1c */
[C---:B------:R-:W-:Y:S02]  /*e320*/  IMAD R28, R29.reuse, R28, R14 ;  /* 0x0000001c1d1c7224 */ /* 0x040fe400078e020e */
[----:B------:R-:W3:Y:S01]  /*e330*/  LDL.LU R14, [R1+0x1994] ;  /* 0x00199400010e7983 */ /* 0x000ee20000300800 */
[C---:B--2---:R-:W-:Y:S02]  /*e340*/  ISETP.GT.U32.AND P6, PT, R29.reuse, R25, PT ;  /* 0x000000191d00720c */ /* 0x044fe40003fc4070 */
[C---:B-----5:R-:W-:Y:S02]  /*e350*/  ISETP.GT.U32.AND P5, PT, R29.reuse, R24, PT ;  /* 0x000000181d00720c */ /* 0x060fe40003fa4070 */
[C---:B------:R-:W-:Y:S02]  /*e360*/  ISETP.GT.U32.AND P0, PT, R29.reuse, R23, PT ;  /* 0x000000171d00720c */ /* 0x040fe40003f04070 */
[----:B------:R-:W-:-:S07]  /*e370*/  ISETP.GT.U32.AND P1, PT, R29, R22, PT ;  /* 0x000000161d00720c */ /* 0x000fce0003f24070 */
        /* <DEDUP_REMOVED lines=8> */
[----:B------:R-:W-:-:S05]  /*e400*/  ISETP.GT.U32.AND P1, PT, R29, R18, PT ;  /* 0x000000121d00720c */ /* 0x000fca0003f24070 */
[----:B------:R-:W-:-:S04]  /*e410*/  @!P6 IMAD.IADD R15, R15, 0x1, -R29 ;  /* 0x000000010f0fe824 */ /* 0x000fc800078e0a1d */
[--C-:B------:R-:W-:Y:S01]  /*e420*/  @!P2 IMAD.IADD R21, R21, 0x1, -R29.reuse ;  /* 0x000000011515a824 */ /* 0x100fe200078e0a1d */
[----:B------:R-:W-:Y:S01]  /*e430*/  ISETP.GT.U32.AND P2, PT, R29, R19, PT ;  /* 0x000000131d00720c */ /* 0x000fe20003f44070 */
[--C-:B------:R-:W-:Y:S01]  /*e440*/  @!P5 IMAD.IADD R16, R16, 0x1, -R29.reuse ;  /* 0x000000011010d824 */ /* 0x100fe200078e0a1d */
[----:B------:R0:W-:Y:S01]  /*e450*/  STL [R1+0xd8], R15 ;  /* 0x0000d80f01007387 */ /* 0x0001e20000100800 */
[--C-:B------:R-:W-:Y:S02]  /*e460*/  @!P0 IMAD.IADD R17, R17, 0x1, -R29.reuse ;  /* 0x0000000111118824 */ /* 0x100fe400078e0a1d */
[--C-:B------:R-:W-:Y:S01]  /*e470*/  @!P1 IMAD.IADD R18, R18, 0x1, -R29.reuse ;  /* 0x0000000112129824 */ /* 0x100fe200078e0a1d */
[----:B------:R-:W-:Y:S01]  /*e480*/  ISETP.GT.U32.AND P5, PT, R29, R24, PT ;  /* 0x000000181d00720c */ /* 0x000fe20003fa4070 */
[----:B0-----:R-:W2:Y:S06]  /*e490*/  LDL.LU R15, [R1+0x1990] ;  /* 0x00199000010f7983 */ /* 0x001eac0000300800 */
[--C-:B------:R-:W-:Y:S01]  /*e4a0*/  @!P2 IMAD.IADD R19, R19, 0x1, -R29.reuse ;  /* 0x000000011313a824 */ /* 0x100fe200078e0a1d */
[----:B------:R0:W-:Y:S04]  /*e4b0*/  STL [R1+0xdc], R16 ;  /* 0x0000dc1001007387 */ /* 0x0001e80000100800 */
[----:B0-----:R-:W4:Y:S04]  /*e4c0*/  LDL.LU R16, [R1+0x198c] ;  /* 0x00198c0001107983 */ /* 0x001f280000300800 */
[----:B------:R0:W-:Y:S04]  /*e4d0*/  STL [R1+0xcc], R17 ;  /* 0x0000cc1101007387 */ /* 0x0001e80000100800 */
[----:B0-----:R-:W5:Y:S04]  /*e4e0*/  LDL.LU R17, [R1+0x1988] ;  /* 0x0019880001117983 */ /* 0x001f680000300800 */
[----:B------:R0:W-:Y:S04]  /*e4f0*/  STL [R1+0xc4], R18 ;  /* 0x0000c41201007387 */ /* 0x0001e80000100800 */
[----:B0-----:R-:W2:Y:S04]  /*e500*/  LDL.LU R18, [R1+0x1984] ;  /* 0x0019840001127983 */ /* 0x001ea80000300800 */
[----:B------:R0:W-:Y:S01]  /*e510*/  STL [R1+0x18], R19 ;  /* 0x0000181301007387 */ /* 0x0001e20000100800 */
[----:B------:R-:W-:-:S03]  /*e520*/  @!P5 IMAD.IADD R24, R24, 0x1, -R29 ;  /* 0x000000011818d824 */ /* 0x000fc600078e0a1d */
[----:B0-----:R-:W2:Y:S01]  /*e530*/  LDL.LU R19, [R1+0x1980] ;  /* 0x0019800001137983 */ /* 0x001ea20000300800 */
[C---:B------:R-:W-:Y:S02]  /*e540*/  ISETP.GT.U32.AND P4, PT, R29.reuse, R26, PT ;  /* 0x0000001a1d00720c */ /* 0x040fe40003f84070 */
[----:B------:R-:W-:-:S11]  /*e550*/  ISETP.GT.U32.AND P3, PT, R29, R27, PT ;  /* 0x0000001b1d00720c */ /* 0x000fd60003f64070 */
[--C-:B------:R-:W-:Y:S01]  /*e560*/  @!P4 IMAD.IADD R26, R26, 0x1, -R29.reuse ;  /* 0x000000011a1ac824 */ /* 0x100fe200078e0a1d */
[----:B------:R-:W-:Y:S01]  /*e570*/  ISETP.GT.U32.AND P4, PT, R29, R25, PT ;  /* 0x000000191d00720c */ /* 0x000fe20003f84070 */
[----:B------:R-:W-:Y:S01]  /*e580*/  @!P3 IMAD.IADD R27, R27, 0x1, -R29 ;  /* 0x000000011b1bb824 */ /* 0x000fe200078e0a1d */
[----:B------:R-:W-:-:S11]  /*e590*/  ISETP.GT.U32.AND P3, PT, R29, R20, PT ;  /* 0x000000141d00720c */ /* 0x000fd60003f64070 */
[--C-:B------:R-:W-:Y:S02]  /*e5a0*/  @!P4 IMAD.IADD R25, R25, 0x1, -R29.reuse ;  /* 0x000000011919c824 */ /* 0x100fe400078e0a1d */
[----:B------:R-:W-:-:S05]  /*e5b0*/  @!P3 IMAD.IADD R20, R20, 0x1, -R29 ;  /* 0x000000011414b824 */ /* 0x000fca00078e0a1d */
[----:B------:R0:W-:Y:S04]  /*e5c0*/  STL [R1+0x14], R20 ;  /* 0x0000141401007387 */ /* 0x0001e80000100800 */
[----:B0-----:R-:W3:Y:S04]  /*e5d0*/  LDL.LU R20, [R1+0x197c] ;  /* 0x00197c0001147983 */ /* 0x001ee80000300800 */
[----:B------:R0:W-:Y:S04]  /*e5e0*/  STL [R1+0x10], R25 ;  /* 0x0000101901007387 */ /* 0x0001e80000100800 */
[----:B0-----:R-:W3:Y:S04]  /*e5f0*/  LDL.LU R25, [R1+0x1978] ;  /* 0x0019780001197983 */ /* 0x001ee80000300800 */
[----:B------:R0:W-:Y:S04]  /*e600*/  STL [R1+0xc], R24 ;  /* 0x00000c1801007387 */ /* 0x0001e80000100800 */
[----:B0-----:R-:W4:Y:S01]  /*e610*/  LDL.LU R24, [R1+0x1974] ;  /* 0x0019740001187983 */ /* 0x001f220000300800 */
[----:B------:R-:W-:-:S02]  /*e620*/  ISETP.GT.U32.AND P0, PT, R29, R23, PT ;  /* 0x000000171d00720c */ /* 0x000fc40003f04070 */
[C---:B------:R-:W-:Y:S02]  /*e630*/  ISETP.GT.U32.AND P1, PT, R29.reuse, R22, PT ;  /* 0x000000161d00720c */ /* 0x040fe40003f24070 */
[C---:B------:R-:W-:Y:S02]  /*e640*/  ISETP.GT.U32.AND P2, PT, R29.reuse, R21, PT ;  /* 0x000000151d00720c */ /* 0x040fe40003f44070 */
[----:B------:R-:W-:-:S07]  /*e650*/  ISETP.GT.U32.AND P6, PT, R29, R26, PT ;  /* 0x0000001a1d00720c */ /* 0x000fce0003fc4070 */
[--C-:B------:R-:W-:Y:S02]  /*e660*/  @!P0 IMAD.IADD R23, R23, 0x1, -R29.reuse ;  /* 0x0000000117178824 */ /* 0x100fe400078e0a1d */
[--C-:B------:R-:W-:Y:S02]  /*e670*/  @!P1 IMAD.IADD R22, R22, 0x1, -R29.reuse ;  /* 0x0000000116169824 */ /* 0x100fe400078e0a1d */
[--C-:B------:R-:W-:Y:S01]  /*e680*/  @!P2 IMAD.IADD R21, R21, 0x1, -R29.reuse ;  /* 0x000000011515a824 */ /* 0x100fe200078e0a1d */
[----:B------:R0:W-:Y:S04]  /*e690*/  STL [R1+0x8], R23 ;  /* 0x0000081701007387 */ /* 0x0001e80000100800 */
[----:B0-----:R-:W5:Y:S04]  /*e6a0*/  LDL.LU R23, [R1+0x1970] ;  /* 0x0019700001177983 */ /* 0x001f680000300800 */
[----:B------:R0:W-:Y:S01]  /*e6b0*/  STL [R1+0x4], R22 ;  /* 0x0000041601007387 */ /* 0x0001e20000100800 */
[----:B------:R-:W-:-:S03]  /*e6c0*/  @!P6 IMAD.IADD R26, R26, 0x1, -R29 ;  /* 0x000000011a1ae824 */ /* 0x000fc600078e0a1d */
[----:B0-----:R-:W5:Y:S04]  /*e6d0*/  LDL.LU R22, [R1+0x196c] ;  /* 0x00196c0001167983 */ /* 0x001f680000300800 */
[----:B------:R0:W-:Y:S04]  /*e6e0*/  STL [R1], R21 ;  /* 0x0000001501007387 */ /* 0x0001e80000100800 */
[----:B0-----:R-:W5:Y:S01]  /*e6f0*/  LDL.LU R21, [R1+0x1968] ;  /* 0x0019680001157983 */ /* 0x001f620000300800 */
[----:B------:R-:W-:-:S13]  /*e700*/  ISETP.GT.U32.AND P3, PT, R29, R27, PT ;  /* 0x0000001b1d00720c */ /* 0x000fda0003f64070 */
[----:B------:R-:W-:-:S05]  /*e710*/  @!P3 IMAD.IADD R27, R27, 0x1, -R29 ;  /* 0x000000011b1bb824 */ /* 0x000fca00078e0a1d */
[----:B------:R-:W-:Y:S04]  /*e720*/  STL [R1+0x1940], R27 ;  /* 0x0019401b01007387 */ /* 0x000fe80000100800 */
[----:B------:R-:W-:Y:S01]  /*e730*/  STL [R1+0x193c], R26 ;  /* 0x00193c1a01007387 */ /* 0x000fe20000100800 */
[----:B--2---:R-:W-:-:S13]  /*e740*/  ISETP.GT.U32.AND P6, PT, R29, R19, PT ;  /* 0x000000131d00720c */ /* 0x004fda0003fc4070 */
[----:B------:R-:W-:Y:S01]  /*e750*/  @!P6 IMAD.IADD R19, R19, 0x1, -R29 ;  /* 0x000000011313e824 */ /* 0x000fe200078e0a1d */
[C---:B---3--:R-:W-:Y:S02]  /*e760*/  ISETP.GT.U32.AND P4, PT, R29.reuse, R25, PT ;  /* 0x000000191d00720c */ /* 0x048fe40003f84070 */
[----:B----4-:R-:W-:-:S11]  /*e770*/  ISETP.GT.U32.AND P5, PT, R29, R24, PT ;  /* 0x000000181d00720c */ /* 0x010fd60003fa4070 */
[----:B------:R-:W-:Y:S01]  /*e780*/  @!P4 IMAD.IADD R25, R25, 0x1, -R29 ;  /* 0x000000011919c824 */ /* 0x000fe200078e0a1d */
[----:B------:R-:W-:-:S04]  /*e790*/  ISETP.GT.U32.AND P4, PT, R29, R18, PT ;  /* 0x000000121d00720c */ /* 0x000fc80003f84070 */
[----:B------:R-:W-:Y:S01]  /*e7a0*/  ISETP.GT.U32.AND P6, PT, R29, R25, PT ;  /* 0x000000191d00720c */ /* 0x000fe20003fc4070 */
[----:B------:R-:W-:-:S08]  /*e7b0*/  @!P5 IMAD.IADD R24, R24, 0x1, -R29 ;  /* 0x000000011818d824 */ /* 0x000fd000078e0a1d */
[----:B------:R-:W-:Y:S01]  /*e7c0*/  @!P4 IMAD.IADD R18, R18, 0x1, -R29 ;  /* 0x000000011212c824 */ /* 0x000fe200078e0a1d */
[----:B------:R-:W-:-:S03]  /*e7d0*/  ISETP.GT.U32.AND P4, PT, R29, R24, PT ;  /* 0x000000181d00720c */ /* 0x000fc60003f84070 */
[----:B------:R-:W-:-:S05]  /*e7e0*/  @!P6 IMAD.IADD R25, R25, 0x1, -R29 ;  /* 0x000000011919e824 */ /* 0x000fca00078e0a1d */
[----:B------:R-:W-:Y:S05]  /*e7f0*/  STL [R1+0x1938], R25 ;  /* 0x0019381901007387 */ /* 0x000fea0000100800 */
[----:B------:R-:W-:-:S05]  /*e800*/  @!P4 IMAD.IADD R24, R24, 0x1, -R29 ;  /* 0x000000011818c824 */ /* 0x000fca00078e0a1d */
[----:B------:R0:W-:Y:S04]  /*e810*/  STL [R1+0x1934], R24 ;  /* 0x0019341801007387 */ /* 0x0001e80000100800 */
[----:B0-----:R-:W2:Y:S01]  /*e820*/  LDL R24, [R1+0x177c] ;  /* 0x00177c0001187983 */ /* 0x001ea20000100800 */
[C---:B-----5:R-:W-:Y:S02]  /*e830*/  ISETP.GT.U32.AND P0, PT, R29.reuse, R23, PT ;  /* 0x000000171d00720c */ /* 0x060fe40003f04070 */
[C---:B------:R-:W-:Y:S02]  /*e840*/  ISETP.GT.U32.AND P1, PT, R29.reuse, R22, PT ;  /* 0x000000161d00720c */ /* 0x040fe40003f24070 */
        /* <DEDUP_REMOVED lines=8> */
[----:B------:R-:W-:Y:S01]  /*e8d0*/  ISETP.GT.U32.AND P2, PT, R29, R14, PT ;  /* 0x0000000e1d00720c */ /* 0x000fe20003f44070 */
[----:B------:R-:W-:-:S06]  /*e8e0*/  @!P3 IMAD.IADD R20, R20, 0x1, -R29 ;  /* 0x000000011414b824 */ /* 0x000fcc00078e0a1d */
[--C-:B------:R-:W-:Y:S01]  /*e8f0*/  @!P5 IMAD.IADD R17, R17, 0x1, -R29.reuse ;  /* 0x000000011111d824 */ /* 0x100fe200078e0a1d */
[C---:B------:R-:W-:Y:S01]  /*e900*/  ISETP.GT.U32.AND P5, PT, R29.reuse, R23, PT ;  /* 0x000000171d00720c */ /* 0x040fe20003fa4070 */
[--C-:B------:R-:W-:Y:S01]  /*e910*/  @!P0 IMAD.IADD R16, R16, 0x1, -R29.reuse ;  /* 0x0000000110108824 */ /* 0x100fe200078e0a1d */
[----:B------:R-:W-:Y:S01]  /*e920*/  ISETP.GT.U32.AND P0, PT, R29, R22, PT ;  /* 0x000000161d00720c */ /* 0x000fe20003f04070 */
[--C-:B------:R-:W-:Y:S01]  /*e930*/  @!P1 IMAD.IADD R15, R15, 0x1, -R29.reuse ;  /* 0x000000010f0f9824 */ /* 0x100fe200078e0a1d */
[C---:B------:R-:W-:Y:S01]  /*e940*/  ISETP.GT.U32.AND P1, PT, R29.reuse, R21, PT ;  /* 0x000000151d00720c */ /* 0x040fe20003f24070 */
[----:B------:R-:W-:Y:S01]  /*e950*/  @!P2 IMAD.IADD R14, R14, 0x1, -R29 ;  /* 0x000000010e0ea824 */ /* 0x000fe200078e0a1d */
[----:B------:R-:W-:-:S07]  /*e960*/  ISETP.GT.U32.AND P2, PT, R29, R20, PT ;  /* 0x000000141d00720c */ /* 0x000fce0003f44070 */
[--C-:B------:R-:W-:Y:S02]  /*e970*/  @!P5 IMAD.IADD R23, R23, 0x1, -R29.reuse ;  /* 0x000000011717d824 */ /* 0x100fe400078e0a1d */
[--C-:B------:R-:W-:Y:S02]  /*e980*/  @!P0 IMAD.IADD R22, R22, 0x1, -R29.reuse ;  /* 0x0000000116168824 */ /* 0x100fe400078e0a1d */
[--C-:B------:R-:W-:Y:S02]  /*e990*/  @!P1 IMAD.IADD R21, R21, 0x1, -R29.reuse ;  /* 0x0000000115159824 */ /* 0x100fe400078e0a1d */
[----:B------:R-:W-:Y:S01]  /*e9a0*/  @!P2 IMAD.IADD R20, R20, 0x1, -R29 ;  /* 0x000000011414a824 */ /* 0x000fe200078e0a1d */
[----:B--2---:R-:W-:Y:S04]  /*e9b0*/  STL [R1+0x1958], R24 ;  /* 0x0019581801007387 */ /* 0x004fe80000100800 */
[----:B------:R-:W-:Y:S04]  /*e9c0*/  STL [R1+0x1930], R23 ;  /* 0x0019301701007387 */ /* 0x000fe80000100800 */
[----:B------:R-:W-:Y:S04]  /*e9d0*/  STL [R1+0x1944], R22 ;  /* 0x0019441601007387 */ /* 0x000fe80000100800 */
[----:B------:R-:W-:Y:S04]  /*e9e0*/  STL [R1+0x1948], R21 ;  /* 0x0019481501007387 */ /* 0x000fe80000100800 */
[----:B------:R0:W-:Y:S04]  /*e9f0*/  STL [R1+0x194c], R20 ;  /* 0x00194c1401007387 */ /* 0x0001e80000100800 */
[----:B0-----:R-:W2:Y:S01]  /*ea00*/  LDL R20, [R1+0x1770] ;  /* 0x0017700001147983 */ /* 0x001ea20000100800 */
[----:B------:R-:W-:-:S02]  /*ea10*/  ISETP.GT.U32.AND P3, PT, R29, R13, PT ;  /* 0x0000000d1d00720c */ /* 0x000fc40003f64070 */
[----:B------:R-:W-:-:S11]  /*ea20*/  ISETP.GT.U32.AND P4, PT, R29, R18, PT ;  /* 0x000000121d00720c */ /* 0x000fd60003f84070 */
[--C-:B------:R-:W-:Y:S01]  /*ea30*/  @!P3 IMAD.IADD R13, R13, 0x1, -R29.reuse ;  /* 0x000000010d0db824 */ /* 0x100fe200078e0a1d */
[----:B------:R-:W-:Y:S01]  /*ea40*/  ISETP.GT.U32.AND P3, PT, R29, R19, PT ;  /* 0x000000131d00720c */ /* 0x000fe20003f64070 */
[----:B--2---:R0:W-:Y:S04]  /*ea50*/  STL [R1+0x195c], R20 ;  /* 0x00195c1401007387 */ /* 0x0041e80000100800 */
[----:B0-----:R-:W2:Y:S08]  /*ea60*/  LDL.LU R20, [R1+0x394] ;  /* 0x0003940001147983 */ /* 0x001eb00000300800 */
[----:B------:R-:W-:-:S02]  /*ea70*/  @!P3 IMAD.IADD R19, R19, 0x1, -R29 ;  /* 0x000000011313b824 */ /* 0x000fc400078e0a1d */
[----:B------:R-:W-:Y:S01]  /*ea80*/  @!P4 IMAD.IADD R18, R18, 0x1, -R29 ;  /* 0x000000011212c824 */ /* 0x000fe200078e0a1d */
[----:B------:R-:W0:Y:S04]  /*ea90*/  S2R R27, SR_TID.X ;  /* 0x00000000001b7919 */ /* 0x000e280000002100 */
[----:B--2---:R-:W-:Y:S04]  /*eaa0*/  STL [R1+0x1960], R20 ;  /* 0x0019601401007387 */ /* 0x004fe80000100800 */
[----:B------:R-:W-:Y:S04]  /*eab0*/  STL [R1+0x1950], R19 ;  /* 0x0019501301007387 */ /* 0x000fe80000100800 */
[----:B------:R1:W-:Y:S04]  /*eac0*/  STL [R1+0x1954], R18 ;  /* 0x0019541201007387 */ /* 0x0003e80000100800 */
[----:B-1----:R-:W2:Y:S01]  /*ead0*/  LDL.LU R18, [R1+0x398] ;  /* 0x0003980001127983 */ /* 0x002ea20000300800 */
[----:B------:R-:W-:-:S02]  /*eae0*/  IMAD.MOV.U32 R26, RZ, RZ, 0x7f ;  /* 0x0000007fff1a7424 */ /* 0x000fc400078e00ff */
[----:B0-----:R-:W-:-:S03]  /*eaf0*/  IMAD.SHL.U32 R27, R27, 0x40, RZ ;  /* 0x000000401b1b7824 */ /* 0x001fc600078e00ff */
[----:B------:R-:W-:Y:S02]  /*eb00*/  IADD3 R26, R26, c[0x0][0x180], RZ ;  /* 0x000060001a1a7a10 */ /* 0x000fe40007ffe0ff */
[----:B------:R-:W-:Y:S02]  /*eb10*/  LOP3.LUT R24, R27, 0x1800, RZ, 0xc0, !PT ;  /* 0x000018001b187812 */ /* 0x000fe400078ec0ff */
[----:B------:R-:W-:Y:S01]  /*eb20*/  SHF.R.S32.HI R20, RZ, 0x1f, R26 ;  /* 0x0000001fff147819 */ /* 0x000fe2000001141a */
[----:B------:R-:W0:Y:S04]  /*eb30*/  S2R R23, SR_TID.X ;  /* 0x0000000000177919 */ /* 0x000e280000002100 */
[----:B--2---:R1:W-:Y:S04]  /*eb40*/  STL [R1+0x1964], R18 ;  /* 0x0019641201007387 */ /* 0x0043e80000100800 */
[----:B------:R-:W2:Y:S04]  /*eb50*/  LDL R22, [R1+0x1788] ;  /* 0x0017880001167983 */ /* 0x000ea80000100800 */
[----:B------:R-:W3:Y:S01]  /*eb60*/  LDL R25, [R1+0x1794] ;  /* 0x0017940001197983 */ /* 0x000ee20000100800 */
[----:B-1----:R-:W-:-:S03]  /*eb70*/  IMAD.MOV.U32 R18, RZ, RZ, 0x7f ;  /* 0x0000007fff127424 */ /* 0x002fc600078e00ff */
[----:B------:R-:W4:Y:S02]  /*eb80*/  LDL R19, [R1+0x17a0] ;  /* 0x0017a00001137983 */ /* 0x000f240000100800 */
[----:B------:R-:W-:Y:S02]  /*eb90*/  IADD3 R18, R18, c[0x0][0x180], RZ ;  /* 0x0000600012127a10 */ /* 0x000fe40007ffe0ff */
[----:B------:R1:W-:Y:S02]  /*eba0*/  STL [R1+0x13ac], R24 ;  /* 0x0013ac1801007387 */ /* 0x0003e40000100800 */
[----:B------:R-:W-:Y:S02]  /*ebb0*/  LEA.HI R20, R20, R18, RZ, 0x7 ;  /* 0x0000001214147211 */ /* 0x000fe400078f38ff */
[----:B------:R-:W5:Y:S04]  /*ebc0*/  LDL R27, [R1+0x17a8] ;  /* 0x0017a800011b7983 */ /* 0x000f680000100800 */
[----:B------:R-:W2:Y:S04]  /*ebd0*/  LDL R26, [R1+0x17a4] ;  /* 0x0017a400011a7983 */ /* 0x000ea80000100800 */
[----:B------:R-:W2:Y:S04]  /*ebe0*/  LDL R21, [R1+0x179c] ;  /* 0x00179c0001157983 */ /* 0x000ea80000100800 */
[----:B------:R-:W2:Y:S04]  /*ebf0*/  LDL.LU R18, [R1+0x1964] ;  /* 0x0019640001127983 */ /* 0x000ea80000300800 */
[----:B------:R-:W2:Y:S01]  /*ec00*/  LDL.LU R20, [R1+0x1960] ;  /* 0x0019600001147983 */ /* 0x000ea20000300800 */
[----:B0-----:R-:W-:-:S05]  /*ec10*/  LOP3.LUT R23, R23, 0x7, RZ, 0xc0, !PT ;  /* 0x0000000717177812 */ /* 0x001fca00078ec0ff */
[----:B------:R-:W-:Y:S01]  /*ec20*/  IMAD.SHL.U32 R23, R23, 0x100, RZ ;  /* 0x0000010017177824 */ /* 0x000fe200078e00ff */
[C---:B------:R-:W-:Y:S02]  /*ec30*/  ISETP.GT.U32.AND P5, PT, R29.reuse, R17, PT ;  /* 0x000000111d00720c */ /* 0x040fe40003fa4070 */
[C---:B------:R-:W-:Y:S02]  /*ec40*/  ISETP.GT.U32.AND P0, PT, R29.reuse, R16, PT ;  /* 0x000000101d00720c */ /* 0x040fe40003f04070 */
[C---:B------:R-:W-:Y:S02]  /*ec50*/  ISETP.GT.U32.AND P1, PT, R29.reuse, R15, PT ;  /* 0x0000000f1d00720c */ /* 0x040fe40003f24070 */
[C---:B------:R-:W-:Y:S02]  /*ec60*/  ISETP.GT.U32.AND P2, PT, R29.reuse, R14, PT ;  /* 0x0000000e1d00720c */ /* 0x040fe40003f44070 */
[C---:B------:R-:W-:Y:S02]  /*ec70*/  ISETP.GT.U32.AND P6, PT, R29.reuse, R13, PT ;  /* 0x0000000d1d00720c */ /* 0x040fe40003fc4070 */
[----:B------:R-:W-:-:S02]  /*ec80*/  ISETP.GT.U32.AND P3, PT, R29, R12, PT ;  /* 0x0000000c1d00720c */ /* 0x000fc40003f64070 */
[----:B------:R-:W-:Y:S01]  /*ec90*/  ISETP.GT.U32.AND P4, PT, R29, R11, PT ;  /* 0x0000000b1d00720c */ /* 0x000fe20003f84070 */
[--C-:B------:R-:W-:Y:S01]  /*eca0*/  @!P5 IMAD.IADD R17, R17, 0x1, -R29.reuse ;  /* 0x000000011111d824 */ /* 0x100fe200078e0a1d */
[C---:B------:R-:W-:Y:S01]  /*ecb0*/  ISETP.GT.U32.AND P5, PT, R29.reuse, R10, PT ;  /* 0x0000000a1d00720c */ /* 0x040fe20003fa4070 */
[--C-:B------:R-:W-:Y:S01]  /*ecc0*/  @!P0 IMAD.IADD R16, R16, 0x1, -R29.reuse ;  /* 0x0000000110108824 */ /* 0x100fe200078e0a1d */
        /* <DEDUP_REMOVED lines=26> */
[----:B------:R-:W-:Y:S01]  /*ee70*/  ISETP.GT.U32.AND P5, PT, R29, R9, PT ;  /* 0x000000091d00720c */ /* 0x000fe20003fa4070 */
[----:B------:R-:W-:Y:S01]  /*ee80*/  @!P0 IMAD.IADD R2, R2, 0x1, -R29 ;  /* 0x0000000102028824 */ /* 0x000fe200078e0a1d */
[----:B--2---:R-:W-:-:S02]  /*ee90*/  LOP3.LUT R23, R23, R24, R20, 0xfe, !PT ;  /* 0x0000001817177212 */ /* 0x004fc400078efe14 */
[----:B------:R-:W2:Y:S04]  /*eea0*/  LDL.LU R20, [R1+0x195c] ;  /* 0x00195c0001147983 */ /* 0x000ea80000300800 */
[----:B-1----:R-:W4:Y:S01]  /*eeb0*/  LDL.LU R24, [R1+0x1958] ;  /* 0x0019580001187983 */ /* 0x002f220000300800 */
[--C-:B------:R-:W-:Y:S01]  /*eec0*/  @!P1 IMAD.IADD R0, R0, 0x1, -R29.reuse ;  /* 0x0000000100009824 */ /* 0x100fe200078e0a1d */
[C---:B------:R-:W-:Y:S02]  /*eed0*/  ISETP.GT.U32.AND P0, PT, R29.reuse, R8, PT ;  /* 0x000000081d00720c */ /* 0x040fe40003f04070 */
[C---:B------:R-:W-:Y:S01]  /*eee0*/  ISETP.GT.U32.AND P1, PT, R29.reuse, R7, PT ;  /* 0x000000071d00720c */ /* 0x040fe20003f24070 */
        /* <DEDUP_REMOVED lines=12> */
[----:B------:R-:W-:Y:S01]  /*efb0*/  @!P1 IMAD.IADD R7, R7, 0x1, -R29 ;  /* 0x0000000107079824 */ /* 0x000fe200078e0a1d */
[----:B------:R-:W-:-:S02]  /*efc0*/  ISETP.GT.U32.AND P1, PT, R29, R28, PT ;  /* 0x0000001c1d00720c */ /* 0x000fc40003f24070 */
[----:B------:R-:W0:Y:S04]  /*efd0*/  S2R R29, SR_TID.X ;  /* 0x00000000001d7919 */ /* 0x000e280000002100 */
[----:B------:R1:W-:Y:S04]  /*efe0*/  STL [R1+0x5cc], R23 ;  /* 0x0005cc1701007387 */ /* 0x0003e80000100800 */
[----:B-1----:R-:W5:Y:S01]  /*eff0*/  LDL R23, [R1+0x1798] ;  /* 0x0017980001177983 */ /* 0x002f620000100800 */
[----:B0-----:R-:W-:-:S05]  /*f000*/  IMAD.SHL.U32 R29, R29, 0x80, RZ ;  /* 0x000000801d1d7824 */ /* 0x001fca00078e00ff */
[----:B------:R-:W-:Y:S02]  /*f010*/  LOP3.LUT R18, R18, 0x800, R29, 0xf8, !PT ;  /* 0x0000080012127812 */ /* 0x000fe400078ef81d */
[----:B------:R-:W-:-:S03]  /*f020*/  IABS R29, c[0x0][0x17c] ;  /* 0x00005f00001d7a13 */ /* 0x000fc60000000000 */
[----:B------:R0:W-:Y:S02]  /*f030*/  STL [R1+0x5c4], R18 ;  /* 0x0005c41201007387 */ /* 0x0001e40000100800 */
[--C-:B------:R-:W-:Y:S02]  /*f040*/  @!P2 IMAD.IADD R6, R6, 0x1, -R29.reuse ;  /* 0x000000010606a824 */ /* 0x100fe400078e0a1d */
[--C-:B------:R-:W-:Y:S02]  /*f050*/  @!P3 IMAD.IADD R5, R5, 0x1, -R29.reuse ;  /* 0x000000010505b824 */ /* 0x100fe400078e0a1d */
[--C-:B------:R-:W-:Y:S01]  /*f060*/  @!P4 IMAD.IADD R4, R4, 0x1, -R29.reuse ;  /* 0x000000010404c824 */ /* 0x100fe200078e0a1d */
[----:B------:R-:W-:Y:S01]  /*f070*/  ISETP.GE.AND P4, PT, R22, RZ, PT ;  /* 0x000000ff1600720c */ /* 0x000fe20003f86270 */
[----:B------:R-:W-:Y:S01]  /*f080*/  @!P5 IMAD.IADD R3, R3, 0x1, -R29 ;  /* 0x000000010303d824 */ /* 0x000fe200078e0a1d */
[----:B---3--:R-:W-:Y:S01]  /*f090*/  ISETP.GE.AND P5, PT, R25, RZ, PT ;  /* 0x000000ff1900720c */ /* 0x008fe20003fa6270 */
[----:B------:R-:W3:Y:S04]  /*f0a0*/  LDL R22, [R1+0x1784] ;  /* 0x0017840001167983 */ /* 0x000ee80000100800 */
[----:B------:R-:W3:Y:S01]  /*f0b0*/  LDL R25, [R1+0x1780] ;  /* 0x0017800001197983 */ /* 0x000ee20000100800 */
[----:B--2---:R-:W-:-:S03]  /*f0c0*/  ISETP.GE.AND P2, PT, R20, RZ, PT ;  /* 0x000000ff1400720c */ /* 0x004fc60003f46270 */
[----:B------:R-:W2:Y:S01]  /*f0d0*/  LDL R20, [R1+0x1790] ;  /* 0x0017900001147983 */ /* 0x000ea20000100800 */
[----:B----4-:R-:W-:-:S03]  /*f0e0*/  ISETP.GE.AND P3, PT, R24, RZ, PT ;  /* 0x000000ff1800720c */ /* 0x010fc60003f66270 */
[----:B------:R-:W4:Y:S04]  /*f0f0*/  LDL R24, [R1+0x178c] ;  /* 0x00178c0001187983 */ /* 0x000f280000100800 */
[----:B0-----:R-:W2:Y:S01]  /*f100*/  LDL.LU R18, [R1+0x60] ;  /* 0x0000600001127983 */ /* 0x001ea20000300800 */
[--C-:B------:R-:W-:Y:S01]  /*f110*/  @!P0 IMAD.IADD R2, R2, 0x1, -R29.reuse ;  /* 0x0000000102028824 */ /* 0x100fe200078e0a1d */
[----:B-----5:R-:W-:Y:S01]  /*f120*/  ISETP.GE.AND P0, PT, R27, RZ, PT ;  /* 0x000000ff1b00720c */ /* 0x020fe20003f06270 */
[----:B------:R-:W-:Y:S01]  /*f130*/  @!P1 IMAD.IADD R28, R28, 0x1, -R29 ;  /* 0x000000011c1c9824 */ /* 0x000fe200078e0a1d */
[----:B------:R-:W-:Y:S01]  /*f140*/  ISETP.GE.AND P1, PT, R19, RZ, PT ;  /* 0x000000ff1300720c */ /* 0x000fe20003f26270 */
[----:B------:R-:W5:Y:S04]  /*f150*/  LDL R27, [R1+0x1778] ;  /* 0x00177800011b7983 */ /* 0x000f680000100800 */
[----:B------:R-:W3:Y:S01]  /*f160*/  LDL.LU R19, [R1+0x5c] ;  /* 0x00005c0001137983 */ /* 0x000ee20000300800 */
[----:B--2---:R-:W-:Y:S01]  /*f170*/  @!P2 IMAD.MOV R18, RZ, RZ, -R18 ;  /* 0x000000ffff12a224 */ /* 0x004fe200078e0a12 */
[----:B------:R-:W-:-:S02]  /*f180*/  ISETP.GE.AND P2, PT, R26, RZ, PT ;  /* 0x000000ff1a00720c */ /* 0x000fc40003f46270 */
[----:B------:R-:W2:Y:S04]  /*f190*/  LDL R26, [R1+0x1774] ;  /* 0x00177400011a7983 */ /* 0x000ea80000100800 */
[----:B------:R0:W-:Y:S04]  /*f1a0*/  STL [R1+0x3e0], R18 ;  /* 0x0003e01201007387 */ /* 0x0001e80000100800 */
[----:B0-----:R-:W2:Y:S01]  /*f1b0*/  LDL.LU R18, [R1+0x58] ;  /* 0x0000580001127983 */ /* 0x001ea20000300800 */
[----:B---3--:R-:W-:Y:S01]  /*f1c0*/  @!P3 IMAD.MOV R19, RZ, RZ, -R19 ;  /* 0x000000ffff13b224 */ /* 0x008fe200078e0a13 */
[----:B------:R-:W-:-:S02]  /*f1d0*/  ISETP.GE.AND P3, PT, R21, RZ, PT ;  /* 0x000000ff1500720c */ /* 0x000fc40003f66270 */
[----:B------:R-:W3:Y:S04]  /*f1e0*/  LDL R21, [R1+0x176c] ;  /* 0x00176c0001157983 */ /* 0x000ee80000100800 */
[----:B------:R0:W-:Y:S04]  /*f1f0*/  STL [R1+0x3dc], R19 ;  /* 0x0003dc1301007387 */ /* 0x0001e80000100800 */
[----:B0-----:R-:W3:Y:S01]  /*f200*/  LDL.LU R19, [R1+0x54] ;  /* 0x0000540001137983 */ /* 0x001ee20000300800 */
        /* <DEDUP_REMOVED lines=11> */
[----:B----4-:R-:W-:-:S02]  /*f2c0*/  ISETP.GE.AND P1, PT, R24, RZ, PT ;  /* 0x000000ff1800720c */ /* 0x010fc40003f26270 */
[----:B------:R-:W2:Y:S04]  /*f2d0*/  LDL R24, [R1+0x1760] ;  /* 0x0017600001187983 */ /* 0x000ea80000100800 */
[----:B------:R0:W-:Y:S04]  /*f2e0*/  STL [R1+0x3d0], R18 ;  /* 0x0003d01201007387 */ /* 0x0001e80000100800 */
[----:B0-----:R-:W4:Y:S01]  /*f2f0*/  LDL.LU R18, [R1+0x48] ;  /* 0x0000480001127983 */ /* 0x001f220000300800 */
[----:B---3--:R-:W-:Y:S01]  /*f300*/  @!P0 IMAD.MOV R19, RZ, RZ, -R19 ;  /* 0x000000ffff138224 */ /* 0x008fe200078e0a13 */
[----:B------:R-:W-:-:S02]  /*f310*/  ISETP.GE.AND P0, PT, R22, RZ, PT ;  /* 0x000000ff1600720c */ /* 0x000fc40003f06270 */
[----:B------:R-:W3:Y:S04]  /*f320*/  LDL R22, [R1+0x175c] ;  /* 0x00175c0001167983 */ /* 0x000ee80000100800 */
[----:B------:R0:W-:Y:S04]  /*f330*/  STL [R1+0x3cc], R19 ;  /* 0x0003cc1301007387 */ /* 0x0001e80000100800 */
[----:B0-----:R-:W2:Y:S01]  /*f340*/  LDL.LU R19, [R1+0x44] ;  /* 0x0000440001137983 */ /* 0x001ea20000300800 */
[----:B----4-:R-:W-:Y:S01]  /*f350*/  @!P2 IMAD.MOV R18, RZ, RZ, -R18 ;  /* 0x000000ffff12a224 */ /* 0x010fe200078e0a12 */
[----:B------:R-:W-:-:S02]  /*f360*/  ISETP.GE.AND P2, PT, R25, RZ, PT ;  /* 0x000000ff1900720c */ /* 0x000fc40003f46270 */
[----:B------:R-:W4:Y:S04]  /*f370*/  LDL R25, [R1+0x1758] ;  /* 0x0017580001197983 */ /* 0x000f280000100800 */
[----:B------:R0:W-:Y:S04]  /*f380*/  STL [R1+0x3c8], R18 ;  /* 0x0003c81201007387 */ /* 0x0001e80000100800 */
[----:B0-----:R-:W3:Y:S01]  /*f390*/  LDL.LU R18, [R1+0x40] ;  /* 0x0000400001127983 */ /* 0x001ee20000300800 */
[----:B--2---:R-:W-:Y:S01]  /*f3a0*/  @!P3 IMAD.MOV R19, RZ, RZ, -R19 ;  /* 0x000000ffff13b224 */ /* 0x004fe200078e0a13 */
[----:B-----5:R-:W-:-:S02]  /*f3b0*/  ISETP.GE.AND P3, PT, R27, RZ, PT ;  /* 0x000000ff1b00720c */ /* 0x020fc40003f66270 */
[----:B------:R-:W2:Y:S04]  /*f3c0*/  LDL R27, [R1+0x1754] ;  /* 0x00175400011b7983 */ /* 0x000ea80000100800 */
[----:B------:R0:W-:Y:S04]  /*f3d0*/  STL [R1+0x3c4], R19 ;  /* 0x0003c41301007387 */ /* 0x0001e80000100800 */
[----:B0-----:R-:W5:Y:S01]  /*f3e0*/  LDL.LU R19, [R1+0x3c] ;  /* 0x00003c0001137983 */ /* 0x001f620000300800 */
[----:B---3--:R-:W-:Y:S01]  /*f3f0*/  @!P4 IMAD.MOV R18, RZ, RZ, -R18 ;  /* 0x000000ffff12c224 */ /* 0x008fe200078e0a12 */
[----:B------:R-:W-:-:S02]  /*f400*/  ISETP.GE.AND P4, PT, R26, RZ, PT ;  /* 0x000000ff1a00720c */ /* 0x000fc40003f86270 */
[----:B------:R-:W3:Y:S04]  /*f410*/  LDL R26, [R1+0x1750] ;  /* 0x00175000011a7983 */ /* 0x000ee80000100800 */
[----:B------:R0:W-:Y:S04]  /*f420*/  STL [R1+0x3c0], R18 ;  /* 0x0003c01201007387 */ /* 0x0001e80000100800 */
[----:B0-----:R-:W2:Y:S01]  /*f430*/  LDL.LU R18, [R1+0x38] ;  /* 0x0000380001127983 */ /* 0x001ea20000300800 */
[----:B-----5:R-:W-:Y:S01]  /*f440*/  @!P5 IMAD.MOV R19, RZ, RZ, -R19 ;  /* 0x000000ffff13d224 */ /* 0x020fe200078e0a13 */
[----:B------:R-:W-:-:S02]  /*f450*/  ISETP.GE.AND P5, PT, R21, RZ, PT ;  /* 0x000000ff1500720c */ /* 0x000fc40003fa6270 */
[----:B------:R-:W5:Y:S04]  /*f460*/  LDL R21, [R1+0x174c] ;  /* 0x00174c0001157983 */ /* 0x000f680000100800 */
        /* <DEDUP_REMOVED lines=78> */
[----:B------:R-:W-:-:S04]  /*f950*/  ISETP.GE.AND P3, PT, R21, RZ, PT ;  /* 0x000000ff1500720c */ /* 0x000fc80003f66270 */
[----:B------:R0:W-:Y:S04]  /*f960*/  STL [R1+0x37c], R19 ;  /* 0x00037c1301007387 */ /* 0x0001e80000100800 */
[----:B------:R-:W3:Y:S04]  /*f970*/  LDL R21, [R1+0x170c] ;  /* 0x00170c0001157983 */ /* 0x000ee80000100800 */
        /* <DEDUP_REMOVED lines=907> */
[----:B-----5:R-:W-:-:S04]  /*13230*/  ISETP.GE.AND P5, PT, R27, RZ, PT ;  /* 0x000000ff1b00720c */ /* 0x020fc80003fa6270 */
[----:B------:R0:W-:Y:S04]  /*13240*/  STL [R1+0x54], R19 ;  /* 0x0000541301007387 */ /* 0x0001e80000100800 */
[----:B0-----:R-:W2:Y:S04]  /*13250*/  LDL.LU R19, [R1+0x144] ;  /* 0x0001440001137983 */ /* 0x001ea80000300800 */
[----:B------:R-:W5:Y:S01]  /*13260*/  LDL R27, [R1+0x1434] ;  /* 0x00143400011b7983 */ /* 0x000f620000100800 */
[----:B---3--:R-:W-:-:S05]  /*13270*/  @!P1 IMAD.MOV R18, RZ, RZ, -R18 ;  /* 0x000000ffff129224 */ /* 0x008fca00078e0a12 */
[----:B------:R0:W-:Y:S04]  /*13280*/  STL [R1+0x50], R18 ;  /* 0x0000501201007387 */ /* 0x0001e80000100800 */
[----:B0-----:R-:W3:Y:S01]  /*13290*/  LDL.LU R18, [R1+0x13c] ;  /* 0x00013c0001127983 */ /* 0x001ee20000300800 */
[----:B--2---:R-:W-:Y:S01]  /*132a0*/  @!P0 IMAD.MOV R19, RZ, RZ, -R19 ;  /* 0x000000ffff138224 */ /* 0x004fe200078e0a13 */
[----:B------:R-:W-:Y:S02]  /*132b0*/  ISETP.GE.AND P1, PT, R26, RZ, PT ;  /* 0x000000ff1a00720c */ /* 0x000fe40003f26270 */
[----:B------:R-:W2:Y:S01]  /*132c0*/  LDL R26, [R1+0x1430] ;  /* 0x00143000011a7983 */ /* 0x000ea20000100800 */
[----:B------:R-:W-:-:S03]  /*132d0*/  ISETP.GE.AND P0, PT, R21, RZ, PT ;  /* 0x000000ff1500720c */ /* 0x000fc60003f06270 */
[----:B------:R0:W-:Y:S04]  /*132e0*/  STL [R1+0x4c], R19 ;  /* 0x00004c1301007387 */ /* 0x0001e80000100800 */
[----:B0-----:R-:W2:Y:S01]  /*132f0*/  LDL.LU R19, [R1+0xfc] ;  /* 0x0000fc0001137983 */ /* 0x001ea20000300800 */
[----:B---3--:R-:W-:-:S05]  /*13300*/  @!P2 IMAD.MOV R18, RZ, RZ, -R18 ;  /* 0x000000ffff12a224 */ /* 0x008fca00078e0a12 */
[----:B------:R0:W-:Y:S04]  /*13310*/  STL [R1+0x48], R18 ;  /* 0x0000481201007387 */ /* 0x0001e80000100800 */
[----:B0-----:R-:W3:Y:S04]  /*13320*/  LDL R18, [R1+0x142c] ;  /* 0x00142c0001127983 */ /* 0x001ee80000100800 */
[----:B------:R-:W3:Y:S01]  /*13330*/  LDL.LU R21, [R1+0x114] ;  /* 0x0001140001157983 */ /* 0x000ee20000300800 */
[----:B------:R-:W-:Y:S01]  /*13340*/  ISETP.GE.AND P2, PT, R23, RZ, PT ;  /* 0x000000ff1700720c */ /* 0x000fe20003f46270 */
[----:B--2---:R-:W-:Y:S01]  /*13350*/  @!P3 IMAD.MOV R19, RZ, RZ, -R19 ;  /* 0x000000ffff13b224 */ /* 0x004fe200078e0a13 */
[----:B------:R-:W-:Y:S01]  /*13360*/  ISETP.GE.AND P3, PT, R20, RZ, PT ;  /* 0x000000ff1400720c */ /* 0x000fe20003f66270 */
[----:B------:R-:W2:Y:S04]  /*13370*/  LDL R23, [R1+0x1428] ;  /* 0x0014280001177983 */ /* 0x000ea80000100800 */
[----:B------:R-:W2:Y:S04]  /*13380*/  LDL.LU R20, [R1+0x11c] ;  /* 0x00011c0001147983 */ /* 0x000ea80000300800 */
[----:B------:R0:W-:Y:S04]  /*13390*/  STL [R1+0x44], R19 ;  /* 0x0000441301007387 */ /* 0x0001e80000100800 */
[----:B0-----:R-:W4:Y:S01]  /*133a0*/  LDL R19, [R1+0x1424] ;  /* 0x0014240001137983 */ /* 0x001f220000100800 */
[----:B---3--:R-:W-:Y:S01]  /*133b0*/  @!P4 IMAD.MOV R21, RZ, RZ, -R21 ;  /* 0x000000ffff15c224 */ /* 0x008fe200078e0a15 */
[----:B------:R-:W-:-:S02]  /*133c0*/  ISETP.GE.AND P4, PT, R24, RZ, PT ;  /* 0x000000ff1800720c */ /* 0x000fc40003f86270 */
[----:B------:R-:W3:Y:S04]  /*133d0*/  LDL R24, [R1+0x1420] ;  /* 0x0014200001187983 */ /* 0x000ee80000100800 */
[----:B------:R0:W-:Y:S04]  /*133e0*/  STL [R1+0x40], R21 ;  /* 0x0000401501007387 */ /* 0x0001e80000100800 */
[----:B0-----:R-:W3:Y:S01]  /*133f0*/  LDL.LU R21, [R1+0x10c] ;  /* 0x00010c0001157983 */ /* 0x001ee20000300800 */
[----:B--2---:R-:W-:Y:S01]  /*13400*/  @!P5 IMAD.MOV R20, RZ, RZ, -R20 ;  /* 0x000000ffff14d224 */ /* 0x004fe200078e0a14 */
[----:B------:R-:W-:-:S04]  /*13410*/  ISETP.GE.AND P5, PT, R22, RZ, PT ;  /* 0x000000ff1600720c */ /* 0x000fc80003fa6270 */
[----:B------:R0:W-:Y:S01]  /*13420*/  STL [R1+0x3c], R20 ;  /* 0x00003c1401007387 */ /* 0x0001e20000100800 */
[----:B------:R-:W-:-:S03]  /*13430*/  @!P6 IMAD.IADD R0, R0, 0x1, -R29 ;  /* 0x000000010000e824 */ /* 0x000fc600078e0a1d */
[----:B0-----:R-:W2:Y:S04]  /*13440*/  LDL R20, [R1+0x141c] ;  /* 0x00141c0001147983 */ /* 0x001ea80000100800 */
[----:B------:R-:W2:Y:S01]  /*13450*/  LDL.LU R22, [R1+0x104] ;  /* 0x0001040001167983 */ /* 0x000ea20000300800 */
[----:B---3--:R-:W-:-:S05]  /*13460*/  @!P1 IMAD.MOV R21, RZ, RZ, -R21 ;  /* 0x000000ffff159224 */ /* 0x008fca00078e0a15 */
[----:B------:R0:W-:Y:S04]  /*13470*/  STL [R1+0x38], R21 ;  /* 0x0000381501007387 */ /* 0x0001e80000100800 */
[----:B0-----:R-:W3:Y:S04]  /*13480*/  LDL R21, [R1+0x1418] ;  /* 0x0014180001157983 */ /* 0x001ee80000100800 */
[----:B------:R-:W3:Y:S01]  /*13490*/  LDL.LU R29, [R1+0xc0] ;  /* 0x0000c000011d7983 */ /* 0x000ee20000300800 */
[----:B--2---:R-:W-:Y:S01]  /*134a0*/  @!P0 IMAD.MOV R22, RZ, RZ, -R22 ;  /* 0x000000ffff168224 */ /* 0x004fe200078e0a16 */
[----:B----4-:R-:W-:-:S04]  /*134b0*/  ISETP.GE.AND P1, PT, R25, RZ, PT ;  /* 0x000000ff1900720c */ /* 0x010fc80003f26270 */
[----:B------:R0:W-:Y:S01]  /*134c0*/  STL [R1+0x34], R22 ;  /* 0x0000341601007387 */ /* 0x0001e20000100800 */
[----:B-----5:R-:W-:-:S03]  /*134d0*/  ISETP.GE.AND P0, PT, R27, RZ, PT ;  /* 0x000000ff1b00720c */ /* 0x020fc60003f06270 */
[----:B0-----:R-:W2:Y:S04]  /*134e0*/  LDL R22, [R1+0x1414] ;  /* 0x0014140001167983 */ /* 0x001ea80000100800 */
[----:B------:R-:W4:Y:S04]  /*134f0*/  LDL.LU R25, [R1+0xd8] ;  /* 0x0000d80001197983 */ /* 0x000f280000300800 */
[----:B------:R-:W5:Y:S01]  /*13500*/  LDL R27, [R1+0x1410] ;  /* 0x00141000011b7983 */ /* 0x000f620000100800 */
[----:B---3--:R-:W-:Y:S01]  /*13510*/  @!P2 IMAD.MOV R29, RZ, RZ, -R29 ;  /* 0x000000ffff1da224 */ /* 0x008fe200078e0a1d */
[----:B------:R-:W-:-:S02]  /*13520*/  ISETP.GE.AND P2, PT, R26, RZ, PT ;  /* 0x000000ff1a00720c */ /* 0x000fc40003f46270 */
[----:B------:R-:W3:Y:S04]  /*13530*/  LDL R26, [R1+0x140c] ;  /* 0x00140c00011a7983 */ /* 0x000ee80000100800 */
[----:B------:R0:W-:Y:S04]  /*13540*/  STL [R1+0x30], R29 ;  /* 0x0000301d01007387 */ /* 0x0001e80000100800 */
[----:B0-----:R-:W2:Y:S01]  /*13550*/  LDL.LU R29, [R1+0xdc] ;  /* 0x0000dc00011d7983 */ /* 0x001ea20000300800 */
[----:B----4-:R-:W-:Y:S01]  /*13560*/  @!P3 IMAD.MOV R25, RZ, RZ, -R25 ;  /* 0x000000ffff19b224 */ /* 0x010fe200078e0a19 */
[----:B------:R-:W-:-:S04]  /*13570*/  ISETP.GE.AND P3, PT, R18, RZ, PT ;  /* 0x000000ff1200720c */ /* 0x000fc80003f66270 */
[----:B------:R0:W-:Y:S04]  /*13580*/  STL [R1+0x2c], R25 ;  /* 0x00002c1901007387 */ /* 0x0001e80000100800 */
[----:B0-----:R-:W4:Y:S04]  /*13590*/  LDL R25, [R1+0x1408] ;  /* 0x0014080001197983 */ /* 0x001f280000100800 */
[----:B------:R-:W3:Y:S01]  /*135a0*/  LDL.LU R18, [R1+0xcc] ;  /* 0x0000cc0001127983 */ /* 0x000ee20000300800 */
[----:B--2---:R-:W-:Y:S01]  /*135b0*/  @!P4 IMAD.MOV R29, RZ, RZ, -R29 ;  /* 0x000000ffff1dc224 */ /* 0x004fe200078e0a1d */
[----:B------:R-:W-:-:S04]  /*135c0*/  ISETP.GE.AND P4, PT, R23, RZ, PT ;  /* 0x000000ff1700720c */ /* 0x000fc80003f86270 */
[----:B------:R0:W-:Y:S04]  /*135d0*/  STL [R1+0x28], R29 ;  /* 0x0000281d01007387 */ /* 0x0001e80000100800 */
[----:B0-----:R-:W2:Y:S04]  /*135e0*/  LDL R29, [R1+0x1404] ;  /* 0x00140400011d7983 */ /* 0x001ea80000100800 */
[----:B------:R-:W2:Y:S01]  /*135f0*/  LDL.LU R23, [R1+0xc4] ;  /* 0x0000c40001177983 */ /* 0x000ea20000300800 */
[----:B---3--:R-:W-:Y:S01]  /*13600*/  @!P5 IMAD.MOV R18, RZ, RZ, -R18 ;  /* 0x000000ffff12d224 */ /* 0x008fe200078e0a12 */
[----:B------:R-:W-:-:S04]  /*13610*/  ISETP.GE.AND P5, PT, R19, RZ, PT ;  /* 0x000000ff1300720c */ /* 0x000fc80003fa6270 */
[----:B------:R0:W-:Y:S04]  /*13620*/  STL [R1+0x24], R18 ;  /* 0x0000241201007387 */ /* 0x0001e80000100800 */
[----:B0-----:R-:W3:Y:S04]  /*13630*/  LDL.LU R18, [R1+0x1954] ;  /* 0x0019540001127983 */ /* 0x001ee80000300800 */
[----:B------:R-:W3:Y:S01]  /*13640*/  LDL.LU R19, [R1+0x18] ;  /* 0x0000180001137983 */ /* 0x000ee20000300800 */
[----:B--2---:R-:W-:-:S05]  /*13650*/  @!P1 IMAD.MOV R23, RZ, RZ, -R23 ;  /* 0x000000ffff179224 */ /* 0x004fca00078e0a17 */
[----:B------:R0:W-:Y:S04]  /*13660*/  STL [R1+0x20], R23 ;  /* 0x0000201701007387 */ /* 0x0001e80000100800 */
[----:B0-----:R-:W2:Y:S01]  /*13670*/  LDL.LU R23, [R1+0x14] ;  /* 0x0000140001177983 */ /* 0x001ea20000300800 */
[----:B------:R-:W-:-:S03]  /*13680*/  ISETP.GE.AND P1, PT, R24, RZ, PT ;  /* 0x000000ff1800720c */ /* 0x000fc60003f26270 */
[----:B------:R-:W4:Y:S01]  /*13690*/  LDL R24, [R1+0x13fc] ;  /* 0x0013fc0001187983 */ /* 0x000f220000100800 */
[----:B---3--:R-:W-:Y:S01]  /*136a0*/  @!P0 IMAD.MOV R19, RZ, RZ, -R19 ;  /* 0x000000ffff138224 */ /* 0x008fe200078e0a13 */
[----:B------:R-:W-:-:S04]  /*136b0*/  ISETP.GE.AND P0, PT, R20, RZ, PT ;  /* 0x000000ff1400720c */ /* 0x000fc80003f06270 */
[----:B------:R0:W-:Y:S04]  /*136c0*/  STL [R1+0x1c], R19 ;  /* 0x00001c1301007387 */ /* 0x0001e80000100800 */
[----:B0-----:R-:W3:Y:S04]  /*136d0*/  LDL.LU R19, [R1+0x1950] ;  /* 0x0019500001137983 */ /* 0x001ee80000300800 */
        /* <DEDUP_REMOVED lines=11> */
[----:B--2---:R-:W-:Y:S01]  /*13790*/  @!P4 IMAD.MOV R21, RZ, RZ, -R21 ;  /* 0x000000ffff15c224 */ /* 0x004fe200078e0a15 */
[----:B-----5:R-:W-:-:S04]  /*137a0*/  ISETP.GE.AND P4, PT, R27, RZ, PT ;  /* 0x000000ff1b00720c */ /* 0x020fc80003f86270 */
[----:B------:R0:W-:Y:S04]  /*137b0*/  STL [R1+0x10], R21 ;  /* 0x0000101501007387 */ /* 0x0001e80000100800 */
[----:B0-----:R-:W2:Y:S04]  /*137c0*/  LDL.LU R21, [R1+0x1948] ;  /* 0x0019480001157983 */ /* 0x001ea80000300800 */
[----:B------:R-:W5:Y:S01]  /*137d0*/  LDL.LU R27, [R1+0x4] ;  /* 0x00000400011b7983 */ /* 0x000f620000300800 */
[----:B---3--:R-:W-:Y:S01]  /*137e0*/  @!P5 IMAD.MOV R22, RZ, RZ, -R22 ;  /* 0x000000ffff16d224 */ /* 0x008fe200078e0a16 */
[----:B------:R-:W-:-:S04]  /*137f0*/  ISETP.GE.AND P5, PT, R26, RZ, PT ;  /* 0x000000ff1a00720c */ /* 0x000fc80003fa6270 */
[----:B------:R0:W-:Y:S04]  /*13800*/  STL [R1+0xc], R22 ;  /* 0x00000c1601007387 */ /* 0x0001e80000100800 */
[----:B0-----:R-:W3:Y:S04]  /*13810*/  LDL.LU R22, [R1+0x1944] ;  /* 0x0019440001167983 */ /* 0x001ee80000300800 */
[----:B------:R-:W2:Y:S01]  /*13820*/  LDL.LU R26, [R1] ;  /* 0x00000000011a7983 */ /* 0x000ea20000300800 */
[----:B-----5:R-:W-:-:S05]  /*13830*/  @!P1 IMAD.MOV R27, RZ, RZ, -R27 ;  /* 0x000000ffff1b9224 */ /* 0x020fca00078e0a1b */
[----:B------:R0:W-:Y:S04]  /*13840*/  STL [R1+0x8], R27 ;  /* 0x0000081b01007387 */ /* 0x0001e80000100800 */
[----:B0-----:R-:W5:Y:S01]  /*13850*/  LDL.LU R27, [R1+0x1940] ;  /* 0x00194000011b7983 */ /* 0x001f620000300800 */
[----:B----4-:R-:W-:Y:S01]  /*13860*/  ISETP.GE.AND P1, PT, R25, RZ, PT ;  /* 0x000000ff1900720c */ /* 0x010fe20003f26270 */
[----:B--2---:R-:W-:Y:S02]  /*13870*/  @!P0 IMAD.MOV R26, RZ, RZ, -R26 ;  /* 0x000000ffff1a8224 */ /* 0x004fe400078e0a1a */
[----:B-----5:R-:W-:Y:S02]  /*13880*/  IMAD.MOV.U32 R25, RZ, RZ, R27 ;  /* 0x000000ffff197224 */ /* 0x020fe400078e001b */
[----:B------:R-:W2:Y:S04]  /*13890*/  LDL R27, [R1+0x1400] ;  /* 0x00140000011b7983 */ /* 0x000ea80000100800 */
[----:B------:R0:W-:Y:S04]  /*138a0*/  STL [R1+0x4], R26 ;  /* 0x0000041a01007387 */ /* 0x0001e80000100800 */
[----:B0-----:R-:W4:Y:S01]  /*138b0*/  LDL.LU R26, [R1+0x193c] ;  /* 0x00193c00011a7983 */ /* 0x001f220000300800 */
[----:B------:R-:W-:Y:S01]  /*138c0*/  @!P2 IMAD.MOV R25, RZ, RZ, -R25 ;  /* 0x000000ffff19a224 */ /* 0x000fe200078e0a19 */
[----:B------:R-:W-:Y:S01]  /*138d0*/  ISETP.GE.AND P0, PT, R29, RZ, PT ;  /* 0x000000ff1d00720c */ /* 0x000fe20003f06270 */
[----:B----4-:R-:W-:-:S02]  /*138e0*/  IMAD.MOV.U32 R29, RZ, RZ, R26 ;  /* 0x000000ffff1d7224 */ /* 0x010fc400078e001a */
[----:B------:R-:W4:Y:S04]  /*138f0*/  LDL R26, [R1+0x13f0] ;  /* 0x0013f000011a7983 */ /* 0x000f280000100800 */
[----:B------:R0:W-:Y:S04]  /*13900*/  STL [R1], R25 ;  /* 0x0000001901007387 */ /* 0x0001e80000100800 */
[----:B0-----:R-:W5:Y:S01]  /*13910*/  LDL.LU R25, [R1+0x1938] ;  /* 0x0019380001197983 */ /* 0x001f620000300800 */
[----:B------:R-:W-:Y:S01]  /*13920*/  @!P3 IMAD.MOV R29, RZ, RZ, -R29 ;  /* 0x000000ffff1db224 */ /* 0x000fe200078e0a1d */
[----:B--2---:R-:W-:-:S02]  /*13930*/  ISETP.GE.AND P2, PT, R27, RZ, PT ;  /* 0x000000ff1b00720c */ /* 0x004fc40003f46270 */
[----:B------:R-:W2:Y:S01]  /*13940*/  LDL R27, [R1+0x13e4] ;  /* 0x0013e400011b7983 */ /* 0x000ea20000100800 */
[----:B------:R-:W-:-:S03]  /*13950*/  ISETP.GE.AND P3, PT, R24, RZ, PT ;  /* 0x000000ff1800720c */ /* 0x000fc60003f66270 */
[----:B------:R0:W-:Y:S04]  /*13960*/  STL [R1+0x1870], R29 ;  /* 0x0018701d01007387 */ /* 0x0001e80000100800 */
[----:B0-----:R-:W2:Y:S04]  /*13970*/  LDL R29, [R1+0x13ec] ;  /* 0x0013ec00011d7983 */ /* 0x001ea80000100800 */
[----:B------:R-:W2:Y:S01]  /*13980*/  LDL.LU R24, [R1+0x1934] ;  /* 0x0019340001187983 */ /* 0x000ea20000300800 */
[----:B-----5:R-:W-:Y:S01]  /*13990*/  @!P4 IMAD.MOV R25, RZ, RZ, -R25 ;  /* 0x000000ffff19c224 */ /* 0x020fe200078e0a19 */
[----:B------:R-:W-:-:S04]  /*139a0*/  ISETP.GE.AND P4, PT, R23, RZ, PT ;  /* 0x000000ff1700720c */ /* 0x000fc80003f86270 */
[----:B------:R0:W-:Y:S04]  /*139b0*/  STL [R1+0x1874], R25 ;  /* 0x0018741901007387 */ /* 0x0001e80000100800 */
[----:B0-----:R-:W5:Y:S04]  /*139c0*/  LDL R25, [R1+0x13f4] ;  /* 0x0013f40001197983 */ /* 0x001f680000100800 */
[----:B------:R-:W4:Y:S01]  /*139d0*/  LDL.LU R23, [R1+0x1930] ;  /* 0x0019300001177983 */ /* 0x000f220000300800 */
[----:B--2---:R-:W-:Y:S02]  /*139e0*/  @!P5 IMAD.MOV R24, RZ, RZ, -R24 ;  /* 0x000000ffff18d224 */ /* 0x004fe400078e0a18 */
[----:B---3--:R-:W-:-:S03]  /*139f0*/  @!P0 IMAD.MOV R22, RZ, RZ, -R22 ;  /* 0x000000ffff168224 */ /* 0x008fc600078e0a16 */
[----:B------:R0:W-:Y:S04]  /*13a00*/  STL [R1+0x1878], R24 ;  /* 0x0018781801007387 */ /* 0x0001e80000100800 */
[----:B0-----:R-:W2:Y:S01]  /*13a10*/  LDL R24, [R1+0x13dc] ;  /* 0x0013dc0001187983 */ /* 0x001ea20000100800 */
[----:B-----5:R-:W-:-:S03]  /*13a20*/  ISETP.GE.AND P5, PT, R25, RZ, PT ;  /* 0x000000ff1900720c */ /* 0x020fc60003fa6270 */
[----:B------:R-:W3:Y:S01]  /*13a30*/  LDL R25, [R1+0x13d8] ;  /* 0x0013d80001197983 */ /* 0x000ee20000100800 */
[----:B----4-:R-:W-:Y:S01]  /*13a40*/  @!P1 IMAD.MOV R23, RZ, RZ, -R23 ;  /* 0x000000ffff179224 */ /* 0x010fe200078e0a17 */
[----:B------:R-:W-:-:S04]  /*13a50*/  ISETP.GE.AND P1, PT, R26, RZ, PT ;  /* 0x000000ff1a00720c */ /* 0x000fc80003f26270 */
[----:B------:R0:W-:Y:S04]  /*13a60*/  STL [R1+0x187c], R23 ;  /* 0x00187c1701007387 */ /* 0x0001e80000100800 */
[----:B------:R-:W4:Y:S04]  /*13a70*/  LDL R26, [R1+0x13d4] ;  /* 0x0013d400011a7983 */ /* 0x000f280000100800 */
[----:B0-----:R-:W5:Y:S04]  /*13a80*/  LDL R23, [R1+0x13e0] ;  /* 0x0013e00001177983 */ /* 0x001f680000100800 */
[----:B------:R0:W-:Y:S04]  /*13a90*/  STL [R1+0x1880], R22 ;  /* 0x0018801601007387 */ /* 0x0001e80000100800 */
[----:B0-----:R-:W3:Y:S01]  /*13aa0*/  LDL R22, [R1+0x13e8] ;  /* 0x0013e80001167983 */ /* 0x001ee20000100800 */
[----:B------:R-:W-:-:S02]  /*13ab0*/  @!P2 IMAD.MOV R21, RZ, RZ, -R21 ;  /* 0x000000ffff15a224 */ /* 0x000fc400078e0a15 */
[----:B------:R-:W-:Y:S01]  /*13ac0*/  @!P3 IMAD.MOV R20, RZ, RZ, -R20 ;  /* 0x000000ffff14b224 */ /* 0x000fe200078e0a14 */
[----:B------:R-:W-:Y:S01]  /*13ad0*/  ISETP.GE.AND P0, PT, R29, RZ, PT ;  /* 0x000000ff1d00720c */ /* 0x000fe20003f06270 */
[----:B------:R-:W-:Y:S01]  /*13ae0*/  @!P4 IMAD.MOV R19, RZ, RZ, -R19 ;  /* 0x000000ffff13c224 */ /* 0x000fe200078e0a13 */
[----:B------:R-:W4:Y:S01]  /*13af0*/  LDL R29, [R1+0x13d0] ;  /* 0x0013d000011d7983 */ /* 0x000f220000100800 */
[----:B------:R-:W-:-:S03]  /*13b00*/  ISETP.GE.AND P3, PT, R27, RZ, PT ;  /* 0x000000ff1b00720c */ /* 0x000fc60003f66270 */
[----:B------:R0:W-:Y:S04]  /*13b10*/  STL [R1+0x1884], R21 ;  /* 0x0018841501007387 */ /* 0x0001e80000100800 */
[----:B------:R-:W-:Y:S04]  /*13b20*/  STL [R1+0x1888], R20 ;  /* 0x0018881401007387 */ /* 0x000fe80000100800 */
[----:B------:R-:W4:Y:S04]  /*13b30*/  LDL R27, [R1+0x13cc] ;  /* 0x0013cc00011b7983 */ /* 0x000f280000100800 */
[----:B------:R-:W-:Y:S04]  /*13b40*/  STL [R1+0x188c], R19 ;  /* 0x00188c1301007387 */ /* 0x000fe80000100800 */
[----:B0-----:R-:W4:Y:S01]  /*13b50*/  LDL R21, [R1+0x13c8] ;  /* 0x0013c80001157983 */ /* 0x001f220000100800 */
[----:B------:R-:W-:-:S02]  /*13b60*/  @!P5 IMAD.MOV R18, RZ, RZ, -R18 ;  /* 0x000000ffff12d224 */ /* 0x000fc400078e0a12 */
[----:B------:R-:W-:Y:S01]  /*13b70*/  @!P1 IMAD.MOV R17, RZ, RZ, -R17 ;  /* 0x000000ffff119224 */ /* 0x000fe200078e0a11 */
[----:B--2---:R-:W-:Y:S02]  /*13b80*/  ISETP.GE.AND P5, PT, R24, RZ, PT ;  /* 0x000000ff1800720c */ /* 0x004fe40003fa6270 */
[----:B---3--:R-:W-:Y:S02]  /*13b90*/  ISETP.GE.AND P2, PT, R22, RZ, PT ;  /* 0x000000ff1600720c */ /* 0x008fe40003f46270 */
[----:B------:R-:W2:Y:S01]  /*13ba0*/  LDL R22, [R1+0x13c4] ;  /* 0x0013c40001167983 */ /* 0x000ea20000100800 */
[----:B-----5:R-:W-:-:S03]  /*13bb0*/  ISETP.GE.AND P4, PT, R23, RZ, PT ;  /* 0x000000ff1700720c */ /* 0x020fc60003f86270 */
[----:B------:R-:W-:Y:S04]  /*13bc0*/  STL [R1+0x1890], R18 ;  /* 0x0018901201007387 */ /* 0x000fe80000100800 */
[----:B------:R-:W3:Y:S04]  /*13bd0*/  LDL R23, [R1+0x13c0] ;  /* 0x0013c00001177983 */ /* 0x000ee80000100800 */
[----:B------:R-:W-:Y:S04]  /*13be0*/  STL [R1+0x1894], R17 ;  /* 0x0018941101007387 */ /* 0x000fe80000100800 */
[----:B------:R-:W5:Y:S01]  /*13bf0*/  LDL R24, [R1+0x13b0] ;  /* 0x0013b00001187983 */ /* 0x000f620000100800 */
[----:B------:R-:W-:Y:S01]  /*13c00*/  @!P0 IMAD.MOV R16, RZ, RZ, -R16 ;  /* 0x000000ffff108224 */ /* 0x000fe200078e0a10 */
[----:B----4-:R-:W-:-:S04]  /*13c10*/  ISETP.GE.AND P0, PT, R26, RZ, PT ;  /* 0x000000ff1a00720c */ /* 0x010fc80003f06270 */
[----:B------:R-:W-:Y:S04]  /*13c20*/  STL [R1+0x1898], R16 ;  /* 0x0018981001007387 */ /* 0x000fe80000100800 */
[----:B------:R-:W4:Y:S01]  /*13c30*/  LDL R26, [R1+0x13b4] ;  /* 0x0013b400011a7983 */ /* 0x000f220000100800 */
[----:B------:R-:W-:Y:S01]  /*13c40*/  ISETP.GE.AND P1, PT, R25, RZ, PT ;  /* 0x000000ff1900720c */ /* 0x000fe20003f26270 */
[----:B------:R-:W-:Y:S01]  /*13c50*/  @!P2 IMAD.MOV R15, RZ, RZ, -R15 ;  /* 0x000000ffff0fa224 */ /* 0x000fe200078e0a0f */
[----:B------:R-:W-:Y:S01]  /*13c60*/  ISETP.GE.AND P2, PT, R29, RZ, PT ;  /* 0x000000ff1d00720c */ /* 0x000fe20003f46270 */
[----:B------:R-:W-:Y:S01]  /*13c70*/  @!P3 IMAD.MOV R14, RZ, RZ, -R14 ;  /* 0x000000ffff0eb224 */ /* 0x000fe200078e0a0e */
[----:B------:R-:W-:Y:S01]  /*13c80*/  ISETP.GE.AND P3, PT, R27, RZ, PT ;  /* 0x000000ff1b00720c */ /* 0x000fe20003f66270 */
[----:B------:R-:W-:Y:S01]  /*13c90*/  @!P4 IMAD.MOV R13, RZ, RZ, -R13 ;  /* 0x000000ffff0dc224 */ /* 0x000fe200078e0a0d */
[----:B------:R-:W-:Y:S01]  /*13ca0*/  ISETP.GE.AND P4, PT, R21, RZ, PT ;  /* 0x000000ff1500720c */ /* 0x000fe20003f86270 */
[----:B------:R-:W-:Y:S01]  /*13cb0*/  @!P5 IMAD.MOV R12, RZ, RZ, -R12 ;  /* 0x000000ffff0cd224 */ /* 0x000fe200078e0a0c */
[----:B------:R0:W-:Y:S04]  /*13cc0*/  STL [R1+0x189c], R15 ;  /* 0x00189c0f01007387 */ /* 0x0001e80000100800 */
[----:B------:R-:W3:Y:S04]  /*13cd0*/  LDL R25, [R1+0x770] ;  /* 0x0007700001197983 */ /* 0x000ee80000100800 */
[----:B------:R-:W3:Y:S04]  /*13ce0*/  LDL R29, [R1+0x13b8] ;  /* 0x0013b800011d7983 */ /* 0x000ee80000100800 */
[----:B------:R-:W-:Y:S01]  /*13cf0*/  STL [R1+0x18a0], R14 ;  /* 0x0018a00e01007387 */ /* 0x000fe20000100800 */
[----:B------:R-:W-:-:S03]  /*13d00*/  @!P1 IMAD.MOV R11, RZ, RZ, -R11 ;  /* 0x000000ffff0b9224 */ /* 0x000fc600078e0a0b */
[----:B------:R-:W4:Y:S01]  /*13d10*/  LDL R27, [R1+0x13bc] ;  /* 0x0013bc00011b7983 */ /* 0x000f220000100800 */
[----:B------:R-:W-:Y:S02]  /*13d20*/  @!P0 IMAD.MOV R10, RZ, RZ, -R10 ;  /* 0x000000ffff0a8224 */ /* 0x000fe400078e0a0a */
[----:B------:R-:W-:Y:S01]  /*13d30*/  @!P2 IMAD.MOV R9, RZ, RZ, -R9 ;  /* 0x000000ffff09a224 */ /* 0x000fe200078e0a09 */
[----:B------:R-:W-:Y:S01]  /*13d40*/  STL [R1+0x18a4], R13 ;  /* 0x0018a40d01007387 */ /* 0x000fe20000100800 */
[----:B------:R-:W-:Y:S02]  /*13d50*/  @!P3 IMAD.MOV R8, RZ, RZ, -R8 ;  /* 0x000000ffff08b224 */ /* 0x000fe400078e0a08 */
[----:B------:R-:W-:Y:S01]  /*13d60*/  @!P4 IMAD.MOV R7, RZ, RZ, -R7 ;  /* 0x000000ffff07c224 */ /* 0x000fe200078e0a07 */
[----:B------:R-:W-:Y:S04]  /*13d70*/  STL [R1+0x18a8], R12 ;  /* 0x0018a80c01007387 */ /* 0x000fe80000100800 */
[----:B------:R-:W-:Y:S04]  /*13d80*/  STL [R1+0x18ac], R11 ;  /* 0x0018ac0b01007387 */ /* 0x000fe80000100800 */
[----:B------:R-:W-:Y:S04]  /*13d90*/  STL [R1+0x18b0], R10 ;  /* 0x0018b00a01007387 */ /* 0x000fe80000100800 */
[----:B------:R-:W-:Y:S04]  /*13da0*/  STL [R1+0x18b4], R9 ;  /* 0x0018b40901007387 */ /* 0x000fe80000100800 */
[----:B------:R-:W-:Y:S04]  /*13db0*/  STL [R1+0x18b8], R8 ;  /* 0x0018b80801007387 */ /* 0x000fe80000100800 */
[----:B------:R1:W-:Y:S01]  /*13dc0*/  STL [R1+0x18bc], R7 ;  /* 0x0018bc0701007387 */ /* 0x0003e20000100800 */
[----:B--2---:R-:W-:-:S13]  /*13dd0*/  ISETP.GE.AND P5, PT, R22, RZ, PT ;  /* 0x000000ff1600720c */ /* 0x004fda0003fa6270 */
[----:B------:R-:W-:-:S05]  /*13de0*/  @!P5 IMAD.MOV R6, RZ, RZ, -R6 ;  /* 0x000000ffff06d224 */ /* 0x000fca00078e0a06 */
[----:B------:R-:W-:Y:S04]  /*13df0*/  STL [R1+0x18c0], R6 ;  /* 0x0018c00601007387 */ /* 0x000fe80000100800 */
[----:B0-----:R-:W2:Y:S04]  /*13e00*/  LDL.LU R15, [R1+0x3e0] ;  /* 0x0003e000010f7983 */ /* 0x001ea80000300800 */
[----:B------:R-:W2:Y:S04]  /*13e10*/  LDL.LU R16, [R1+0x3dc] ;  /* 0x0003dc0001107983 */ /* 0x000ea80000300800 */
[----:B------:R-:W2:Y:S04]  /*13e20*/  LDL.LU R17, [R1+0x3d8] ;  /* 0x0003d80001117983 */ /* 0x000ea80000300800 */
[----:B------:R-:W2:Y:S04]  /*13e30*/  LDL.LU R18, [R1+0x3d4] ;  /* 0x0003d40001127983 */ /* 0x000ea80000300800 */
[----:B------:R-:W2:Y:S04]  /*13e40*/  LDL.LU R19, [R1+0x3d0] ;  /* 0x0003d00001137983 */ /* 0x000ea80000300800 */
[----:B------:R-:W2:Y:S04]  /*13e50*/  LDL.LU R20, [R1+0x3cc] ;  /* 0x0003cc0001147983 */ /* 0x000ea80000300800 */
[----:B------:R-:W2:Y:S01]  /*13e60*/  LDL.LU R21, [R1+0x3c8] ;  /* 0x0003c80001157983 */ /* 0x000ea20000300800 */
[----:B---3--:R-:W-:-:S02]  /*13e70*/  ISETP.GE.AND P1, PT, R23, RZ, PT ;  /* 0x000000ff1700720c */ /* 0x008fc40003f26270 */
[----:B-----5:R-:W-:Y:S01]  /*13e80*/  ISETP.GE.AND P0, PT, R24, RZ, PT ;  /* 0x000000ff1800720c */ /* 0x020fe20003f06270 */
[----:B------:R-:W3:Y:S04]  /*13e90*/  LDL.LU R22, [R1+0x3c4] ;  /* 0x0003c40001167983 */ /* 0x000ee80000300800 */
[----:B------:R-:W5:Y:S04]  /*13ea0*/  LDL.LU R23, [R1+0x3c0] ;  /* 0x0003c00001177983 */ /* 0x000f680000300800 */
[----:B------:R-:W3:Y:S01]  /*13eb0*/  LDL.LU R24, [R1+0x3bc] ;  /* 0x0003bc0001187983 */ /* 0x000ee20000300800 */
[----:B----4-:R-:W-:-:S03]  /*13ec0*/  ISETP.GE.AND P2, PT, R26, RZ, PT ;  /* 0x000000ff1a00720c */ /* 0x010fc60003f46270 */
[----:B------:R-:W0:Y:S01]  /*13ed0*/  S2R R26, SR_TID.X ;  /* 0x00000000001a7919 */ /* 0x000e220000002100 */
[----:B------:R-:W-:Y:S02]  /*13ee0*/  ISETP.GE.AND P3, PT, R25, RZ, PT ;  /* 0x000000ff1900720c */ /* 0x000fe40003f66270 */
[----:B------:R-:W-:Y:S02]  /*13ef0*/  ISETP.GE.AND P4, PT, R29, RZ, PT ;  /* 0x000000ff1d00720c */ /* 0x000fe40003f86270 */
[----:B------:R-:W-:Y:S01]  /*13f00*/  ISETP.GE.AND P5, PT, R27, RZ, PT ;  /* 0x000000ff1b00720c */ /* 0x000fe20003fa6270 */
[----:B------:R-:W-:Y:S01]  /*13f10*/  @!P1 IMAD.MOV R5, RZ, RZ, -R5 ;  /* 0x000000ffff059224 */ /* 0x000fe200078e0a05 */
[----:B------:R-:W4:Y:S01]  /*13f20*/  LDL.LU R25, [R1+0x3b8] ;  /* 0x0003b80001197983 */ /* 0x000f220000300800 */
[----:B------:R-:W-:Y:S02]  /*13f30*/  @!P0 IMAD.MOV R4, RZ, RZ, -R4 ;  /* 0x000000ffff048224 */ /* 0x000fe400078e0a04 */
[----:B------:R-:W-:Y:S01]  /*13f40*/  @!P2 IMAD.MOV R3, RZ, RZ, -R3 ;  /* 0x000000ffff03a224 */ /* 0x000fe200078e0a03 */
[----:B------:R-:W4:Y:S01]  /*13f50*/  LDL.LU R29, [R1+0x3b4] ;  /* 0x0003b400011d7983 */ /* 0x000f220000300800 */
[----:B0-----:R-:W-:-:S05]  /*13f60*/  LOP3.LUT R26, R26, 0x7f, RZ, 0xc0, !PT ;  /* 0x0000007f1a1a7812 */ /* 0x001fca00078ec0ff */
[----:B-1----:R-:W-:Y:S01]  /*13f70*/  IMAD R7, R26, c[0x0][0x18c], RZ ;  /* 0x000063001a077a24 */ /* 0x002fe200078e02ff */
[----:B------:R-:W-:Y:S04]  /*13f80*/  STL [R1+0x18c4], R5 ;  /* 0x0018c40501007387 */ /* 0x000fe80000100800 */
[----:B------:R-:W-:Y:S01]  /*13f90*/  LEA R26, P6, R7, c[0x0][0x168], 0x1 ;  /* 0x00005a00071a7a11 */ /* 0x000fe200078c08ff */
[----:B------:R-:W-:Y:S01]  /*13fa0*/  @!P3 IMAD.MOV R2, RZ, RZ, -R2 ;  /* 0x000000ffff02b224 */ /* 0x000fe200078e0a02 */
[----:B------:R-:W-:Y:S02]  /*13fb0*/  ISETP.NE.AND P1, PT, RZ, c[0x0][0x17c], PT ;  /* 0x00005f00ff007a0c */ /* 0x000fe40003f25270 */
[----:B------:R-:W-:Y:S01]  /*13fc0*/  LOP3.LUT R27, RZ, c[0x0][0x17c], RZ, 0x33, !PT ;  /* 0x00005f00ff1b7a12 */ /* 0x000fe200078e33ff */
[----:B------:R-:W-:Y:S01]  /*13fd0*/  STL [R1+0x17c0], R26 ;  /* 0x0017c01a01007387 */ /* 0x000fe20000100800 */
[----:B------:R-:W-:-:S02]  /*13fe0*/  @!P4 IMAD.MOV R0, RZ, RZ, -R0 ;  /* 0x000000ffff00c224 */ /* 0x000fc400078e0a00 */
[----:B------:R-:W-:Y:S01]  /*13ff0*/  @!P5 IMAD.MOV R28, RZ, RZ, -R28 ;  /* 0x000000ffff1cd224 */ /* 0x000fe200078e0a1c */
[----:B------:R-:W-:Y:S04]  /*14000*/  STL [R1+0x18c8], R4 ;  /* 0x0018c80401007387 */ /* 0x000fe80000100800 */
[----:B------:R2:W-:Y:S04]  /*14010*/  STL [R1+0x18cc], R3 ;  /* 0x0018cc0301007387 */ /* 0x0005e80000100800 */
[----:B------:R0:W-:Y:S04]  /*14020*/  STL [R1+0x18d0], R2 ;  /* 0x0018d00201007387 */ /* 0x0001e80000100800 */
[----:B------:R1:W-:Y:S04]  /*14030*/  STL [R1+0x18d4], R0 ;  /* 0x0018d40001007387 */ /* 0x0003e80000100800 */
[----:B------:R-:W-:Y:S01]  /*14040*/  STL [R1+0x18d8], R28 ;  /* 0x0018d81c01007387 */ /* 0x000fe20000100800 */
[----:B--2---:R-:W-:-:S02]  /*14050*/  SEL R3, R27, R15, !P1 ;  /* 0x0000000f1b037207 */ /* 0x004fc40004800000 */
[----:B0-----:R-:W-:-:S03]  /*14060*/  SEL R2, R27, R16, !P1 ;  /* 0x000000101b027207 */ /* 0x001fc60004800000 */
[----:B------:R0:W-:Y:S01]  /*14070*/  STL [R1+0x434], R3 ;  /* 0x0004340301007387 */ /* 0x0001e20000100800 */
[----:B-1----:R-:W-:-:S03]  /*14080*/  SEL R0, R27, R17, !P1 ;  /* 0x000000111b007207 */ /* 0x002fc60004800000 */
[----:B------:R1:W-:Y:S01]  /*14090*/  STL [R1+0x430], R2 ;  /* 0x0004300201007387 */ /* 0x0003e20000100800 */
[----:B0-----:R-:W-:-:S03]  /*140a0*/  SEL R3, R27, R18, !P1 ;  /* 0x000000121b037207 */ /* 0x001fc60004800000 */
[----:B------:R0:W-:Y:S01]  /*140b0*/  STL [R1+0x42c], R0 ;  /* 0x00042c0001007387 */ /* 0x0001e20000100800 */
[----:B-1----:R-:W-:-:S03]  /*140c0*/  SEL R2, R27, R19, !P1 ;  /* 0x000000131b027207 */ /* 0x002fc60004800000 */
[----:B------:R1:W-:Y:S01]  /*140d0*/  STL [R1+0x428], R3 ;  /* 0x0004280301007387 */ /* 0x0003e20000100800 */
[----:B0-----:R-:W-:-:S03]  /*140e0*/  SEL R0, R27, R20, !P1 ;  /* 0x000000141b007207 */ /* 0x001fc60004800000 */
[----:B------:R3:W-:Y:S01]  /*140f0*/  STL [R1+0x424], R2 ;  /* 0x0004240201007387 */ /* 0x0007e20000100800 */
[----:B-1----:R-:W-:-:S03]  /*14100*/  SEL R3, R27, R21, !P1 ;  /* 0x000000151b037207 */ /* 0x002fc60004800000 */
[----:B------:R5:W-:Y:S04]  /*14110*/  STL [R1+0x420], R0 ;  /* 0x0004200001007387 */ /* 0x000be80000100800 */
[----:B------:R0:W-:Y:S01]  /*14120*/  STL [R1+0x41c], R3 ;  /* 0x00041c0301007387 */ /* 0x0001e20000100800 */
[C---:B---3--:R-:W-:Y:S02]  /*14130*/  SEL R2, R27.reuse, R22, !P1 ;  /* 0x000000161b027207 */ /* 0x048fe40004800000 */
[----:B-----5:R-:W-:-:S03]  /*14140*/  SEL R0, R27, R23, !P1 ;  /* 0x000000171b007207 */ /* 0x020fc60004800000 */
[----:B------:R4:W-:Y:S01]  /*14150*/  STL [R1+0x418], R2 ;  /* 0x0004180201007387 */ /* 0x0009e20000100800 */
[----:B0-----:R-:W-:-:S03]  /*14160*/  SEL R3, R27, R24, !P1 ;  /* 0x000000181b037207 */ /* 0x001fc60004800000 */
[----:B------:R0:W-:Y:S04]  /*14170*/  STL [R1+0x414], R0 ;  /* 0x0004140001007387 */ /* 0x0001e80000100800 */
[----:B------:R-:W-:Y:S04]  /*14180*/  STL [R1+0x410], R3 ;  /* 0x0004100301007387 */ /* 0x000fe80000100800 */
[----:B------:R-:W2:Y:S01]  /*14190*/  LDL.LU R28, [R1+0x3a4] ;  /* 0x0003a400011c7983 */ /* 0x000ea20000300800 */
[C---:B----4-:R-:W-:Y:S02]  /*141a0*/  SEL R2, R27.reuse, R25, !P1 ;  /* 0x000000191b027207 */ /* 0x050fe40004800000 */
[----:B0-----:R-:W-:-:S03]  /*141b0*/  SEL R0, R27, R29, !P1 ;  /* 0x0000001d1b007207 */ /* 0x001fc60004800000 */
[----:B------:R-:W-:Y:S04]  /*141c0*/  STL [R1+0x40c], R2 ;  /* 0x00040c0201007387 */ /* 0x000fe80000100800 */
[----:B--2---:R0:W-:Y:S04]  /*141d0*/  STL [R1+0x1924], R28 ;  /* 0x0019241c01007387 */ /* 0x0041e80000100800 */
[----:B------:R-:W-:Y:S04]  /*141e0*/  STL [R1+0x408], R0 ;  /* 0x0004080001007387 */ /* 0x000fe80000100800 */
[----:B0-----:R-:W2:Y:S04]  /*141f0*/  LDL.LU R28, [R1+0x3a8] ;  /* 0x0003a800011c7983 */ /* 0x001ea80000300800 */
[----:B--2---:R0:W-:Y:S04]  /*14200*/  STL [R1+0x1928], R28 ;  /* 0x0019281c01007387 */ /* 0x0041e80000100800 */
[----:B0-----:R-:W2:Y:S04]  /*14210*/  LDL.LU R28, [R1+0x3ac] ;  /* 0x0003ac00011c7983 */ /* 0x001ea80000300800 */
[----:B--2---:R0:W-:Y:S04]  /*14220*/  STL [R1+0x192c], R28 ;  /* 0x00192c1c01007387 */ /* 0x0041e80000100800 */
[----:B0-----:R-:W2:Y:S04]  /*14230*/  LDL.LU R28, [R1+0x3b0] ;  /* 0x0003b000011c7983 */ /* 0x001ea80000300800 */
[----:B------:R-:W3:Y:S04]  /*14240*/  LDL.LU R0, [R1+0x3a0] ;  /* 0x0003a00001007983 */ /* 0x000ee80000300800 */
[----:B------:R-:W4:Y:S04]  /*14250*/  LDL.LU R2, [R1+0x39c] ;  /* 0x00039c0001027983 */ /* 0x000f280000300800 */
[----:B------:R-:W5:Y:S04]  /*14260*/  LDL.LU R3, [R1+0x398] ;  /* 0x0003980001037983 */ /* 0x000f680000300800 */
[----:B------:R-:W3:Y:S04]  /*14270*/  LDL.LU R4, [R1+0x394] ;  /* 0x0003940001047983 */ /* 0x000ee80000300800 */
        /* <DEDUP_REMOVED lines=22> */
[----:B------:R-:W3:Y:S01]  /*143e0*/  LDL.LU R29, [R1+0x338] ;  /* 0x00033800011d7983 */ /* 0x000ee20000300800 */
[----:B--2---:R-:W-:-:S05]  /*143f0*/  SEL R28, R27, R28, !P1 ;  /* 0x0000001c1b1c7207 */ /* 0x004fca0004800000 */
[----:B------:R0:W-:Y:S04]  /*14400*/  STL [R1+0x404], R28 ;  /* 0x0004041c01007387 */ /* 0x0001e80000100800 */
[----:B0-----:R-:W2:Y:S02]  /*14410*/  LDL.LU R28, [R1+0x192c] ;  /* 0x00192c00011c7983 */ /* 0x001ea40000300800 */
[----:B--2---:R-:W-:-:S05]  /*14420*/  SEL R28, R27, R28, !P1 ;  /* 0x0000001c1b1c7207 */ /* 0x004fca0004800000 */
[----:B------:R0:W-:Y:S04]  /*14430*/  STL [R1+0x400], R28 ;  /* 0x0004001c01007387 */ /* 0x0001e80000100800 */
[----:B0-----:R-:W2:Y:S02]  /*14440*/  LDL.LU R28, [R1+0x1928] ;  /* 0x00192800011c7983 */ /* 0x001ea40000300800 */
[----:B--2---:R-:W-:-:S05]  /*14450*/  SEL R28, R27, R28, !P1 ;  /* 0x0000001c1b1c7207 */ /* 0x004fca0004800000 */
[----:B------:R0:W-:Y:S04]  /*14460*/  STL [R1+0x3fc], R28 ;  /* 0x0003fc1c01007387 */ /* 0x0001e80000100800 */
[----:B0-----:R-:W2:Y:S01]  /*14470*/  LDL.LU R28, [R1+0x1924] ;  /* 0x00192400011c7983 */ /* 0x001ea20000300800 */
[C---:B----4-:R-:W-:Y:S02]  /*14480*/  SEL R2, R27.reuse, R2, !P1 ;  /* 0x000000021b027207 */ /* 0x050fe40004800000 */
[----:B--2---:R-:W-:-:S05]  /*14490*/  SEL R28, R27, R28, !P1 ;  /* 0x0000001c1b1c7207 */ /* 0x004fca0004800000 */
[----:B------:R3:W-:Y:S02]  /*144a0*/  STL [R1+0x3f8], R28 ;  /* 0x0003f81c01007387 */ /* 0x0007e40000100800 */
[C---:B---3--:R-:W-:Y:S02]  /*144b0*/  SEL R28, R27.reuse, R0, !P1 ;  /* 0x000000001b1c7207 */ /* 0x048fe40004800000 */
[C---:B-----5:R-:W-:Y:S02]  /*144c0*/  SEL R0, R27.reuse, R3, !P1 ;  /* 0x000000031b007207 */ /* 0x060fe40004800000 */
[C---:B------:R-:W-:Y:S01]  /*144d0*/  SEL R3, R27.reuse, R4, !P1 ;  /* 0x000000041b037207 */ /* 0x040fe20004800000 */
[----:B------:R-:W-:Y:S04]  /*144e0*/  STL [R1+0x3f4], R28 ;  /* 0x0003f41c01007387 */ /* 0x000fe80000100800 */
[----:B------:R0:W-:Y:S04]  /*144f0*/  STL [R1+0x3f0], R2 ;  /* 0x0003f00201007387 */ /* 0x0001e80000100800 */
[----:B------:R1:W-:Y:S04]  /*14500*/  STL [R1+0x3ec], R0 ;  /* 0x0003ec0001007387 */ /* 0x0003e80000100800 */
[----:B------:R2:W-:Y:S01]  /*14510*/  STL [R1+0x3e8], R3 ;  /* 0x0003e80301007387 */ /* 0x0005e20000100800 */
[----:B0-----:R-:W-:-:S02]  /*14520*/  SEL R2, R27, R26, !P1 ;  /* 0x0000001a1b027207 */ /* 0x001fc40004800000 */
[----:B-1----:R-:W-:-:S03]  /*14530*/  SEL R0, R27, R5, !P1 ;  /* 0x000000051b007207 */ /* 0x002fc60004800000 */
[----:B------:R0:W-:Y:S01]  /*14540*/  STL [R1+0x3e4], R2 ;  /* 0x0003e40201007387 */ /* 0x0001e20000100800 */
[----:B--2---:R-:W-:-:S03]  /*14550*/  SEL R3, R27, R6, !P1 ;  /* 0x000000061b037207 */ /* 0x004fc60004800000 */
[----:B------:R1:W-:Y:S04]  /*14560*/  STL [R1+0x188], R0 ;  /* 0x0001880001007387 */ /* 0x0003e80000100800 */
[----:B------:R2:W-:Y:S01]  /*14570*/  STL [R1+0x3e0], R3 ;  /* 0x0003e00301007387 */ /* 0x0005e20000100800 */
[C---:B0-----:R-:W-:Y:S02]  /*14580*/  SEL R2, R27.reuse, R7, !P1 ;  /* 0x000000071b027207 */ /* 0x041fe40004800000 */
        /* <DEDUP_REMOVED lines=34> */
[----:B------:R-:W-:Y:S04]  /*147b0*/  STL [R1+0x398], R3 ;  /* 0x0003980301007387 */ /* 0x000fe80000100800 */
[----:B------:R-:W2:Y:S01]  /*147c0*/  LDL.LU R28, [R1+0x328] ;  /* 0x00032800011c7983 */ /* 0x000ea20000300800 */
[C---:B0-----:R-:W-:Y:S02]  /*147d0*/  SEL R2, R27.reuse, R25, !P1 ;  /* 0x000000191b027207 */ /* 0x041fe40004800000 */
[----:B-1----:R-:W-:-:S03]  /*147e0*/  SEL R0, R27, R29, !P1 ;  /* 0x0000001d1b007207 */ /* 0x002fc60004800000 */
        /* <DEDUP_REMOVED lines=529> */
[----:B------:R-:W3:Y:S01]  /*16900*/  LDL.LU R26, [R1] ;  /* 0x00000000011a7983 */ /* 0x000ee20000300800 */
        /* <DEDUP_REMOVED lines=9> */
[C---:B---3--:R-:W-:Y:S02]  /*169a0*/  SEL R0, R27.reuse, R0, !P1 ;  /* 0x000000001b007207 */ /* 0x048fe40004800000 */
[C---:B----4-:R-:W-:Y:S02]  /*169b0*/  SEL R2, R27.reuse, R2, !P1 ;  /* 0x000000021b027207 */ /* 0x050fe40004800000 */
[C---:B-----5:R-:W-:Y:S02]  /*169c0*/  SEL R3, R27.reuse, R3, !P1 ;  /* 0x000000031b037207 */ /* 0x060fe40004800000 */
[----:B------:R-:W-:-:S02]  /*169d0*/  SEL R4, R27, R4, !P1 ;  /* 0x000000041b047207 */ /* 0x000fc40004800000 */
[C---:B------:R-:W-:Y:S02]  /*169e0*/  SEL R5, R27.reuse, R5, !P1 ;  /* 0x000000051b057207 */ /* 0x040fe40004800000 */
[C---:B------:R-:W-:Y:S02]  /*169f0*/  SEL R6, R27.reuse, R6, !P1 ;  /* 0x000000061b067207 */ /* 0x040fe40004800000 */
[C---:B------:R-:W-:Y:S02]  /*16a00*/  SEL R7, R27.reuse, R7, !P1 ;  /* 0x000000071b077207 */ /* 0x040fe40004800000 */
[C---:B------:R-:W-:Y:S02]  /*16a10*/  SEL R8, R27.reuse, R8, !P1 ;  /* 0x000000081b087207 */ /* 0x040fe40004800000 */
[C---:B------:R-:W-:Y:S02]  /*16a20*/  SEL R9, R27.reuse, R9, !P1 ;  /* 0x000000091b097207 */ /* 0x040fe40004800000 */
        /* <DEDUP_REMOVED lines=17> */
[----:B--2---:R-:W-:-:S05]  /*16b40*/  SEL R28, R27, R28, !P1 ;  /* 0x0000001c1b1c7207 */ /* 0x004fca0004800000 */
[----:B------:R0:W-:Y:S04]  /*16b50*/  STL [R1+0xb0], R28 ;  /* 0x0000b01c01007387 */ /* 0x0001e80000100800 */
[----:B0-----:R-:W2:Y:S04]  /*16b60*/  LDL.LU R28, [R1+0x18d8] ;  /* 0x0018d800011c7983 */ /* 0x001ea80000300800 */
[----:B------:R0:W-:Y:S04]  /*16b70*/  STL [R1+0xac], R0 ;  /* 0x0000ac0001007387 */ /* 0x0001e80000100800 */
[----:B0-----:R-:W3:Y:S04]  /*16b80*/  LDL.LU R0, [R1+0x18d4] ;  /* 0x0018d40001007983 */ /* 0x001ee80000300800 */
[----:B------:R0:W-:Y:S04]  /*16b90*/  STL [R1+0xa8], R2 ;  /* 0x0000a80201007387 */ /* 0x0001e80000100800 */
[----:B0-----:R-:W4:Y:S04]  /*16ba0*/  LDL.LU R2, [R1+0x18d0] ;  /* 0x0018d00001027983 */ /* 0x001f280000300800 */
[----:B------:R0:W-:Y:S04]  /*16bb0*/  STL [R1+0xa4], R3 ;  /* 0x0000a40301007387 */ /* 0x0001e80000100800 */
[----:B0-----:R-:W5:Y:S04]  /*16bc0*/  LDL.LU R3, [R1+0x18cc] ;  /* 0x0018cc0001037983 */ /* 0x001f680000300800 */
[----:B------:R0:W-:Y:S04]  /*16bd0*/  STL [R1+0xa0], R4 ;  /* 0x0000a00401007387 */ /* 0x0001e80000100800 */
[----:B0-----:R-:W2:Y:S04]  /*16be0*/  LDL.LU R4, [R1+0x18c8] ;  /* 0x0018c80001047983 */ /* 0x001ea80000300800 */
        /* <DEDUP_REMOVED lines=44> */
[----:B------:R-:W-:-:S05]  /*16eb0*/  SEL R26, R27, R26, !P1 ;  /* 0x0000001a1b1a7207 */ /* 0x000fca0004800000 */
[----:B------:R0:W-:Y:S01]  /*16ec0*/  STL [R1+0x44], R26 ;  /* 0x0000441a01007387 */ /* 0x0001e20000100800 */
[C---:B--2---:R-:W-:Y:S02]  /*16ed0*/  SEL R11, R27.reuse, R11, !P1 ;  /* 0x0000000b1b0b7207 */ /* 0x044fe40004800000 */
[C---:B---3--:R-:W-:Y:S02]  /*16ee0*/  SEL R12, R27.reuse, R12, !P1 ;  /* 0x0000000c1b0c7207 */ /* 0x048fe40004800000 */
[C---:B----4-:R-:W-:Y:S02]  /*16ef0*/  SEL R13, R27.reuse, R13, !P1 ;  /* 0x0000000d1b0d7207 */ /* 0x050fe40004800000 */
[C---:B-----5:R-:W-:Y:S02]  /*16f00*/  SEL R14, R27.reuse, R14, !P1 ;  /* 0x0000000e1b0e7207 */ /* 0x060fe40004800000 */
        /* <DEDUP_REMOVED lines=11> */
[----:B0-----:R-:W-:-:S05]  /*16fc0*/  SEL R26, R27, R29, !P1 ;  /* 0x0000001d1b1a7207 */ /* 0x001fca0004800000 */
[----:B------:R-:W-:Y:S04]  /*16fd0*/  STL [R1+0x40], R26 ;  /* 0x0000401a01007387 */ /* 0x000fe80000100800 */
[----:B------:R0:W-:Y:S04]  /*16fe0*/  STL [R1+0x3c], R25 ;  /* 0x00003c1901007387 */ /* 0x0001e80000100800 */
[----:B------:R-:W-:Y:S04]  /*16ff0*/  STL [R1+0x38], R24 ;  /* 0x0000381801007387 */ /* 0x000fe80000100800 */
[----:B------:R-:W-:Y:S04]  /*17000*/  STL [R1+0x34], R23 ;  /* 0x0000341701007387 */ /* 0x000fe80000100800 */
[----:B------:R-:W-:Y:S04]  /*17010*/  STL [R1+0x30], R22 ;  /* 0x0000301601007387 */ /* 0x000fe80000100800 */
[----:B------:R-:W-:Y:S04]  /*17020*/  STL [R1+0x2c], R21 ;  /* 0x00002c1501007387 */ /* 0x000fe80000100800 */
[----:B------:R1:W-:Y:S04]  /*17030*/  STL [R1+0x28], R20 ;  /* 0x0000281401007387 */ /* 0x0003e80000100800 */
[----:B------:R2:W-:Y:S04]  /*17040*/  STL [R1+0x24], R19 ;  /* 0x0000241301007387 */ /* 0x0005e80000100800 */
[----:B------:R-:W-:Y:S04]  /*17050*/  STL [R1+0x20], R18 ;  /* 0x0000201201007387 */ /* 0x000fe80000100800 */
[----:B------:R-:W-:Y:S04]  /*17060*/  STL [R1+0x1c], R17 ;  /* 0x00001c1101007387 */ /* 0x000fe80000100800 */
[----:B------:R-:W-:Y:S04]  /*17070*/  STL [R1+0x18], R16 ;  /* 0x0000181001007387 */ /* 0x000fe80000100800 */
[----:B------:R3:W-:Y:S04]  /*17080*/  STL [R1+0x14], R15 ;  /* 0x0000140f01007387 */ /* 0x0007e80000100800 */
[----:B------:R-:W-:Y:S04]  /*17090*/  STL [R1+0x10], R14 ;  /* 0x0000100e01007387 */ /* 0x000fe80000100800 */
[----:B------:R-:W-:Y:S04]  /*170a0*/  STL [R1+0xc], R13 ;  /* 0x00000c0d01007387 */ /* 0x000fe80000100800 */
[----:B0-----:R-:W4:Y:S04]  /*170b0*/  LDL.LU R25, [R1+0x434] ;  /* 0x0004340001197983 */ /* 0x001f280000300800 */
[----:B------:R-:W-:Y:S04]  /*170c0*/  STL [R1+0x8], R12 ;  /* 0x0000080c01007387 */ /* 0x000fe80000100800 */
[----:B-1----:R-:W5:Y:S04]  /*170d0*/  LDL.LU R20, [R1+0x430] ;  /* 0x0004300001147983 */ /* 0x002f680000300800 */
[----:B------:R0:W-:Y:S04]  /*170e0*/  STL [R1+0x4], R11 ;  /* 0x0000040b01007387 */ /* 0x0001e80000100800 */
[----:B------:R-:W0:Y:S04]  /*170f0*/  LDL.LU R21, [R1+0x42c] ;  /* 0x00042c0001157983 */ /* 0x000e280000300800 */
[----:B------:R-:W5:Y:S04]  /*17100*/  LDL.LU R22, [R1+0x428] ;  /* 0x0004280001167983 */ /* 0x000f680000300800 */
[----:B------:R-:W5:Y:S04]  /*17110*/  LDL.LU R23, [R1+0x424] ;  /* 0x0004240001177983 */ /* 0x000f680000300800 */
[----:B------:R-:W5:Y:S04]  /*17120*/  LDL.LU R24, [R1+0x420] ;  /* 0x0004200001187983 */ /* 0x000f680000300800 */
[----:B--2---:R-:W1:Y:S01]  /*17130*/  S2R R19, SR_TID.X ;  /* 0x0000000000137919 */ /* 0x004e620000002100 */
[----:B------:R-:W-:-:S02]  /*17140*/  SEL R26, R27, R10, !P1 ;  /* 0x0000000a1b1a7207 */ /* 0x000fc40004800000 */
[C---:B------:R-:W-:Y:S01]  /*17150*/  SEL R29, R27.reuse, R9, !P1 ;  /* 0x000000091b1d7207 */ /* 0x040fe20004800000 */
[----:B---3--:R-:W2:Y:S01]  /*17160*/  LDL.LU R15, [R1+0x41c] ;  /* 0x00041c00010f7983 */ /* 0x008ea20000300800 */
[C---:B------:R-:W-:Y:S02]  /*17170*/  SEL R8, R27.reuse, R8, !P1 ;  /* 0x000000081b087207 */ /* 0x040fe40004800000 */
[C---:B------:R-:W-:Y:S01]  /*17180*/  SEL R7, R27.reuse, R7, !P1 ;  /* 0x000000071b077207 */ /* 0x040fe20004800000 */
[----:B------:R-:W-:Y:S01]  /*17190*/  STL [R1+0x17c4], R26 ;  /* 0x0017c41a01007387 */ /* 0x000fe20000100800 */
[C---:B------:R-:W-:Y:S02]  /*171a0*/  SEL R6, R27.reuse, R6, !P1 ;  /* 0x000000061b067207 */ /* 0x040fe40004800000 */
[C---:B------:R-:W-:Y:S01]  /*171b0*/  SEL R5, R27.reuse, R5, !P1 ;  /* 0x000000051b057207 */ /* 0x040fe20004800000 */
[----:B------:R-:W-:Y:S01]  /*171c0*/  STL [R1+0x17c8], R29 ;  /* 0x0017c81d01007387 */ /* 0x000fe20000100800 */
[----:B------:R-:W-:-:S02]  /*171d0*/  SEL R4, R27, R4, !P1 ;  /* 0x000000041b047207 */ /* 0x000fc40004800000 */
[C---:B------:R-:W-:Y:S01]  /*171e0*/  SEL R3, R27.reuse, R3, !P1 ;  /* 0x000000031b037207 */ /* 0x040fe20004800000 */
[----:B------:R-:W-:Y:S01]  /*171f0*/  STL [R1+0x17cc], R8 ;  /* 0x0017cc0801007387 */ /* 0x000fe20000100800 */
[----:B------:R-:W-:Y:S02]  /*17200*/  SEL R2, R27, R2, !P1 ;  /* 0x000000021b027207 */ /* 0x000fe40004800000 */
[----:B-1----:R-:W-:Y:S01]  /*17210*/  LOP3.LUT R19, R19, 0x7f, RZ, 0xc0, !PT ;  /* 0x0000007f13137812 */ /* 0x002fe200078ec0ff */
[----:B------:R-:W-:Y:S01]  /*17220*/  STL [R1+0x17d0], R7 ;  /* 0x0017d00701007387 */ /* 0x000fe20000100800 */
[----:B------:R-:W-:-:S03]  /*17230*/  SEL R0, R27, R0, !P1 ;  /* 0x000000001b007207 */ /* 0x000fc60004800000 */
[----:B------:R-:W-:Y:S01]  /*17240*/  IMAD R19, R19, c[0x0][0x18c], RZ ;  /* 0x0000630013137a24 */ /* 0x000fe200078e02ff */
[----:B------:R-:W-:Y:S01]  /*17250*/  STL [R1+0x17d4], R6 ;  /* 0x0017d40601007387 */ /* 0x000fe20000100800 */
[----:B------:R-:W-:-:S03]  /*17260*/  SEL R27, R27, R28, !P1 ;  /* 0x0000001c1b1b7207 */ /* 0x000fc60004800000 */
[----:B------:R-:W-:Y:S01]  /*17270*/  STL [R1+0x17d8], R5 ;  /* 0x0017d80501007387 */ /* 0x000fe20000100800 */
[----:B------:R-:W-:-:S03]  /*17280*/  LEA.HI.X.SX32 R9, R19, c[0x0][0x16c], 0x1, P6 ;  /* 0x00005b0013097a11 */ /* 0x000fc600030f0eff */
[----:B------:R-:W-:Y:S04]  /*17290*/  STL [R1+0x17dc], R4 ;  /* 0x0017dc0401007387 */ /* 0x000fe80000100800 */
[----:B------:R-:W-:Y:S04]  /*172a0*/  STL [R1+0x17e0], R3 ;  /* 0x0017e00301007387 */ /* 0x000fe80000100800 */
[----:B------:R-:W-:Y:S04]  /*172b0*/  STL [R1+0x17e4], R2 ;  /* 0x0017e40201007387 */ /* 0x000fe80000100800 */
[----:B------:R-:W-:Y:S04]  /*172c0*/  STL [R1+0x17e8], R0 ;  /* 0x0017e80001007387 */ /* 0x000fe80000100800 */
[----:B------:R1:W-:Y:S04]  /*172d0*/  STL [R1+0x17ec], R27 ;  /* 0x0017ec1b01007387 */ /* 0x0003e80000100800 */
[----:B------:R-:W-:Y:S01]  /*172e0*/  STL [R1+0x17f0], R9 ;  /* 0x0017f00901007387 */ /* 0x000fe20000100800 */
[----:B----4-:R-:W-:-:S05]  /*172f0*/  IMAD R25, R25, c[0x0][0x190], RZ ;  /* 0x0000640019197a24 */ /* 0x010fca00078e02ff */
[----:B------:R-:W-:Y:S01]  /*17300*/  STL [R1+0x17f4], R25 ;  /* 0x0017f41901007387 */ /* 0x000fe20000100800 */
[----:B-----5:R-:W-:-:S03]  /*17310*/  IMAD R10, R20, c[0x0][0x190], RZ ;  /* 0x00006400140a7a24 */ /* 0x020fc600078e02ff */
[----:B------:R-:W3:Y:S04]  /*17320*/  LDL.LU R16, [R1+0x418] ;  /* 0x0004180001107983 */ /* 0x000ee80000300800 */
[----:B------:R4:W-:Y:S01]  /*17330*/  STL [R1+0x17f8], R10 ;  /* 0x0017f80a01007387 */ /* 0x0009e20000100800 */
[----:B0-----:R-:W-:-:S03]  /*17340*/  IMAD R11, R21, c[0x0][0x190], RZ ;  /* 0x00006400150b7a24 */ /* 0x001fc600078e02ff */
[----:B------:R-:W5:Y:S01]  /*17350*/  LDL.LU R17, [R1+0x414] ;  /* 0x0004140001117983 */ /* 0x000f620000300800 */
[----:B------:R-:W-:-:S03]  /*17360*/  IMAD R12, R22, c[0x0][0x190], RZ ;  /* 0x00006400160c7a24 */ /* 0x000fc600078e02ff */
[----:B------:R-:W4:Y:S01]  /*17370*/  LDL.LU R18, [R1+0x410] ;  /* 0x0004100001127983 */ /* 0x000f220000300800 */
[----:B------:R-:W-:-:S03]  /*17380*/  IMAD R13, R23, c[0x0][0x190], RZ ;  /* 0x00006400170d7a24 */ /* 0x000fc600078e02ff */
[----:B------:R-:W-:Y:S04]  /*17390*/  STL [R1+0x17fc], R11 ;  /* 0x0017fc0b01007387 */ /* 0x000fe80000100800 */
[----:B------:R-:W4:Y:S01]  /*173a0*/  LDL.LU R19, [R1+0x40c] ;  /* 0x00040c0001137983 */ /* 0x000f220000300800 */
[----:B------:R-:W-:-:S03]  /*173b0*/  IMAD R14, R24, c[0x0][0x190], RZ ;  /* 0x00006400180e7a24 */ /* 0x000fc600078e02ff */
[----:B------:R-:W4:Y:S04]  /*173c0*/  LDL.LU R20, [R1+0x408] ;  /* 0x0004080001147983 */ /* 0x000f280000300800 */
[----:B------:R-:W-:Y:S04]  /*173d0*/  STL [R1+0x1800], R12 ;  /* 0x0018000c01007387 */ /* 0x000fe80000100800 */
[----:B------:R-:W4:Y:S04]  /*173e0*/  LDL.LU R21, [R1+0x404] ;  /* 0x0004040001157983 */ /* 0x000f280000300800 */
[----:B------:R-:W4:Y:S04]  /*173f0*/  LDL.LU R22, [R1+0x400] ;  /* 0x0004000001167983 */ /* 0x000f280000300800 */
[----:B------:R-:W-:Y:S04]  /*17400*/  STL [R1+0x1804], R13 ;  /* 0x0018040d01007387 */ /* 0x000fe80000100800 */
[----:B------:R-:W4:Y:S04]  /*17410*/  LDL.LU R23, [R1+0x3fc] ;  /* 0x0003fc0001177983 */ /* 0x000f280000300800 */
[----:B------:R-:W4:Y:S04]  /*17420*/  LDL.LU R24, [R1+0x3f8] ;  /* 0x0003f80001187983 */ /* 0x000f280000300800 */
[----:B------:R-:W-:Y:S04]  /*17430*/  STL [R1+0x1808], R14 ;  /* 0x0018080e01007387 */ /* 0x000fe80000100800 */
[----:B------:R-:W4:Y:S04]  /*17440*/  LDL.LU R28, [R1+0x3f4] ;  /* 0x0003f400011c7983 */ /* 0x000f280000300800 */
[----:B-1----:R-:W4:Y:S04]  /*17450*/  LDL.LU R27, [R1+0x3f0] ;  /* 0x0003f000011b7983 */ /* 0x002f280000300800 */
[----:B------:R-:W4:Y:S04]  /*17460*/  LDL.LU R0, [R1+0x3ec] ;  /* 0x0003ec0001007983 */ /* 0x000f280000300800 */
[----:B------:R-:W4:Y:S04]  /*17470*/  LDL.LU R2, [R1+0x3e8] ;  /* 0x0003e80001027983 */ /* 0x000f280000300800 */
[----:B------:R-:W4:Y:S04]  /*17480*/  LDL.LU R3, [R1+0x3e4] ;  /* 0x0003e40001037983 */ /* 0x000f280000300800 */
[----:B------:R-:W4:Y:S04]  /*17490*/  LDL.LU R4, [R1+0x188] ;  /* 0x0001880001047983 */ /* 0x000f280000300800 */
[----:B------:R-:W4:Y:S04]  /*174a0*/  LDL.LU R5, [R1+0x3e0] ;  /* 0x0003e00001057983 */ /* 0x000f280000300800 */
[----:B------:R-:W4:Y:S04]  /*174b0*/  LDL.LU R6, [R1+0x3dc] ;  /* 0x0003dc0001067983 */ /* 0x000f280000300800 */
[----:B------:R-:W4:Y:S04]  /*174c0*/  LDL.LU R7, [R1+0x3d8] ;  /* 0x0003d80001077983 */ /* 0x000f280000300800 */
[----:B------:R-:W4:Y:S01]  /*174d0*/  LDL.LU R8, [R1+0x3d4] ;  /* 0x0003d40001087983 */ /* 0x000f220000300800 */
[----:B--2---:R-:W-:-:S03]  /*174e0*/  IMAD R15, R15, c[0x0][0x190], RZ ;  /* 0x000064000f0f7a24 */ /* 0x004fc600078e02ff */
[----:B------:R-:W2:Y:S04]  /*174f0*/  LDL.LU R29, [R1+0x3d0] ;  /* 0x0003d000011d7983 */ /* 0x000ea80000300800 */
[----:B------:R-:W2:Y:S04]  /*17500*/  LDL.LU R26, [R1+0x3cc] ;  /* 0x0003cc00011a7983 */ /* 0x000ea80000300800 */
[----:B------:R-:W-:Y:S01]  /*17510*/  STL [R1+0x180c], R15 ;  /* 0x00180c0f01007387 */ /* 0x000fe20000100800 */
[----:B---3--:R-:W-:Y:S02]  /*17520*/  IMAD R16, R16, c[0x0][0x190], RZ ;  /* 0x0000640010107a24 */ /* 0x008fe400078e02ff */
[----:B-----5:R-:W-:-:S03]  /*17530*/  IMAD R17, R17, c[0x0][0x190], RZ ;  /* 0x0000640011117a24 */ /* 0x020fc600078e02ff */
[----:B------:R-:W-:Y:S01]  /*17540*/  STL [R1+0x1810], R16 ;  /* 0x0018101001007387 */ /* 0x000fe20000100800 */
[----:B----4-:R-:W-:-:S03]  /*17550*/  IMAD R18, R18, c[0x0][0x190], RZ ;  /* 0x0000640012127a24 */ /* 0x010fc600078e02ff */
[----:B------:R-:W-:Y:S01]  /*17560*/  STL [R1+0x1814], R17 ;  /* 0x0018141101007387 */ /* 0x000fe20000100800 */
[----:B------:R-:W-:-:S03]  /*17570*/  IMAD R19, R19, c[0x0][0x190], RZ ;  /* 0x0000640013137a24 */ /* 0x000fc600078e02ff */
        /* <DEDUP_REMOVED lines=18> */
[----:B------:R0:W-:Y:S01]  /*176a0*/  STL [R1+0x148], R0 ;  /* 0x0001480001007387 */ /* 0x0001e20000100800 */
[----:B------:R-:W-:-:S03]  /*176b0*/  IMAD R2, R3, c[0x0][0x190], RZ ;  /* 0x0000640003027a24 */ /* 0x000fc600078e02ff */
[----:B------:R-:W-:Y:S01]  /*176c0*/  STL [R1+0x15c], R9 ;  /* 0x00015c0901007387 */ /* 0x000fe20000100800 */
[----:B0-----:R-:W-:Y:S02]  /*176d0*/  IMAD R0, R4, c[0x0][0x190], RZ ;  /* 0x0000640004007a24 */ /* 0x001fe400078e02ff */
[----:B------:R-:W-:Y:S01]  /*176e0*/  IMAD R3, R5, c[0x0][0x190], RZ ;  /* 0x0000640005037a24 */ /* 0x000fe200078e02ff */
[----:B------:R0:W-:Y:S04]  /*176f0*/  STL [R1+0x170], R2 ;  /* 0x0001700201007387 */ /* 0x0001e80000100800 */
[----:B------:R1:W-:Y:S04]  /*17700*/  STL [R1+0x188], R0 ;  /* 0x0001880001007387 */ /* 0x0003e80000100800 */
[----:B------:R3:W-:Y:S01]  /*17710*/  STL [R1+0x198], R3 ;  /* 0x0001980301007387 */ /* 0x0007e20000100800 */
[----:B0-----:R-:W-:-:S02]  /*17720*/  IMAD R2, R6, c[0x0][0x190], RZ ;  /* 0x0000640006027a24 */ /* 0x001fc400078e02ff */
[----:B-1----:R-:W-:-:S03]  /*17730*/  IMAD R0, R7, c[0x0][0x190], RZ ;  /* 0x0000640007007a24 */ /* 0x002fc600078e02ff */
[----:B------:R2:W-:Y:S01]  /*17740*/  STL [R1+0x1b0], R2 ;  /* 0x0001b00201007387 */ /* 0x0005e20000100800 */
[----:B---3--:R-:W-:-:S03]  /*17750*/  IMAD R3, R8, c[0x0][0x190], RZ ;  /* 0x0000640008037a24 */ /* 0x008fc600078e02ff */
[----:B------:R0:W-:Y:S04]  /*17760*/  STL [R1+0x1c0], R0 ;  /* 0x0001c00001007387 */ /* 0x0001e80000100800 */
[----:B------:R-:W-:Y:S04]  /*17770*/  STL [R1+0x1d8], R3 ;  /* 0x0001d80301007387 */ /* 0x000fe80000100800 */
[----:B------:R-:W3:Y:S01]  /*17780*/  LDL.LU R28, [R1+0x3c0] ;  /* 0x0003c000011c7983 */ /* 0x000ee20000300800 */
[----:B--2---:R-:W-:Y:S02]  /*17790*/  IMAD R2, R29, c[0x0][0x190], RZ ;  /* 0x000064001d027a24 */ /* 0x004fe400078e02ff */
[----:B0-----:R-:W-:-:S03]  /*177a0*/  IMAD R0, R26, c[0x0][0x190], RZ ;  /* 0x000064001a007a24 */ /* 0x001fc600078e02ff */
[----:B------:R-:W-:Y:S04]  /*177b0*/  STL [R1+0x1ec], R2 ;  /* 0x0001ec0201007387 */ /* 0x000fe80000100800 */
[----:B---3--:R0:W-:Y:S04]  /*177c0*/  STL [R1+0x1868], R28 ;  /* 0x0018681c01007387 */ /* 0x0081e80000100800 */
[----:B------:R-:W-:Y:S04]  /*177d0*/  STL [R1+0x200], R0 ;  /* 0x0002000001007387 */ /* 0x000fe80000100800 */
        /* <DEDUP_REMOVED lines=31> */
[----:B--2---:R-:W-:-:S05]  /*179d0*/  IMAD R28, R28, c[0x0][0x190], RZ ;  /* 0x000064001c1c7a24 */ /* 0x004fca00078e02ff */
[----:B------:R0:W-:Y:S04]  /*179e0*/  STL [R1+0x218], R28 ;  /* 0x0002181c01007387 */ /* 0x0001e80000100800 */
[----:B0-----:R-:W2:Y:S02]  /*179f0*/  LDL.LU R28, [R1+0x186c] ;  /* 0x00186c00011c7983 */ /* 0x001ea40000300800 */
[----:B--2---:R-:W-:-:S05]  /*17a00*/  IMAD R28, R28, c[0x0][0x190], RZ ;  /* 0x000064001c1c7a24 */ /* 0x004fca00078e02ff */
[----:B------:R0:W-:Y:S04]  /*17a10*/  STL [R1+0x22c], R28 ;  /* 0x00022c1c01007387 */ /* 0x0001e80000100800 */
[----:B0-----:R-:W2:Y:S01]  /*17a20*/  LDL.LU R28, [R1+0x1868] ;  /* 0x00186800011c7983 */ /* 0x001ea20000300800 */
[----:B---3--:R-:W-:Y:S02]  /*17a30*/  IMAD R10, R10, c[0x0][0x190], RZ ;  /* 0x000064000a0a7a24 */ /* 0x008fe400078e02ff */
[----:B------:R-:W-:Y:S02]  /*17a40*/  IMAD R9, R9, c[0x0][0x190], RZ ;  /* 0x0000640009097a24 */ /* 0x000fe400078e02ff */
[----:B------:R-:W-:Y:S02]  /*17a50*/  IMAD R0, R0, c[0x0][0x190], RZ ;  /* 0x0000640000007a24 */ /* 0x000fe400078e02ff */
[----:B--2---:R-:W-:-:S05]  /*17a60*/  IMAD R28, R28, c[0x0][0x190], RZ ;  /* 0x000064001c1c7a24 */ /* 0x004fca00078e02ff */
[----:B------:R0:W-:Y:S02]  /*17a70*/  STL [R1+0x240], R28 ;  /* 0x0002401c01007387 */ /* 0x0001e40000100800 */
[----:B0-----:R-:W-:Y:S02]  /*17a80*/  IMAD R28, R24, c[0x0][0x190], RZ ;  /* 0x00006400181c7a24 */ /* 0x001fe400078e02ff */
[----:B----4-:R-:W-:Y:S02]  /*17a90*/  IMAD R24, R23, c[0x0][0x190], RZ ;  /* 0x0000640017187a24 */ /* 0x010fe400078e02ff */
[----:B-----5:R-:W-:Y:S02]  /*17aa0*/  IMAD R23, R22, c[0x0][0x190], RZ ;  /* 0x0000640016177a24 */ /* 0x020fe400078e02ff */
[----:B------:R-:W-:Y:S01]  /*17ab0*/  IMAD R22, R21, c[0x0][0x190], RZ ;  /* 0x0000640015167a24 */ /* 0x000fe200078e02ff */
[----:B------:R-:W-:Y:S01]  /*17ac0*/  STL [R1+0x258], R28 ;  /* 0x0002581c01007387 */ /* 0x000fe20000100800 */
[----:B------:R-:W-:-:S02]  /*17ad0*/  IMAD R21, R20, c[0x0][0x190], RZ ;  /* 0x0000640014157a24 */ /* 0x000fc400078e02ff */
[----:B------:R-:W-:Y:S01]  /*17ae0*/  IMAD R20, R19, c[0x0][0x190], RZ ;  /* 0x0000640013147a24 */ /* 0x000fe200078e02ff */
[----:B------:R-:W-:Y:S01]  /*17af0*/  STL [R1+0x268], R24 ;  /* 0x0002681801007387 */ /* 0x000fe20000100800 */
[----:B------:R-:W-:Y:S02]  /*17b00*/  IMAD R19, R18, c[0x0][0x190], RZ ;  /* 0x0000640012137a24 */ /* 0x000fe400078e02ff */
[----:B------:R-:W-:Y:S01]  /*17b10*/  IMAD R18, R17, c[0x0][0x190], RZ ;  /* 0x0000640011127a24 */ /* 0x000fe200078e02ff */
[----:B------:R-:W-:Y:S01]  /*17b20*/  STL [R1+0x280], R23 ;  /* 0x0002801701007387 */ /* 0x000fe20000100800 */
[----:B------:R-:W-:Y:S02]  /*17b30*/  IMAD R17, R16, c[0x0][0x190], RZ ;  /* 0x0000640010117a24 */ /* 0x000fe400078e02ff */
[----:B------:R-:W-:Y:S01]  /*17b40*/  IMAD R16, R15, c[0x0][0x190], RZ ;  /* 0x000064000f107a24 */ /* 0x000fe200078e02ff */
        /* <DEDUP_REMOVED lines=8> */
[----:B------:R-:W-:Y:S04]  /*17bd0*/  STL [R1+0x2e4], R18 ;  /* 0x0002e41201007387 */ /* 0x000fe80000100800 */
[----:B------:R-:W-:Y:S04]  /*17be0*/  STL [R1+0x2f8], R17 ;  /* 0x0002f81101007387 */ /* 0x000fe80000100800 */
[----:B------:R-:W-:Y:S01]  /*17bf0*/  STL [R1+0x310], R16 ;  /* 0x0003101001007387 */ /* 0x000fe20000100800 */
[----:B------:R-:W-:-:S03]  /*17c00*/  IMAD R11, R25, c[0x0][0x190], RZ ;  /* 0x00006400190b7a24 */ /* 0x000fc600078e02ff */
[----:B------:R-:W-:Y:S04]  /*17c10*/  STL [R1+0x324], R15 ;  /* 0x0003240f01007387 */ /* 0x000fe80000100800 */
[----:B------:R-:W-:Y:S04]  /*17c20*/  STL [R1+0x338], R14 ;  /* 0x0003380e01007387 */ /* 0x000fe80000100800 */
[----:B------:R-:W-:Y:S04]  /*17c30*/  STL [R1+0x350], R13 ;  /* 0x0003500d01007387 */ /* 0x000fe80000100800 */
[----:B------:R-:W-:Y:S04]  /*17c40*/  STL [R1+0x360], R12 ;  /* 0x0003600c01007387 */ /* 0x000fe80000100800 */
[----:B------:R0:W-:Y:S04]  /*17c50*/  STL [R1+0x378], R10 ;  /* 0x0003780a01007387 */ /* 0x0001e80000100800 */
[----:B------:R-:W-:Y:S01]  /*17c60*/  STL [R1+0x388], R11 ;  /* 0x0003880b01007387 */ /* 0x000fe20000100800 */
[----:B0-----:R-:W-:-:S03]  /*17c70*/  IMAD R10, R27, c[0x0][0x190], RZ ;  /* 0x000064001b0a7a24 */ /* 0x001fc600078e02ff */
[----:B------:R0:W-:Y:S04]  /*17c80*/  STL [R1+0x390], R9 ;  /* 0x0003900901007387 */ /* 0x0001e80000100800 */
[----:B------:R-:W-:Y:S04]  /*17c90*/  STL [R1+0x38c], R10 ;  /* 0x00038c0a01007387 */ /* 0x000fe80000100800 */
[----:B------:R1:W-:Y:S01]  /*17ca0*/  STL [R1+0x384], R0 ;  /* 0x0003840001007387 */ /* 0x0003e20000100800 */
[----:B0-----:R-:W-:Y:S02]  /*17cb0*/  IMAD R9, R2, c[0x0][0x190], RZ ;  /* 0x0000640002097a24 */ /* 0x001fe400078e02ff */
[----:B------:R-:W-:-:S02]  /*17cc0*/  IMAD R2, R3, c[0x0][0x190], RZ ;  /* 0x0000640003027a24 */ /* 0x000fc400078e02ff */
[----:B------:R-:W-:Y:S01]  /*17cd0*/  IMAD R3, R5, c[0x0][0x190], RZ ;  /* 0x0000640005037a24 */ /* 0x000fe200078e02ff */
[----:B------:R-:W-:Y:S01]  /*17ce0*/  STL [R1+0x380], R9 ;  /* 0x0003800901007387 */ /* 0x000fe20000100800 */
[----:B-1----:R-:W-:-:S03]  /*17cf0*/  IMAD R0, R4, c[0x0][0x190], RZ ;  /* 0x0000640004007a24 */ /* 0x002fc600078e02ff */
[----:B------:R0:W-:Y:S04]  /*17d00*/  STL [R1+0x37c], R2 ;  /* 0x00037c0201007387 */ /* 0x0001e80000100800 */
[----:B------:R1:W-:Y:S04]  /*17d10*/  STL [R1+0x374], R0 ;  /* 0x0003740001007387 */ /* 0x0003e80000100800 */
[----:B------:R2:W-:Y:S01]  /*17d20*/  STL [R1+0x370], R3 ;  /* 0x0003700301007387 */ /* 0x0005e20000100800 */
[----:B0-----:R-:W-:Y:S02]  /*17d30*/  IMAD R2, R6, c[0x0][0x190], RZ ;  /* 0x0000640006027a24 */ /* 0x001fe400078e02ff */
[----:B-1----:R-:W-:-:S03]  /*17d40*/  IMAD R0, R7, c[0x0][0x190], RZ ;  /* 0x0000640007007a24 */ /* 0x002fc600078e02ff */
[----:B------:R0:W-:Y:S01]  /*17d50*/  STL [R1+0x36c], R2 ;  /* 0x00036c0201007387 */ /* 0x0001e20000100800 */
[----:B--2---:R-:W-:-:S03]  /*17d60*/  IMAD R3, R8, c[0x0][0x190], RZ ;  /* 0x0000640008037a24 */ /* 0x004fc600078e02ff */
[----:B------:R1:W-:Y:S04]  /*17d70*/  STL [R1+0x368], R0 ;  /* 0x0003680001007387 */ /* 0x0003e80000100800 */
[----:B------:R-:W-:Y:S04]  /*17d80*/  STL [R1+0x364], R3 ;  /* 0x0003640301007387 */ /* 0x000fe80000100800 */
[----:B------:R-:W2:Y:S01]  /*17d90*/  LDL.LU R28, [R1+0x348] ;  /* 0x00034800011c7983 */ /* 0x000ea20000300800 */
[----:B0-----:R-:W-:Y:S02]  /*17da0*/  IMAD R2, R29, c[0x0][0x190], RZ ;  /* 0x000064001d027a24 */ /* 0x001fe400078e02ff */
[----:B-1----:R-:W-:-:S03]  /*17db0*/  IMAD R0, R26, c[0x0][0x190], RZ ;  /* 0x000064001a007a24 */ /* 0x002fc600078e02ff */
[----:B------:R-:W-:Y:S04]  /*17dc0*/  STL [R1+0x35c], R2 ;  /* 0x00035c0201007387 */ /* 0x000fe80000100800 */
[----:B--2---:R0:W-:Y:S04]  /*17dd0*/  STL [R1+0x1860], R28 ;  /* 0x0018601c01007387 */ /* 0x0041e80000100800 */
        /* <DEDUP_REMOVED lines=524> */
[----:B----4-:R-:W-:Y:S02]  /*19ea0*/  IMAD R23, R23, c[0x0][0x190], RZ ;  /* 0x0000640017177a24 */ /* 0x010fe400078e02ff */
[----:B-----5:R-:W-:Y:S02]  /*19eb0*/  IMAD R22, R22, c[0x0][0x190], RZ ;  /* 0x0000640016167a24 */ /* 0x020fe400078e02ff */
[----:B------:R-:W-:-:S02]  /*19ec0*/  IMAD R21, R21, c[0x0][0x190], RZ ;  /* 0x0000640015157a24 */ /* 0x000fc400078e02ff */
[----:B------:R-:W-:Y:S02]  /*19ed0*/  IMAD R20, R20, c[0x0][0x190], RZ ;  /* 0x0000640014147a24 */ /* 0x000fe400078e02ff */
[----:B------:R-:W-:Y:S02]  /*19ee0*/  IMAD R19, R19, c[0x0][0x190], RZ ;  /* 0x0000640013137a24 */ /* 0x000fe400078e02ff */
[----:B------:R-:W-:Y:S02]  /*19ef0*/  IMAD R18, R18, c[0x0][0x190], RZ ;  /* 0x0000640012127a24 */ /* 0x000fe400078e02ff */
[----:B------:R-:W-:Y:S02]  /*19f00*/  IMAD R17, R17, c[0x0][0x190], RZ ;  /* 0x0000640011117a24 */ /* 0x000fe400078e02ff */
[----:B------:R-:W-:Y:S02]  /*19f10*/  IMAD R16, R16, c[0x0][0x190], RZ ;  /* 0x0000640010107a24 */ /* 0x000fe400078e02ff */
        /* <DEDUP_REMOVED lines=19> */
[----:B--2---:R-:W-:-:S05]  /*1a050*/  IMAD R28, R28, c[0x0][0x190], RZ ;  /* 0x000064001c1c7a24 */ /* 0x004fca00078e02ff */
        /* <DEDUP_REMOVED lines=57> */
[----:B0-----:R-:W2:Y:S02]  /*1a3f0*/  LDL.LU R26, [R1+0x17c4] ;  /* 0x0017c400011a7983 */ /* 0x001ea40000300800 */
[----:B--2---:R-:W-:-:S05]  /*1a400*/  IMAD R26, R26, c[0x0][0x190], RZ ;  /* 0x000064001a1a7a24 */ /* 0x004fca00078e02ff */
[----:B------:R0:W-:Y:S04]  /*1a410*/  STL [R1], R26 ;  /* 0x0000001a01007387 */ /* 0x0001e80000100800 */
[----:B0-----:R-:W2:Y:S01]  /*1a420*/  LDL.LU R26, [R1+0x17c0] ;  /* 0x0017c000011a7983 */ /* 0x001ea20000300800 */
[----:B------:R-:W-:Y:S02]  /*1a430*/  IMAD R29, R29, c[0x0][0x190], RZ ;  /* 0x000064001d1d7a24 */ /* 0x000fe400078e02ff */
[----:B------:R-:W-:Y:S02]  /*1a440*/  IMAD R8, R8, c[0x0][0x190], RZ ;  /* 0x0000640008087a24 */ /* 0x000fe400078e02ff */
[----:B------:R-:W-:Y:S02]  /*1a450*/  IMAD R7, R7, c[0x0][0x190], RZ ;  /* 0x0000640007077a24 */ /* 0x000fe400078e02ff */
[----:B------:R-:W-:Y:S01]  /*1a460*/  IMAD R6, R6, c[0x0][0x190], RZ ;  /* 0x0000640006067a24 */ /* 0x000fe200078e02ff */
[----:B------:R-:W-:Y:S01]  /*1a470*/  STL [R1+0x17ac], R29 ;  /* 0x0017ac1d01007387 */ /* 0x000fe20000100800 */
[----:B------:R-:W-:-:S03]  /*1a480*/  IMAD R5, R5, c[0x0][0x190], RZ ;  /* 0x0000640005057a24 */ /* 0x000fc600078e02ff */
[----:B------:R-:W-:Y:S04]  /*1a490*/  STL [R1+0x17b0], R8 ;  /* 0x0017b00801007387 */ /* 0x000fe80000100800 */
[----:B------:R-:W-:Y:S04]  /*1a4a0*/  STL [R1+0x17b4], R7 ;  /* 0x0017b40701007387 */ /* 0x000fe80000100800 */
[----:B------:R2:W-:Y:S04]  /*1a4b0*/  STL [R1+0x17b8], R6 ;  /* 0x0017b80601007387 */ /* 0x0005e80000100800 */
[----:B------:R0:W-:Y:S01]  /*1a4c0*/  STL [R1+0x17bc], R5 ;  /* 0x0017bc0501007387 */ /* 0x0001e20000100800 */
[----:B--2---:R-:W-:-:S02]  /*1a4d0*/  LEA R6, P3, R25, R26, 0x1 ;  /* 0x0000001a19067211 */ /* 0x004fc400078608ff */
[-C--:B------:R-:W-:Y:S02]  /*1a4e0*/  LEA R7, P2, R10, R26.reuse, 0x1 ;  /* 0x0000001a0a077211 */ /* 0x080fe400078408ff */
[-C--:B0-----:R-:W-:Y:S01]  /*1a4f0*/  LEA R5, P1, R11, R26.reuse, 0x1 ;  /* 0x0000001a0b057211 */ /* 0x081fe200078208ff */
[----:B------:R0:W-:Y:S04]  /*1a500*/  STL [R1+0x1360], R6 ;  /* 0x0013600601007387 */ /* 0x0001e80000100800 */
[----:B------:R1:W-:Y:S01]  /*1a510*/  STL [R1+0x1364], R7 ;  /* 0x0013640701007387 */ /* 0x0003e20000100800 */
[----:B0-----:R-:W-:-:S03]  /*1a520*/  LEA R6, P0, R12, R26, 0x1 ;  /* 0x0000001a0c067211 */ /* 0x001fc600078008ff */
[----:B------:R0:W-:Y:S01]  /*1a530*/  STL [R1+0x1368], R5 ;  /* 0x0013680501007387 */ /* 0x0001e20000100800 */
[----:B-1----:R-:W-:-:S03]  /*1a540*/  LEA R7, P4, R13, R26, 0x1 ;  /* 0x0000001a0d077211 */ /* 0x002fc600078808ff */
[----:B------:R1:W-:Y:S01]  /*1a550*/  STL [R1+0x136c], R6 ;  /* 0x00136c0601007387 */ /* 0x0003e20000100800 */
[----:B0-----:R-:W-:-:S03]  /*1a560*/  LEA R5, P6, R14, R26, 0x1 ;  /* 0x0000001a0e057211 */ /* 0x001fc600078c08ff */
[----:B------:R0:W-:Y:S01]  /*1a570*/  STL [R1+0x1370], R7 ;  /* 0x0013700701007387 */ /* 0x0001e20000100800 */
[----:B-1----:R-:W-:-:S03]  /*1a580*/  LEA R6, P5, R15, R26, 0x1 ;  /* 0x0000001a0f067211 */ /* 0x002fc600078a08ff */
[----:B------:R1:W-:Y:S01]  /*1a590*/  STL [R1+0x1374], R5 ;  /* 0x0013740501007387 */ /* 0x0003e20000100800 */
[----:B0-----:R-:W-:-:S03]  /*1a5a0*/  LEA.HI.X.SX32 R7, R25, R9, 0x1, P3 ;  /* 0x0000000919077211 */ /* 0x001fc600018f0eff */
[----:B------:R0:W-:Y:S01]  /*1a5b0*/  STL [R1+0x1378], R6 ;  /* 0x0013780601007387 */ /* 0x0001e20000100800 */
[----:B-1----:R-:W-:-:S03]  /*1a5c0*/  LEA R5, P3, R16, R26, 0x1 ;  /* 0x0000001a10057211 */ /* 0x002fc600078608ff */
[----:B------:R-:W-:Y:S01]  /*1a5d0*/  STL [R1+0x1358], R7 ;  /* 0x0013580701007387 */ /* 0x000fe20000100800 */
[----:B0-----:R-:W-:-:S03]  /*1a5e0*/  LEA.HI.X.SX32 R6, R10, R9, 0x1, P2 ;  /* 0x000000090a067211 */ /* 0x001fc600010f0eff */
[----:B------:R-:W2:Y:S04]  /*1a5f0*/  LDL.LU R10, [R1+0x148] ;  /* 0x00014800010a7983 */ /* 0x000ea80000300800 */
[----:B------:R0:W-:Y:S04]  /*1a600*/  STL [R1+0x135c], R5 ;  /* 0x00135c0501007387 */ /* 0x0001e80000100800 */
[----:B------:R1:W-:Y:S01]  /*1a610*/  STL [R1+0x1350], R6 ;  /* 0x0013500601007387 */ /* 0x0003e20000100800 */
[----:B0-----:R-:W-:Y:S02]  /*1a620*/  LEA R5, P2, R17, R26, 0x1 ;  /* 0x0000001a11057211 */ /* 0x001fe400078408ff */
[----:B-1----:R-:W-:-:S02]  /*1a630*/  LEA.HI.X.SX32 R6, R11, R9, 0x1, P1 ;  /* 0x000000090b067211 */ /* 0x002fc400008f0eff */
[----:B------:R-:W2:Y:S01]  /*1a640*/  LDL.LU R11, [R1+0x130] ;  /* 0x00013000010b7983 */ /* 0x000ea20000300800 */
[----:B------:R-:W-:-:S03]  /*1a650*/  LEA R7, P1, R18, R26, 0x1 ;  /* 0x0000001a12077211 */ /* 0x000fc600078208ff */
[----:B------:R0:W-:Y:S04]  /*1a660*/  STL [R1+0x1354], R5 ;  /* 0x0013540501007387 */ /* 0x0001e80000100800 */
[----:B0-----:R-:W2:Y:S04]  /*1a670*/  LDL.LU R5, [R1+0x15c] ;  /* 0x00015c0001057983 */ /* 0x001ea80000300800 */
[----:B------:R0:W-:Y:S04]  /*1a680*/  STL [R1+0x1348], R6 ;  /* 0x0013480601007387 */ /* 0x0001e80000100800 */
[----:B------:R1:W-:Y:S01]  /*1a690*/  STL [R1+0x134c], R7 ;  /* 0x00134c0701007387 */ /* 0x0003e20000100800 */
[----:B0-----:R-:W-:-:S02]  /*1a6a0*/  LEA.HI.X.SX32 R6, R12, R9, 0x1, P0 ;  /* 0x000000090c067211 */ /* 0x001fc400000f0eff */
[-C--:B------:R-:W-:Y:S02]  /*1a6b0*/  LEA R8, P0, R19, R26.reuse, 0x1 ;  /* 0x0000001a13087211 */ /* 0x080fe400078008ff */
[----:B-1----:R-:W-:Y:S01]  /*1a6c0*/  LEA.HI.X.SX32 R7, R13, R9, 0x1, P4 ;  /* 0x000000090d077211 */ /* 0x002fe200020f0eff */
[----:B------:R0:W-:Y:S01]  /*1a6d0*/  STL [R1+0x1340], R6 ;  /* 0x0013400601007387 */ /* 0x0001e20000100800 */
[----:B------:R-:W-:-:S03]  /*1a6e0*/  LEA R12, P4, R20, R26, 0x1 ;  /* 0x0000001a140c7211 */ /* 0x000fc600078808ff */
[----:B0-----:R-:W2:Y:S04]  /*1a6f0*/  LDL.LU R6, [R1+0x188] ;  /* 0x0001880001067983 */ /* 0x001ea80000300800 */
[----:B------:R0:W-:Y:S04]  /*1a700*/  STL [R1+0x1344], R8 ;  /* 0x0013440801007387 */ /* 0x0001e80000100800 */
[----:B------:R1:W-:Y:S01]  /*1a710*/  STL [R1+0x1338], R7 ;  /* 0x0013380701007387 */ /* 0x0003e20000100800 */
[----:B0-----:R-:W-:-:S03]  /*1a720*/  LEA.HI.X.SX32 R8, R14, R9, 0x1, P6 ;  /* 0x000000090e087211 */ /* 0x001fc600030f0eff */
[----:B-1----:R-:W2:Y:S04]  /*1a730*/  LDL.LU R7, [R1+0x198] ;  /* 0x0001980001077983 */ /* 0x002ea80000300800 */
[----:B------:R0:W-:Y:S04]  /*1a740*/  STL [R1+0x133c], R12 ;  /* 0x00133c0c01007387 */ /* 0x0001e80000100800 */
[----:B------:R1:W-:Y:S01]  /*1a750*/  STL [R1+0x1330], R8 ;  /* 0x0013300801007387 */ /* 0x0003e20000100800 */
[----:B0-----:R-:W-:Y:S02]  /*1a760*/  LEA R12, P6, R21, R26, 0x1 ;  /* 0x0000001a150c7211 */ /* 0x001fe400078c08ff */
[----:B-1----:R-:W-:-:S03]  /*1a770*/  LEA.HI.X.SX32 R8, R15, R9, 0x1, P5 ;  /* 0x000000090f087211 */ /* 0x002fc600028f0eff */
[----:B------:R0:W-:Y:S01]  /*1a780*/  STL [R1+0x1334], R12 ;  /* 0x0013340c01007387 */ /* 0x0001e20000100800 */
[----:B-----5:R-:W-:-:S03]  /*1a790*/  LEA R13, P5, R22, R26, 0x1 ;  /* 0x0000001a160d7211 */ /* 0x020fc600078a08ff */
[----:B------:R1:W-:Y:S01]  /*1a7a0*/  STL [R1+0x1328], R8 ;  /* 0x0013280801007387 */ /* 0x0003e20000100800 */
[----:B0-----:R-:W-:-:S03]  /*1a7b0*/  LEA.HI.X.SX32 R12, R16, R9, 0x1, P3 ;  /* 0x00000009100c7211 */ /* 0x001fc600018f0eff */
[----:B-1----:R-:W5:Y:S04]  /*1a7c0*/  LDL.LU R8, [R1+0x1c0] ;  /* 0x0001c00001087983 */ /* 0x002f680000300800 */
[----:B------:R4:W-:Y:S04]  /*1a7d0*/  STL [R1+0x132c], R13 ;  /* 0x00132c0d01007387 */ /* 0x0009e80000100800 */
[----:B------:R0:W-:Y:S04]  /*1a7e0*/  STL [R1+0x1320], R12 ;  /* 0x0013200c01007387 */ /* 0x0001e80000100800 */
[----:B------:R-:W5:Y:S01]  /*1a7f0*/  LDL.LU R29, [R1+0x1d8] ;  /* 0x0001d800011d7983 */ /* 0x000f620000300800 */
[----:B----4-:R-:W-:-:S02]  /*1a800*/  LEA R13, P3, R23, R26, 0x1 ;  /* 0x0000001a170d7211 */ /* 0x010fc400078608ff */
[----:B0-----:R-:W-:-:S03]  /*1a810*/  LEA.HI.X.SX32 R12, R17, R9, 0x1, P2 ;  /* 0x00000009110c7211 */ /* 0x001fc600010f0eff */
[----:B------:R3:W-:Y:S04]  /*1a820*/  STL [R1+0x1324], R13 ;  /* 0x0013240d01007387 */ /* 0x0007e80000100800 */
[----:B------:R0:W-:Y:S01]  /*1a830*/  STL [R1+0x1318], R12 ;  /* 0x0013180c01007387 */ /* 0x0001e20000100800 */
[----:B---3--:R-:W-:Y:S02]  /*1a840*/  LEA R13, P2, R24, R26, 0x1 ;  /* 0x0000001a180d7211 */ /* 0x008fe400078408ff */
[-C--:B0-----:R-:W-:Y:S02]  /*1a850*/  LEA.HI.X.SX32 R12, R18, R9.reuse, 0x1, P1 ;  /* 0x00000009120c7211 */ /* 0x081fe400008f0eff */
[----:B------:R-:W3:Y:S04]  /*1a860*/  LDL.LU R18, [R1+0x1b0] ;  /* 0x0001b00001127983 */ /* 0x000ee80000300800 */
[----:B------:R-:W-:Y:S04]  /*1a870*/  STL [R1+0x131c], R13 ;  /* 0x00131c0d01007387 */ /* 0x000fe80000100800 */
[----:B------:R-:W4:Y:S04]  /*1a880*/  LDL.LU R17, [R1+0x1ec] ;  /* 0x0001ec0001117983 */ /* 0x000f280000300800 */
[----:B------:R0:W-:Y:S02]  /*1a890*/  STL [R1+0x1310], R12 ;  /* 0x0013100c01007387 */ /* 0x0001e40000100800 */
[----:B0-----:R-:W-:-:S02]  /*1a8a0*/  LEA.HI.X.SX32 R12, R19, R9, 0x1, P0 ;  /* 0x00000009130c7211 */ /* 0x001fc400000f0eff */
[----:B------:R-:W3:Y:S01]  /*1a8b0*/  LDL.LU R19, [R1+0x170] ;  /* 0x0001700001137983 */ /* 0x000ee20000300800 */
[----:B------:R-:W-:-:S05]  /*1a8c0*/  LEA R13, P1, R28, R26, 0x1 ;  /* 0x0000001a1c0d7211 */ /* 0x000fca00078208ff */
[----:B------:R-:W-:Y:S04]  /*1a8d0*/  STL [R1+0x1314], R13 ;  /* 0x0013140d01007387 */ /* 0x000fe80000100800 */
[----:B------:R-:W4:Y:S04]  /*1a8e0*/  LDL.LU R16, [R1+0x200] ;  /* 0x0002000001107983 */ /* 0x000f280000300800 */
[----:B------:R0:W-:Y:S04]  /*1a8f0*/  STL [R1+0x1308], R12 ;  /* 0x0013080c01007387 */ /* 0x0001e80000100800 */
[----:B------:R-:W4:Y:S01]  /*1a900*/  LDL.LU R15, [R1+0x218] ;  /* 0x00021800010f7983 */ /* 0x000f220000300800 */
[----:B0-----:R-:W-:-:S02]  /*1a910*/  LEA.HI.X.SX32 R12, R20, R9, 0x1, P4 ;  /* 0x00000009140c7211 */ /* 0x001fc400020f0eff */
[----:B--2---:R-:W-:-:S05]  /*1a920*/  LEA R13, P0, R11, R26, 0x1 ;  /* 0x0000001a0b0d7211 */ /* 0x004fca00078008ff */
[----:B------:R0:W-:Y:S04]  /*1a930*/  STL [R1+0x130c], R13 ;  /* 0x00130c0d01007387 */ /* 0x0001e80000100800 */
[----:B------:R1:W-:Y:S04]  /*1a940*/  STL [R1+0x1300], R12 ;  /* 0x0013000c01007387 */ /* 0x0003e80000100800 */
[----:B------:R-:W2:Y:S01]  /*1a950*/  LDL.LU R14, [R1+0x22c] ;  /* 0x00022c00010e7983 */ /* 0x000ea20000300800 */
[----:B0-----:R-:W-:Y:S02]  /*1a960*/  LEA R13, P4, R10, R26, 0x1 ;  /* 0x0000001a0a0d7211 */ /* 0x001fe400078808ff */
[----:B-1----:R-:W-:-:S03]  /*1a970*/  LEA.HI.X.SX32 R12, R21, R9, 0x1, P6 ;  /* 0x00000009150c7211 */ /* 0x002fc600030f0eff */
[----:B------:R0:W-:Y:S04]  /*1a980*/  STL [R1+0x1304], R13 ;  /* 0x0013040d01007387 */ /* 0x0001e80000100800 */
[----:B------:R1:W-:Y:S04]  /*1a990*/  STL [R1+0x12f8], R12 ;  /* 0x0012f80c01007387 */ /* 0x0003e80000100800 */
[----:B------:R-:W2:Y:S01]  /*1a9a0*/  LDL.LU R25, [R1+0x240] ;  /* 0x0002400001197983 */ /* 0x000ea20000300800 */
[----:B0-----:R-:W-:Y:S02]  /*1a9b0*/  LEA R13, P6, R5, R26, 0x1 ;  /* 0x0000001a050d7211 */ /* 0x001fe400078c08ff */
[----:B-1----:R-:W-:-:S03]  /*1a9c0*/  LEA.HI.X.SX32 R12, R22, R9, 0x1, P5 ;  /* 0x00000009160c7211 */ /* 0x002fc600028f0eff */
[----:B------:R0:W-:Y:S04]  /*1a9d0*/  STL [R1+0x12fc], R13 ;  /* 0x0012fc0d01007387 */ /* 0x0001e80000100800 */
[----:B------:R1:W-:Y:S04]  /*1a9e0*/  STL [R1+0x12f0], R12 ;  /* 0x0012f00c01007387 */ /* 0x0003e80000100800 */
[----:B0-----:R-:W2:Y:S01]  /*1a9f0*/  LDL.LU R13, [R1+0x258] ;  /* 0x00025800010d7983 */ /* 0x001ea20000300800 */
[----:B-1----:R-:W-:Y:S02]  /*1aa00*/  LEA.HI.X.SX32 R12, R23, R9, 0x1, P3 ;  /* 0x00000009170c7211 */ /* 0x002fe400018f0eff */
[----:B------:R-:W-:-:S02]  /*1aa10*/  LEA R21, P3, R6, R26, 0x1 ;  /* 0x0000001a06157211 */ /* 0x000fc400078608ff */
[----:B---3--:R-:W-:-:S05]  /*1aa20*/  LEA R20, P5, R19, R26, 0x1 ;  /* 0x0000001a13147211 */ /* 0x008fca00078a08ff */
[----:B------:R0:W-:Y:S04]  /*1aa30*/  STL [R1+0x12f4], R20 ;  /* 0x0012f41401007387 */ /* 0x0001e80000100800 */
[----:B------:R1:W-:Y:S04]  /*1aa40*/  STL [R1+0x12e8], R12 ;  /* 0x0012e80c01007387 */ /* 0x0003e80000100800 */
[----:B0-----:R-:W3:Y:S01]  /*1aa50*/  LDL.LU R20, [R1+0x268] ;  /* 0x0002680001147983 */ /* 0x001ee20000300800 */
[----:B-1----:R-:W-:-:S03]  /*1aa60*/  LEA.HI.X.SX32 R12, R24, R9, 0x1, P2 ;  /* 0x00000009180c7211 */ /* 0x002fc600010f0eff */
[----:B------:R-:W-:Y:S04]  /*1aa70*/  STL [R1+0x12ec], R21 ;  /* 0x0012ec1501007387 */ /* 0x000fe80000100800 */
[----:B------:R0:W-:Y:S04]  /*1aa80*/  STL [R1+0xb9c], R12 ;  /* 0x000b9c0c01007387 */ /* 0x0001e80000100800 */
[----:B0-----:R-:W3:Y:S01]  /*1aa90*/  LDL.LU R12, [R1+0x280] ;  /* 0x00028000010c7983 */ /* 0x001ee20000300800 */
[----:B------:R-:W-:Y:S02]  /*1aaa0*/  LEA R22, P2, R7, R26, 0x1 ;  /* 0x0000001a07167211 */ /* 0x000fe400078408ff */
[----:B------:R-:W-:-:S03]  /*1aab0*/  LEA.HI.X.SX32 R21, R28, R9, 0x1, P1 ;  /* 0x000000091c157211 */ /* 0x000fc600008f0eff */
[----:B------:R0:W-:Y:S04]  /*1aac0*/  STL [R1+0xbbc], R22 ;  /* 0x000bbc1601007387 */ /* 0x0001e80000100800 */
[----:B------:R1:W-:Y:S01]  /*1aad0*/  STL [R1+0xba0], R21 ;  /* 0x000ba01501007387 */ /* 0x0003e20000100800 */
[-C--:B0-----:R-:W-:Y:S02]  /*1aae0*/  LEA R22, P1, R18, R26.reuse, 0x1 ;  /* 0x0000001a12167211 */ /* 0x081fe400078208ff */
[----:B-1----:R-:W-:Y:S02]  /*1aaf0*/  LEA.HI.X.SX32 R21, R11, R9, 0x1, P0 ;  /* 0x000000090b157211 */ /* 0x002fe400000f0eff */
[----:B------:R-:W3:Y:S04]  /*1ab00*/  LDL.LU R11, [R1+0x290] ;  /* 0x00029000010b7983 */ /* 0x000ee80000300800 */
[----:B------:R5:W-:Y:S04]  /*1ab10*/  STL [R1+0xbc4], R22 ;  /* 0x000bc41601007387 */ /* 0x000be80000100800 */
[----:B------:R0:W-:Y:S01]  /*1ab20*/  STL [R1+0xba4], R21 ;  /* 0x000ba41501007387 */ /* 0x0001e20000100800 */
[----:B-----5:R-:W-:-:S02]  /*1ab30*/  LEA R22, P0, R8, R26, 0x1 ;  /* 0x0000001a08167211 */ /* 0x020fc400078008ff */
[----:B0-----:R-:W-:Y:S02]  /*1ab40*/  LEA.HI.X.SX32 R21, R10, R9, 0x1, P4 ;  /* 0x000000090a157211 */ /* 0x001fe400020f0eff */
[----:B------:R-:W5:Y:S04]  /*1ab50*/  LDL.LU R10, [R1+0x2a8] ;  /* 0x0002a800010a7983 */ /* 0x000f680000300800 */
[----:B------:R0:W-:Y:S04]  /*1ab60*/  STL [R1+0xbcc], R22 ;  /* 0x000bcc1601007387 */ /* 0x0001e80000100800 */
[----:B------:R1:W-:Y:S01]  /*1ab70*/  STL [R1+0xba8], R21 ;  /* 0x000ba81501007387 */ /* 0x0003e20000100800 */
[----:B0-----:R-:W-:-:S02]  /*1ab80*/  LEA R22, P4, R29, R26, 0x1 ;  /* 0x0000001a1d167211 */ /* 0x001fc400078808ff */
[----:B-1----:R-:W-:Y:S02]  /*1ab90*/  LEA.HI.X.SX32 R21, R5, R9, 0x1, P6 ;  /* 0x0000000905157211 */ /* 0x002fe400030f0eff */
[----:B------:R-:W5:Y:S04]  /*1aba0*/  LDL.LU R5, [R1+0x2b8] ;  /* 0x0002b80001057983 */ /* 0x000f680000300800 */
[----:B------:R4:W-:Y:S04]  /*1abb0*/  STL [R1+0xbd4], R22 ;  /* 0x000bd41601007387 */ /* 0x0009e80000100800 */
[----:B------:R0:W-:Y:S01]  /*1abc0*/  STL [R1+0xbac], R21 ;  /* 0x000bac1501007387 */ /* 0x0001e20000100800 */
[----:B----4-:R-:W-:-:S02]  /*1abd0*/  LEA R22, P6, R17, R26, 0x1 ;  /* 0x0000001a11167211 */ /* 0x010fc400078c08ff */
[----:B0-----:R-:W-:Y:S02]  /*1abe0*/  LEA.HI.X.SX32 R21, R19, R9, 0x1, P5 ;  /* 0x0000000913157211 */ /* 0x001fe400028f0eff */
[----:B------:R-:W4:Y:S04]  /*1abf0*/  LDL.LU R19, [R1+0x2d0] ;  /* 0x0002d00001137983 */ /* 0x000f280000300800 */
[----:B------:R0:W-:Y:S04]  /*1ac00*/  STL [R1+0xbdc], R22 ;  /* 0x000bdc1601007387 */ /* 0x0001e80000100800 */
[----:B------:R1:W-:Y:S01]  /*1ac10*/  STL [R1+0xbb0], R21 ;  /* 0x000bb01501007387 */ /* 0x0003e20000100800 */
[----:B0-----:R-:W-:-:S02]  /*1ac20*/  LEA R22, P5, R16, R26, 0x1 ;  /* 0x0000001a10167211 */ /* 0x001fc400078a08ff */
[----:B-1----:R-:W-:Y:S02]  /*1ac30*/  LEA.HI.X.SX32 R21, R6, R9, 0x1, P3 ;  /* 0x0000000906157211 */ /* 0x002fe400018f0eff */
        /* <DEDUP_REMOVED lines=8> */
[----:B--2---:R-:W-:-:S02]  /*1acc0*/  LEA R22, P2, R14, R26, 0x1 ;  /* 0x0000001a0e167211 */ /* 0x004fc400078408ff */
[----:B0-----:R-:W-:Y:S02]  /*1acd0*/  LEA.HI.X.SX32 R21, R18, R9, 0x1, P1 ;  /* 0x0000000912157211 */ /* 0x001fe400008f0eff */
[----:B------:R-:W2:Y:S04]  /*1ace0*/  LDL.LU R18, [R1+0x310] ;  /* 0x0003100001127983 */ /* 0x000ea80000300800 */
[----:B------:R0:W-:Y:S04]  /*1acf0*/  STL [R1+0xbf4], R22 ;  /* 0x000bf41601007387 */ /* 0x0001e80000100800 */
[----:B------:R1:W-:Y:S01]  /*1ad00*/  STL [R1+0xbc0], R21 ;  /* 0x000bc01501007387 */ /* 0x0003e20000100800 */
[----:B0-----:R-:W-:-:S02]  /*1ad10*/  LEA R22, P1, R25, R26, 0x1 ;  /* 0x0000001a19167211 */ /* 0x001fc400078208ff */
[----:B-1----:R-:W-:Y:S02]  /*1ad20*/  LEA.HI.X.SX32 R21, R8, R9, 0x1, P0 ;  /* 0x0000000908157211 */ /* 0x002fe400000f0eff */
[----:B------:R-:W2:Y:S04]  /*1ad30*/  LDL.LU R8, [R1+0x324] ;  /* 0x0003240001087983 */ /* 0x000ea80000300800 */
[----:B------:R0:W-:Y:S04]  /*1ad40*/  STL [R1+0xbfc], R22 ;  /* 0x000bfc1601007387 */ /* 0x0001e80000100800 */
[----:B------:R1:W-:Y:S01]  /*1ad50*/  STL [R1+0xbc8], R21 ;  /* 0x000bc81501007387 */ /* 0x0003e20000100800 */
[----:B0-----:R-:W-:-:S02]  /*1ad60*/  LEA R22, P0, R13, R26, 0x1 ;  /* 0x0000001a0d167211 */ /* 0x001fc400078008ff */
[-C--:B-1----:R-:W-:Y:S02]  /*1ad70*/  LEA.HI.X.SX32 R21, R29, R9.reuse, 0x1, P4 ;  /* 0x000000091d157211 */ /* 0x082fe400020f0eff */
[----:B------:R-:W2:Y:S04]  /*1ad80*/  LDL.LU R29, [R1+0x338] ;  /* 0x00033800011d7983 */ /* 0x000ea80000300800 */
[----:B------:R-:W-:Y:S04]  /*1ad90*/  STL [R1+0xc04], R22 ;  /* 0x000c041601007387 */ /* 0x000fe80000100800 */
[----:B------:R0:W-:Y:S02]  /*1ada0*/  STL [R1+0xbd0], R21 ;  /* 0x000bd01501007387 */ /* 0x0001e40000100800 */
[----:B0-----:R-:W-:-:S02]  /*1adb0*/  LEA.HI.X.SX32 R21, R17, R9, 0x1, P6 ;  /* 0x0000000911157211 */ /* 0x001fc400030f0eff */
[----:B------:R-:W2:Y:S01]  /*1adc0*/  LDL.LU R17, [R1+0x350] ;  /* 0x0003500001117983 */ /* 0x000ea20000300800 */
[----:B---3--:R-:W-:-:S05]  /*1add0*/  LEA R22, P4, R20, R26, 0x1 ;  /* 0x0000001a14167211 */ /* 0x008fca00078808ff */
[----:B------:R0:W-:Y:S04]  /*1ade0*/  STL [R1+0xc0c], R22 ;  /* 0x000c0c1601007387 */ /* 0x0001e80000100800 */
[----:B------:R1:W-:Y:S01]  /*1adf0*/  STL [R1+0xbd8], R21 ;  /* 0x000bd81501007387 */ /* 0x0003e20000100800 */
[----:B0-----:R-:W-:Y:S02]  /*1ae00*/  LEA R22, P6, R12, R26, 0x1 ;  /* 0x0000001a0c167211 */ /* 0x001fe400078c08ff */
[-C--:B-1----:R-:W-:Y:S02]  /*1ae10*/  LEA.HI.X.SX32 R21, R16, R9.reuse, 0x1, P5 ;  /* 0x0000000910157211 */ /* 0x082fe400028f0eff */
[----:B------:R-:W3:Y:S04]  /*1ae20*/  LDL.LU R16, [R1+0x360] ;  /* 0x0003600001107983 */ /* 0x000ee80000300800 */
[----:B------:R-:W-:Y:S04]  /*1ae30*/  STL [R1+0xc14], R22 ;  /* 0x000c141601007387 */ /* 0x000fe80000100800 */
[----:B------:R0:W-:Y:S02]  /*1ae40*/  STL [R1+0xbe0], R21 ;  /* 0x000be01501007387 */ /* 0x0001e40000100800 */
[----:B0-----:R-:W-:-:S02]  /*1ae50*/  LEA.HI.X.SX32 R21, R15, R9, 0x1, P3 ;  /* 0x000000090f157211 */ /* 0x001fc400018f0eff */
[----:B------:R-:W3:Y:S01]  /*1ae60*/  LDL.LU R15, [R1+0x378] ;  /* 0x00037800010f7983 */ /* 0x000ee20000300800 */
[----:B------:R-:W-:-:S05]  /*1ae70*/  LEA R22, P5, R11, R26, 0x1 ;  /* 0x0000001a0b167211 */ /* 0x000fca00078a08ff */
[----:B------:R5:W-:Y:S04]  /*1ae80*/  STL [R1+0xc1c], R22 ;  /* 0x000c1c1601007387 */ /* 0x000be80000100800 */
[----:B------:R0:W-:Y:S01]  /*1ae90*/  STL [R1+0xbe8], R21 ;  /* 0x000be81501007387 */ /* 0x0001e20000100800 */
[-C--:B-----5:R-:W-:Y:S02]  /*1aea0*/  LEA R22, P3, R10, R26.reuse, 0x1 ;  /* 0x0000001a0a167211 */ /* 0x0a0fe400078608ff */
        /* <DEDUP_REMOVED lines=20> */
[-C--:B-1----:R-:W-:Y:S02]  /*1aff0*/  LEA.HI.X.SX32 R21, R12, R9.reuse, 0x1, P6 ;  /* 0x000000090c157211 */ /* 0x082fe400030f0eff */
[----:B------:R-:W4:Y:S04]  /*1b000*/  LDL.LU R12, [R1+0x380] ;  /* 0x00038000010c7983 */ /* 0x000f280000300800 */
[----:B------:R-:W-:Y:S04]  /*1b010*/  STL [R1+0xc44], R22 ;  /* 0x000c441601007387 */ /* 0x000fe80000100800 */
[----:B------:R0:W-:Y:S02]  /*1b020*/  STL [R1+0xc10], R21 ;  /* 0x000c101501007387 */ /* 0x0001e40000100800 */
[----:B0-----:R-:W-:-:S02]  /*1b030*/  LEA.HI.X.SX32 R21, R11, R9, 0x1, P5 ;  /* 0x000000090b157211 */ /* 0x001fc400028f0eff */
[----:B------:R-:W4:Y:S01]  /*1b040*/  LDL.LU R11, [R1+0x37c] ;  /* 0x00037c00010b7983 */ /* 0x000f220000300800 */
[----:B--2---:R-:W-:-:S05]  /*1b050*/  LEA R22, P6, R18, R26, 0x1 ;  /* 0x0000001a12167211 */ /* 0x004fca00078c08ff */
[----:B------:R0:W-:Y:S04]  /*1b060*/  STL [R1+0xc4c], R22 ;  /* 0x000c4c1601007387 */ /* 0x0001e80000100800 */
[----:B------:R1:W-:Y:S01]  /*1b070*/  STL [R1+0xc18], R21 ;  /* 0x000c181501007387 */ /* 0x0003e20000100800 */
[-C--:B0-----:R-:W-:Y:S02]  /*1b080*/  LEA R22, P5, R8, R26.reuse, 0x1 ;  /* 0x0000001a08167211 */ /* 0x081fe400078a08ff */
[----:B-1----:R-:W-:Y:S02]  /*1b090*/  LEA.HI.X.SX32 R21, R10, R9, 0x1, P3 ;  /* 0x000000090a157211 */ /* 0x002fe400018f0eff */
        /* <DEDUP_REMOVED lines=16> */
[----:B------:R-:W-:Y:S04]  /*1b1a0*/  STL [R1+0xc6c], R22 ;  /* 0x000c6c1601007387 */ /* 0x000fe80000100800 */
[----:B------:R0:W-:Y:S02]  /*1b1b0*/  STL [R1+0xc38], R21 ;  /* 0x000c381501007387 */ /* 0x0001e40000100800 */
[-C--:B0-----:R-:W-:Y:S02]  /*1b1c0*/  LEA.HI.X.SX32 R21, R7, R9.reuse, 0x1, P4 ;  /* 0x0000000907157211 */ /* 0x081fe400020f0eff */
[----:B------:R-:W-:Y:S01]  /*1b1d0*/  LEA R22, P0, R15, R26, 0x1 ;  /* 0x0000001a0f167211 */ /* 0x000fe200078008ff */
[----:B------:R-:W3:Y:S04]  /*1b1e0*/  LDL.LU R7, [R1+0x364] ;  /* 0x0003640001077983 */ /* 0x000ee80000300800 */
[----:B------:R-:W-:Y:S04]  /*1b1f0*/  STL [R1+0xc74], R22 ;  /* 0x000c741601007387 */ /* 0x000fe80000100800 */
[----:B------:R0:W-:Y:S02]  /*1b200*/  STL [R1+0xc40], R21 ;  /* 0x000c401501007387 */ /* 0x0001e40000100800 */
[----:B0-----:R-:W-:-:S02]  /*1b210*/  LEA.HI.X.SX32 R21, R18, R9, 0x1, P6 ;  /* 0x0000000912157211 */ /* 0x001fc400030f0eff */
[----:B------:R-:W3:Y:S01]  /*1b220*/  LDL.LU R18, [R1+0x35c] ;  /* 0x00035c0001127983 */ /* 0x000ee20000300800 */
[----:B-----5:R-:W-:-:S05]  /*1b230*/  LEA R22, P4, R14, R26, 0x1 ;  /* 0x0000001a0e167211 */ /* 0x020fca00078808ff */
[----:B------:R0:W-:Y:S04]  /*1b240*/  STL [R1+0xc7c], R22 ;  /* 0x000c7c1601007387 */ /* 0x0001e80000100800 */
[----:B------:R1:W-:Y:S01]  /*1b250*/  STL [R1+0xc48], R21 ;  /* 0x000c481501007387 */ /* 0x0003e20000100800 */
[-C--:B0-----:R-:W-:Y:S02]  /*1b260*/  LEA R22, P6, R25, R26.reuse, 0x1 ;  /* 0x0000001a19167211 */ /* 0x081fe400078c08ff */
        /* <DEDUP_REMOVED lines=41> */
[----:B------:R-:W-:-:S05]  /*1b500*/  LEA R22, P5, R6, R26, 0x1 ;  /* 0x0000001a06167211 */ /* 0x000fca00078a08ff */
[----:B------:R-:W-:Y:S04]  /*1b510*/  STL [R1+0xcc4], R22 ;  /* 0x000cc41601007387 */ /* 0x000fe80000100800 */
[----:B------:R0:W-:Y:S02]  /*1b520*/  STL [R1+0xc90], R21 ;  /* 0x000c901501007387 */ /* 0x0001e40000100800 */
[----:B0-----:R-:W-:Y:S02]  /*1b530*/  LEA.HI.X.SX32 R21, R12, R9, 0x1, P2 ;  /* 0x000000090c157211 */ /* 0x001fe400010f0eff */
        /* <DEDUP_REMOVED lines=12> */
[----:B------:R-:W-:Y:S04]  /*1b600*/  STL [R1+0xcdc], R22 ;  /* 0x000cdc1601007387 */ /* 0x000fe80000100800 */
[----:B------:R0:W-:Y:S02]  /*1b610*/  STL [R1+0xca8], R21 ;  /* 0x000ca81501007387 */ /* 0x0001e40000100800 */
[----:B0-----:R-:W-:Y:S02]  /*1b620*/  LEA.HI.X.SX32 R21, R5, R9, 0x1, P4 ;  /* 0x0000000905157211 */ /* 0x001fe400020f0eff */
[-C--:B----4-:R-:W-:Y:S01]  /*1b630*/  LEA R22, P0, R29, R26.reuse, 0x1 ;  /* 0x0000001a1d167211 */ /* 0x090fe200078008ff */
[----:B------:R-:W4:Y:S04]  /*1b640*/  LDL.LU R5, [R1+0x31c] ;  /* 0x00031c0001057983 */ /* 0x000f280000300800 */
[----:B------:R0:W-:Y:S04]  /*1b650*/  STL [R1+0xce4], R22 ;  /* 0x000ce41601007387 */ /* 0x0001e80000100800 */
[----:B------:R1:W-:Y:S01]  /*1b660*/  STL [R1+0xcb0], R21 ;  /* 0x000cb01501007387 */ /* 0x0003e20000100800 */
[----:B0-----:R-:W-:-:S02]  /*1b670*/  LEA R22, P4, R17, R26, 0x1 ;  /* 0x0000001a11167211 */ /* 0x001fc400078808ff */
[----:B-1----:R-:W-:Y:S02]  /*1b680*/  LEA.HI.X.SX32 R21, R19, R9, 0x1, P6 ;  /* 0x0000000913157211 */ /* 0x002fe400030f0eff */
        /* <DEDUP_REMOVED lines=14> */
[-C--:B-1----:R-:W-:Y:S02]  /*1b770*/  LEA.HI.X.SX32 R21, R18, R9.reuse, 0x1, P2 ;  /* 0x0000000912157211 */ /* 0x082fe400010f0eff */
[----:B------:R-:W5:Y:S04]  /*1b780*/  LDL.LU R18, [R1+0x308] ;  /* 0x0003080001127983 */ /* 0x000f680000300800 */
[----:B------:R-:W-:Y:S04]  /*1b790*/  STL [R1+0xd04], R22 ;  /* 0x000d041601007387 */ /* 0x000fe80000100800 */
[----:B------:R0:W-:Y:S02]  /*1b7a0*/  STL [R1+0xcd0], R21 ;  /* 0x000cd01501007387 */ /* 0x0001e40000100800 */
[----:B0-----:R-:W-:-:S02]  /*1b7b0*/  LEA.HI.X.SX32 R21, R8, R9, 0x1, P1 ;  /* 0x0000000908157211 */ /* 0x001fc400008f0eff */
[----:B------:R-:W5:Y:S01]  /*1b7c0*/  LDL.LU R8, [R1+0x304] ;  /* 0x0003040001087983 */ /* 0x000f620000300800 */
        /* <DEDUP_REMOVED lines=30> */
[----:B----4-:R-:W-:-:S05]  /*1b9b0*/  LEA R22, P3, R5, R26, 0x1 ;  /* 0x0000001a05167211 */ /* 0x010fca00078608ff */
[----:B------:R-:W-:Y:S04]  /*1b9c0*/  STL [R1+0xd3c], R22 ;  /* 0x000d3c1601007387 */ /* 0x000fe80000100800 */
[----:B------:R0:W-:Y:S02]  /*1b9d0*/  STL [R1+0xd08], R21 ;  /* 0x000d081501007387 */ /* 0x0001e40000100800 */
[----:B0-----:R-:W-:Y:S02]  /*1b9e0*/  LEA.HI.X.SX32 R21, R13, R9, 0x1, P1 ;  /* 0x000000090d157211 */ /* 0x001fe400008f0eff */
[----:B------:R-:W4:Y:S01]  /*1b9f0*/  LDL.LU R13, [R1+0x2e0] ;  /* 0x0002e000010d7983 */ /* 0x000f220000300800 */
[----:B-----5:R-:W-:-:S05]  /*1ba00*/  LEA R22, P2, R19, R26, 0x1 ;  /* 0x0000001a13167211 */ /* 0x020fca00078408ff */
[----:B------:R-:W-:Y:S04]  /*1ba10*/  STL [R1+0xd44], R22 ;  /* 0x000d441601007387 */ /* 0x000fe80000100800 */
[----:B------:R0:W-:Y:S02]  /*1ba20*/  STL [R1+0xd10], R21 ;  /* 0x000d101501007387 */ /* 0x0001e40000100800 */
[----:B0-----:R-:W-:Y:S02]  /*1ba30*/  LEA.HI.X.SX32 R21, R20, R9, 0x1, P0 ;  /* 0x0000000914157211 */ /* 0x001fe400000f0eff */
[-C--:B------:R-:W-:Y:S01]  /*1ba40*/  LEA R22, P1, R6, R26.reuse, 0x1 ;  /* 0x0000001a06167211 */ /* 0x080fe200078208ff */
        /* <DEDUP_REMOVED lines=59> */
[----:B------:R-:W5:Y:S01]  /*1be00*/  LDL.LU R16, [R1+0x2a0] ;  /* 0x0002a00001107983 */ /* 0x000f620000300800 */
[----:B------:R-:W-:-:S05]  /*1be10*/  LEA R22, P3, R12, R26, 0x1 ;  /* 0x0000001a0c167211 */ /* 0x000fca00078608ff */
        /* <DEDUP_REMOVED lines=63> */
[----:B------:R-:W5:Y:S01]  /*1c210*/  LDL.LU R18, [R1+0x260] ;  /* 0x0002600001127983 */ /* 0x000f620000300800 */
[----:B------:R-:W-:-:S05]  /*1c220*/  LEA R22, P5, R14, R26, 0x1 ;  /* 0x0000001a0e167211 */ /* 0x000fca00078a08ff */
[----:B------:R-:W-:Y:S04]  /*1c230*/  STL [R1+0xe14], R22 ;  /* 0x000e141601007387 */ /* 0x000fe80000100800 */
[----:B------:R0:W-:Y:S02]  /*1c240*/  STL [R1+0xde0], R21 ;  /* 0x000de01501007387 */ /* 0x0001e40000100800 */
[-C--:B0-----:R-:W-:Y:S02]  /*1c250*/  LEA.HI.X.SX32 R21, R8, R9.reuse, 0x1, P2 ;  /* 0x0000000908157211 */ /* 0x081fe400010f0eff */
[----:B------:R-:W-:Y:S01]  /*1c260*/  LEA R22, P3, R25, R26, 0x1 ;  /* 0x0000001a19167211 */ /* 0x000fe200078608ff */
[----:B------:R-:W5:Y:S04]  /*1c270*/  LDL.LU R8, [R1+0x25c] ;  /* 0x00025c0001087983 */ /* 0x000f680000300800 */
[----:B------:R-:W-:Y:S04]  /*1c280*/  STL [R1+0xe1c], R22 ;  /* 0x000e1c1601007387 */ /* 0x000fe80000100800 */
[----:B------:R0:W-:Y:S02]  /*1c290*/  STL [R1+0xde8], R21 ;  /* 0x000de81501007387 */ /* 0x0001e40000100800 */
[----:B0-----:R-:W-:-:S02]  /*1c2a0*/  LEA.HI.X.SX32 R21, R29, R9, 0x1, P1 ;  /* 0x000000091d157211 */ /* 0x001fc400008f0eff */
[----:B------:R-:W-:Y:S01]  /*1c2b0*/  LEA R22, P2, R13, R26, 0x1 ;  /* 0x0000001a0d167211 */ /* 0x000fe200078408ff */
        /* <DEDUP_REMOVED lines=38> */
[-C--:B0-----:R-:W-:Y:S02]  /*1c520*/  LEA.HI.X.SX32 R21, R12, R9.reuse, 0x1, P0 ;  /* 0x000000090c157211 */ /* 0x081fe400000f0eff */
[----:B-----5:R-:W-:Y:S01]  /*1c530*/  LEA R22, P1, R7, R26, 0x1 ;  /* 0x0000001a07167211 */ /* 0x020fe200078208ff */
[----:B------:R-:W4:Y:S04]  /*1c540*/  LDL.LU R12, [R1+0x230] ;  /* 0x00023000010c7983 */ /* 0x000f280000300800 */
[----:B------:R-:W-:Y:S04]  /*1c550*/  STL [R1+0xe64], R22 ;  /* 0x000e641601007387 */ /* 0x000fe80000100800 */
[----:B------:R0:W-:Y:S02]  /*1c560*/  STL [R1+0xe30], R21 ;  /* 0x000e301501007387 */ /* 0x0001e40000100800 */
[----:B0-----:R-:W-:-:S02]  /*1c570*/  LEA.HI.X.SX32 R21, R11, R9, 0x1, P4 ;  /* 0x000000090b157211 */ /* 0x001fc400020f0eff */
        /* <DEDUP_REMOVED lines=22> */
[----:B------:R-:W-:Y:S04]  /*1c6e0*/  STL [R1+0xe8c], R22 ;  /* 0x000e8c1601007387 */ /* 0x000fe80000100800 */
[----:B------:R0:W-:Y:S02]  /*1c6f0*/  STL [R1+0xe58], R21 ;  /* 0x000e581501007387 */ /* 0x0001e40000100800 */
[----:B0-----:R-:W-:Y:S02]  /*1c700*/  LEA.HI.X.SX32 R21, R7, R9, 0x1, P1 ;  /* 0x0000000907157211 */ /* 0x001fe400008f0eff */
[-C--:B------:R-:W-:Y:S01]  /*1c710*/  LEA R22, P2, R15, R26.reuse, 0x1 ;  /* 0x0000001a0f167211 */ /* 0x080fe200078408ff */
        /* <DEDUP_REMOVED lines=59> */
[----:B------:R-:W2:Y:S01]  /*1cad0*/  LDL.LU R11, [R1+0x1d4] ;  /* 0x0001d400010b7983 */ /* 0x000ea20000300800 */
[----:B------:R-:W-:-:S05]  /*1cae0*/  LEA R22, P5, R18, R26, 0x1 ;  /* 0x0000001a12167211 */ /* 0x000fca00078a08ff */
[----:B------:R-:W-:Y:S04]  /*1caf0*/  STL [R1+0xef4], R22 ;  /* 0x000ef41601007387 */ /* 0x000fe80000100800 */
[----:B------:R0:W-:Y:S02]  /*1cb00*/  STL [R1+0xec0], R21 ;  /* 0x000ec01501007387 */ /* 0x0001e40000100800 */
[-C--:B0-----:R-:W-:Y:S02]  /*1cb10*/  LEA.HI.X.SX32 R21, R10, R9.reuse, 0x1, P2 ;  /* 0x000000090a157211 */ /* 0x081fe400010f0eff */
[----:B------:R-:W-:Y:S01]  /*1cb20*/  LEA R22, P3, R8, R26, 0x1 ;  /* 0x0000001a08167211 */ /* 0x000fe200078608ff */
        /* <DEDUP_REMOVED lines=232> */
[----:B------:R0:W-:Y:S01]  /*1d9b0*/  STL [R1+0x1038], R21 ;  /* 0x0010381501007387 */ /* 0x0001e20000100800 */
[-C--:B------:R-:W-:Y:S02]  /*1d9c0*/  LEA.HI.X.SX32 R20, R20, R9.reuse, 0x1, P3 ;  /* 0x0000000914147211 */ /* 0x080fe400018f0eff */
[----:B0-----:R-:W-:Y:S02]  /*1d9d0*/  LEA.HI.X.SX32 R21, R13, R9, 0x1, P5 ;  /* 0x000000090d157211 */ /* 0x001fe400028f0eff */
[----:B------:R-:W2:Y:S01]  /*1d9e0*/  LDL.LU R13, [R1+0xf4] ;  /* 0x0000f400010d7983 */ /* 0x000ea20000300800 */
[----:B------:R-:W-:-:S05]  /*1d9f0*/  LEA R22, P6, R19, R26, 0x1 ;  /* 0x0000001a13167211 */ /* 0x000fca00078c08ff */
[----:B------:R-:W-:Y:S04]  /*1da00*/  STL [R1+0x1074], R22 ;  /* 0x0010741601007387 */ /* 0x000fe80000100800 */
[----:B------:R0:W-:Y:S04]  /*1da10*/  STL [R1+0x1040], R21 ;  /* 0x0010401501007387 */ /* 0x0001e80000100800 */
[----:B0-----:R-:W2:Y:S01]  /*1da20*/  LDL.LU R21, [R1+0xf0] ;  /* 0x0000f00001157983 */ /* 0x001ea20000300800 */
[----:B------:R-:W-:-:S05]  /*1da30*/  LEA R22, P5, R6, R26, 0x1 ;  /* 0x0000001a06167211 */ /* 0x000fca00078a08ff */
[----:B------:R-:W-:Y:S04]  /*1da40*/  STL [R1+0x107c], R22 ;  /* 0x00107c1601007387 */ /* 0x000fe80000100800 */
[----:B------:R0:W-:Y:S02]  /*1da50*/  STL [R1+0x1048], R20 ;  /* 0x0010481401007387 */ /* 0x0001e40000100800 */
[----:B0-----:R-:W-:Y:S02]  /*1da60*/  LEA.HI.X.SX32 R20, R12, R9, 0x1, P2 ;  /* 0x000000090c147211 */ /* 0x001fe400010f0eff */
        /* <DEDUP_REMOVED lines=16> */
[----:B----4-:R-:W-:Y:S02]  /*1db70*/  LEA R22, P0, R29, R26, 0x1 ;  /* 0x0000001a1d167211 */ /* 0x010fe400078008ff */
[----:B------:R-:W-:-:S03]  /*1db80*/  LEA.HI.X.SX32 R19, R19, R9, 0x1, P6 ;  /* 0x0000000913137211 */ /* 0x000fc600030f0eff */
[----:B------:R-:W-:Y:S04]  /*1db90*/  STL [R1+0x109c], R22 ;  /* 0x00109c1601007387 */ /* 0x000fe80000100800 */
[----:B------:R0:W-:Y:S04]  /*1dba0*/  STL [R1+0x1068], R20 ;  /* 0x0010681401007387 */ /* 0x0001e80000100800 */
[----:B0-----:R-:W4:Y:S01]  /*1dbb0*/  LDL.LU R20, [R1+0xdc] ;  /* 0x0000dc0001147983 */ /* 0x001f220000300800 */
[----:B-----5:R-:W-:-:S05]  /*1dbc0*/  LEA R22, P4, R17, R26, 0x1 ;  /* 0x0000001a11167211 */ /* 0x020fca00078808ff */
[----:B------:R-:W-:Y:S04]  /*1dbd0*/  STL [R1+0x10a4], R22 ;  /* 0x0010a41601007387 */ /* 0x000fe80000100800 */
[----:B------:R0:W-:Y:S02]  /*1dbe0*/  STL [R1+0x1070], R19 ;  /* 0x0010701301007387 */ /* 0x0001e40000100800 */
[-C--:B0-----:R-:W-:Y:S02]  /*1dbf0*/  LEA.HI.X.SX32 R19, R6, R9.reuse, 0x1, P5 ;  /* 0x0000000906137211 */ /* 0x081fe400028f0eff */
[----:B------:R-:W-:Y:S01]  /*1dc00*/  LEA R22, P6, R16, R26, 0x1 ;  /* 0x0000001a10167211 */ /* 0x000fe200078c08ff */
[----:B------:R-:W5:Y:S04]  /*1dc10*/  LDL.LU R6, [R1+0xd8] ;  /* 0x0000d80001067983 */ /* 0x000f680000300800 */
[----:B------:R-:W-:Y:S04]  /*1dc20*/  STL [R1+0x10ac], R22 ;  /* 0x0010ac1601007387 */ /* 0x000fe80000100800 */
[----:B------:R0:W-:Y:S01]  /*1dc30*/  STL [R1+0x1078], R19 ;  /* 0x0010781301007387 */ /* 0x0001e20000100800 */
[----:B------:R-:W-:-:S02]  /*1dc40*/  LEA.HI.X.SX32 R18, R18, R9, 0x1, P2 ;  /* 0x0000000912127211 */ /* 0x000fc400010f0eff */
[----:B0-----:R-:W-:Y:S02]  /*1dc50*/  LEA.HI.X.SX32 R19, R7, R9, 0x1, P3 ;  /* 0x0000000907137211 */ /* 0x001fe400018f0eff */
[----:B------:R-:W5:Y:S01]  /*1dc60*/  LDL.LU R7, [R1+0xd4] ;  /* 0x0000d40001077983 */ /* 0x000f620000300800 */
[----:B------:R-:W-:-:S05]  /*1dc70*/  LEA R22, P5, R15, R26, 0x1 ;  /* 0x0000001a0f167211 */ /* 0x000fca00078a08ff */
[----:B------:R-:W-:Y:S04]  /*1dc80*/  STL [R1+0x10b4], R22 ;  /* 0x0010b41601007387 */ /* 0x000fe80000100800 */
[----:B------:R0:W-:Y:S04]  /*1dc90*/  STL [R1+0x1080], R19 ;  /* 0x0010801301007387 */ /* 0x0001e80000100800 */
[----:B0-----:R-:W5:Y:S01]  /*1dca0*/  LDL.LU R19, [R1+0xd0] ;  /* 0x0000d00001137983 */ /* 0x001f620000300800 */
        /* <DEDUP_REMOVED lines=9> */
[----:B------:R-:W5:Y:S01]  /*1dd40*/  LDL.LU R29, [R1+0xc8] ;  /* 0x0000c800011d7983 */ /* 0x000f620000300800 */
[----:B--2---:R-:W-:Y:S02]  /*1dd50*/  LEA R22, P1, R13, R26, 0x1 ;  /* 0x0000001a0d167211 */ /* 0x004fe400078208ff */
[----:B------:R-:W-:-:S03]  /*1dd60*/  LEA.HI.X.SX32 R17, R17, R9, 0x1, P4 ;  /* 0x0000000911117211 */ /* 0x000fc600020f0eff */
[----:B------:R0:W-:Y:S04]  /*1dd70*/  STL [R1+0x10cc], R22 ;  /* 0x0010cc1601007387 */ /* 0x0001e80000100800 */
[----:B------:R1:W-:Y:S01]  /*1dd80*/  STL [R1+0x1098], R18 ;  /* 0x0010981201007387 */ /* 0x0003e20000100800 */
[----:B------:R-:W-:Y:S02]  /*1dd90*/  LEA.HI.X.SX32 R16, R16, R9, 0x1, P6 ;  /* 0x0000000910107211 */ /* 0x000fe400030f0eff */
[-C--:B0-----:R-:W-:Y:S01]  /*1dda0*/  LEA R22, P0, R21, R26.reuse, 0x1 ;  /* 0x0000001a15167211 */ /* 0x081fe200078008ff */
[----:B-1----:R-:W2:Y:S04]  /*1ddb0*/  LDL.LU R18, [R1+0xc4] ;  /* 0x0000c40001127983 */ /* 0x002ea80000300800 */
[----:B------:R-:W-:Y:S04]  /*1ddc0*/  STL [R1+0x10d4], R22 ;  /* 0x0010d41601007387 */ /* 0x000fe80000100800 */
[----:B------:R0:W-:Y:S04]  /*1ddd0*/  STL [R1+0x10a0], R17 ;  /* 0x0010a01101007387 */ /* 0x0001e80000100800 */
[----:B0-----:R-:W2:Y:S01]  /*1dde0*/  LDL.LU R17, [R1+0xc0] ;  /* 0x0000c00001117983 */ /* 0x001ea20000300800 */
[----:B------:R-:W-:-:S05]  /*1ddf0*/  LEA R22, P4, R12, R26, 0x1 ;  /* 0x0000001a0c167211 */ /* 0x000fca00078808ff */
[----:B------:R-:W-:Y:S04]  /*1de00*/  STL [R1+0x10dc], R22 ;  /* 0x0010dc1601007387 */ /* 0x000fe80000100800 */
[----:B------:R0:W-:Y:S01]  /*1de10*/  STL [R1+0x10a8], R16 ;  /* 0x0010a81001007387 */ /* 0x0001e20000100800 */
[----:B------:R-:W-:-:S03]  /*1de20*/  LEA.HI.X.SX32 R23, R15, R9, 0x1, P5 ;  /* 0x000000090f177211 */ /* 0x000fc600028f0eff */
[----:B0-----:R-:W2:Y:S01]  /*1de30*/  LDL.LU R16, [R1+0xbc] ;  /* 0x0000bc0001107983 */ /* 0x001ea20000300800 */
[----:B------:R-:W-:-:S05]  /*1de40*/  LEA R22, P6, R11, R26, 0x1 ;  /* 0x0000001a0b167211 */ /* 0x000fca00078c08ff */
[----:B------:R-:W-:Y:S04]  /*1de50*/  STL [R1+0x10e4], R22 ;  /* 0x0010e41601007387 */ /* 0x000fe80000100800 */
[----:B------:R-:W2:Y:S04]  /*1de60*/  LDL.LU R15, [R1+0xb8] ;  /* 0x0000b800010f7983 */ /* 0x000ea80000300800 */
[----:B------:R0:W-:Y:S02]  /*1de70*/  STL [R1+0x10b0], R23 ;  /* 0x0010b01701007387 */ /* 0x0001e40000100800 */
[----:B0-----:R-:W-:-:S02]  /*1de80*/  LEA.HI.X.SX32 R23, R14, R9, 0x1, P3 ;  /* 0x000000090e177211 */ /* 0x001fc400018f0eff */
[----:B---3--:R-:W-:-:S05]  /*1de90*/  LEA R22, P5, R10, R26, 0x1 ;  /* 0x0000001a0a167211 */ /* 0x008fca00078a08ff */
[----:B------:R0:W-:Y:S04]  /*1dea0*/  STL [R1+0x10ec], R22 ;  /* 0x0010ec1601007387 */ /* 0x0001e80000100800 */
[----:B------:R-:W3:Y:S04]  /*1deb0*/  LDL.LU R14, [R1+0xb4] ;  /* 0x0000b400010e7983 */ /* 0x000ee80000300800 */
[----:B------:R1:W-:Y:S01]  /*1dec0*/  STL [R1+0x10b8], R23 ;  /* 0x0010b81701007387 */ /* 0x0003e20000100800 */
[----:B0-----:R-:W-:Y:S02]  /*1ded0*/  LEA R22, P3, R5, R26, 0x1 ;  /* 0x0000001a05167211 */ /* 0x001fe400078608ff */
[----:B-1----:R-:W-:-:S03]  /*1dee0*/  LEA.HI.X.SX32 R23, R25, R9, 0x1, P2 ;  /* 0x0000000919177211 */ /* 0x002fc600010f0eff */
[----:B------:R4:W-:Y:S04]  /*1def0*/  STL [R1+0x10f4], R22 ;  /* 0x0010f41601007387 */ /* 0x0009e80000100800 */
[----:B------:R-:W3:Y:S04]  /*1df00*/  LDL.LU R25, [R1+0xb0] ;  /* 0x0000b00001197983 */ /* 0x000ee80000300800 */
[----:B------:R0:W-:Y:S01]  /*1df10*/  STL [R1+0x10c0], R23 ;  /* 0x0010c01701007387 */ /* 0x0001e20000100800 */
[----:B----4-:R-:W-:Y:S02]  /*1df20*/  LEA R22, P2, R20, R26, 0x1 ;  /* 0x0000001a14167211 */ /* 0x010fe400078408ff */
[----:B0-----:R-:W-:-:S03]  /*1df30*/  LEA.HI.X.SX32 R23, R13, R9, 0x1, P1 ;  /* 0x000000090d177211 */ /* 0x001fc600008f0eff */
[----:B------:R5:W-:Y:S04]  /*1df40*/  STL [R1+0x10fc], R22 ;  /* 0x0010fc1601007387 */ /* 0x000be80000100800 */
[----:B------:R-:W4:Y:S04]  /*1df50*/  LDL.LU R13, [R1+0xac] ;  /* 0x0000ac00010d7983 */ /* 0x000f280000300800 */
[----:B------:R0:W-:Y:S01]  /*1df60*/  STL [R1+0x10c8], R23 ;  /* 0x0010c81701007387 */ /* 0x0001e20000100800 */
[----:B-----5:R-:W-:Y:S02]  /*1df70*/  LEA R22, P1, R6, R26, 0x1 ;  /* 0x0000001a06167211 */ /* 0x020fe400078208ff */
[----:B0-----:R-:W-:-:S03]  /*1df80*/  LEA.HI.X.SX32 R23, R21, R9, 0x1, P0 ;  /* 0x0000000915177211 */ /* 0x001fc600000f0eff */
[----:B------:R0:W-:Y:S01]  /*1df90*/  STL [R1+0x1104], R22 ;  /* 0x0011041601007387 */ /* 0x0001e20000100800 */
[----:B------:R-:W-:-:S03]  /*1dfa0*/  LEA.HI.X.SX32 R21, R12, R9, 0x1, P4 ;  /* 0x000000090c157211 */ /* 0x000fc600020f0eff */
[----:B------:R-:W-:Y:S04]  /*1dfb0*/  STL [R1+0x10d0], R23 ;  /* 0x0010d01701007387 */ /* 0x000fe80000100800 */
[----:B------:R-:W5:Y:S01]  /*1dfc0*/  LDL.LU R12, [R1+0xa8] ;  /* 0x0000a800010c7983 */ /* 0x000f620000300800 */
[----:B0-----:R-:W-:-:S05]  /*1dfd0*/  LEA R22, P0, R7, R26, 0x1 ;  /* 0x0000001a07167211 */ /* 0x001fca00078008ff */
        /* <DEDUP_REMOVED lines=16> */
[----:B------:R0:W-:Y:S01]  /*1e0e0*/  STL [R1+0x10f0], R21 ;  /* 0x0010f01501007387 */ /* 0x0001e20000100800 */
[----:B------:R-:W-:-:S03]  /*1e0f0*/  LEA.HI.X.SX32 R20, R20, R9, 0x1, P2 ;  /* 0x0000000914147211 */ /* 0x000fc600010f0eff */
[----:B0-----:R-:W5:Y:S01]  /*1e100*/  LDL.LU R21, [R1+0x98] ;  /* 0x0000980001157983 */ /* 0x001f620000300800 */
[----:B--2---:R-:W-:-:S05]  /*1e110*/  LEA R22, P3, R18, R26, 0x1 ;  /* 0x0000001a12167211 */ /* 0x004fca00078608ff */
[----:B------:R0:W-:Y:S04]  /*1e120*/  STL [R1+0x112c], R22 ;  /* 0x00112c1601007387 */ /* 0x0001e80000100800 */
[----:B------:R1:W-:Y:S01]  /*1e130*/  STL [R1+0x10f8], R20 ;  /* 0x0010f81401007387 */ /* 0x0003e20000100800 */
[----:B------:R-:W-:Y:S02]  /*1e140*/  LEA R23, P2, R17, R26, 0x1 ;  /* 0x0000001a11177211 */ /* 0x000fe400078408ff */
[----:B0-----:R-:W-:-:S03]  /*1e150*/  LEA.HI.X.SX32 R22, R6, R9, 0x1, P1 ;  /* 0x0000000906167211 */ /* 0x001fc600008f0eff */
[----:B------:R-:W-:Y:S04]  /*1e160*/  STL [R1+0x1134], R23 ;  /* 0x0011341701007387 */ /* 0x000fe80000100800 */
[----:B------:R-:W2:Y:S04]  /*1e170*/  LDL.LU R6, [R1+0x94] ;  /* 0x0000940001067983 */ /* 0x000ea80000300800 */
[----:B------:R0:W-:Y:S01]  /*1e180*/  STL [R1+0x1100], R22 ;  /* 0x0011001601007387 */ /* 0x0001e20000100800 */
[----:B-1----:R-:W-:Y:S02]  /*1e190*/  LEA R20, P1, R16, R26, 0x1 ;  /* 0x0000001a10147211 */ /* 0x002fe400078208ff */
[----:B0-----:R-:W-:-:S03]  /*1e1a0*/  LEA.HI.X.SX32 R22, R7, R9, 0x1, P0 ;  /* 0x0000000907167211 */ /* 0x001fc600000f0eff */
[----:B------:R0:W-:Y:S04]  /*1e1b0*/  STL [R1+0x113c], R20 ;  /* 0x00113c1401007387 */ /* 0x0001e80000100800 */
[----:B------:R-:W2:Y:S01]  /*1e1c0*/  LDL.LU R7, [R1+0x90] ;  /* 0x0000900001077983 */ /* 0x000ea20000300800 */
[----:B0-----:R-:W-:-:S03]  /*1e1d0*/  LEA R20, P0, R15, R26, 0x1 ;  /* 0x0000001a0f147211 */ /* 0x001fc600078008ff */
[----:B------:R-:W-:Y:S04]  /*1e1e0*/  STL [R1+0x1108], R22 ;  /* 0x0011081601007387 */ /* 0x000fe80000100800 */
[----:B------:R0:W-:Y:S04]  /*1e1f0*/  STL [R1+0x1144], R20 ;  /* 0x0011441401007387 */ /* 0x0001e80000100800 */
[----:B0-----:R-:W2:Y:S01]  /*1e200*/  LDL.LU R20, [R1+0x8c] ;  /* 0x00008c0001147983 */ /* 0x001ea20000300800 */
[----:B------:R-:W-:-:S05]  /*1e210*/  LEA.HI.X.SX32 R22, R19, R9, 0x1, P4 ;  /* 0x0000000913167211 */ /* 0x000fca00020f0eff */
[----:B------:R0:W-:Y:S02]  /*1e220*/  STL [R1+0x1110], R22 ;  /* 0x0011101601007387 */ /* 0x0001e40000100800 */
[----:B0-----:R-:W-:Y:S02]  /*1e230*/  LEA.HI.X.SX32 R22, R8, R9, 0x1, P6 ;  /* 0x0000000908167211 */ /* 0x001fe400030f0eff */
[----:B---3--:R-:W-:-:S05]  /*1e240*/  LEA R19, P4, R14, R26, 0x1 ;  /* 0x0000001a0e137211 */ /* 0x008fca00078808ff */
[----:B------:R0:W-:Y:S04]  /*1e250*/  STL [R1+0x114c], R19 ;  /* 0x00114c1301007387 */ /* 0x0001e80000100800 */
[----:B------:R-:W3:Y:S04]  /*1e260*/  LDL.LU R8, [R1+0x88] ;  /* 0x0000880001087983 */ /* 0x000ee80000300800 */
[----:B------:R1:W-:Y:S01]  /*1e270*/  STL [R1+0x1118], R22 ;  /* 0x0011181601007387 */ /* 0x0003e20000100800 */
[----:B0-----:R-:W-:Y:S02]  /*1e280*/  LEA R19, P6, R25, R26, 0x1 ;  /* 0x0000001a19137211 */ /* 0x001fe400078c08ff */
[----:B-1----:R-:W-:-:S03]  /*1e290*/  LEA.HI.X.SX32 R22, R29, R9, 0x1, P5 ;  /* 0x000000091d167211 */ /* 0x002fc600028f0eff */
[----:B------:R4:W-:Y:S04]  /*1e2a0*/  STL [R1+0x1154], R19 ;  /* 0x0011541301007387 */ /* 0x0009e80000100800 */
[----:B------:R-:W3:Y:S01]  /*1e2b0*/  LDL.LU R29, [R1+0x84] ;  /* 0x00008400011d7983 */ /* 0x000ee20000300800 */
[----:B------:R-:W-:-:S03]  /*1e2c0*/  LEA.HI.X.SX32 R18, R18, R9, 0x1, P3 ;  /* 0x0000000912127211 */ /* 0x000fc600018f0eff */
[----:B------:R-:W-:Y:S01]  /*1e2d0*/  STL [R1+0x1120], R22 ;  /* 0x0011201601007387 */ /* 0x000fe20000100800 */
[----:B----4-:R-:W-:-:S05]  /*1e2e0*/  LEA R19, P5, R13, R26, 0x1 ;  /* 0x0000001a0d137211 */ /* 0x010fca00078a08ff */
[----:B------:R0:W-:Y:S01]  /*1e2f0*/  STL [R1+0x115c], R19 ;  /* 0x00115c1301007387 */ /* 0x0001e20000100800 */
[----:B------:R-:W-:-:S03]  /*1e300*/  LEA.HI.X.SX32 R17, R17, R9, 0x1, P2 ;  /* 0x0000000911117211 */ /* 0x000fc600010f0eff */
[----:B0-----:R-:W4:Y:S04]  /*1e310*/  LDL.LU R19, [R1+0x80] ;  /* 0x0000800001137983 */ /* 0x001f280000300800 */
[----:B------:R0:W-:Y:S01]  /*1e320*/  STL [R1+0x1128], R18 ;  /* 0x0011281201007387 */ /* 0x0001e20000100800 */
[----:B------:R-:W-:Y:S02]  /*1e330*/  LEA.HI.X.SX32 R16, R16, R9, 0x1, P1 ;  /* 0x0000000910107211 */ /* 0x000fe400008f0eff */
[-C--:B-----5:R-:W-:Y:S01]  /*1e340*/  LEA R22, P3, R12, R26.reuse, 0x1 ;  /* 0x0000001a0c167211 */ /* 0x0a0fe200078608ff */
[----:B0-----:R-:W5:Y:S04]  /*1e350*/  LDL.LU R18, [R1+0x7c] ;  /* 0x00007c0001127983 */ /* 0x001f680000300800 */
[----:B------:R-:W-:Y:S04]  /*1e360*/  STL [R1+0x1164], R22 ;  /* 0x0011641601007387 */ /* 0x000fe80000100800 */
[----:B------:R0:W-:Y:S04]  /*1e370*/  STL [R1+0x1130], R17 ;  /* 0x0011301101007387 */ /* 0x0001e80000100800 */
[----:B0-----:R-:W5:Y:S01]  /*1e380*/  LDL.LU R17, [R1+0x78] ;  /* 0x0000780001117983 */ /* 0x001f620000300800 */
[----:B------:R-:W-:-:S05]  /*1e390*/  LEA R22, P2, R11, R26, 0x1 ;  /* 0x0000001a0b167211 */ /* 0x000fca00078408ff */
[----:B------:R0:W-:Y:S04]  /*1e3a0*/  STL [R1+0x116c], R22 ;  /* 0x00116c1601007387 */ /* 0x0001e80000100800 */
[----:B------:R1:W-:Y:S01]  /*1e3b0*/  STL [R1+0x1138], R16 ;  /* 0x0011381001007387 */ /* 0x0003e20000100800 */
[----:B0-----:R-:W-:-:S03]  /*1e3c0*/  LEA.HI.X.SX32 R22, R15, R9, 0x1, P0 ;  /* 0x000000090f167211 */ /* 0x001fc600000f0eff */
[----:B-1----:R-:W5:Y:S01]  /*1e3d0*/  LDL.LU R16, [R1+0x74] ;  /* 0x0000740001107983 */ /* 0x002f620000300800 */
[----:B------:R-:W-:-:S05]  /*1e3e0*/  LEA R23, P1, R10, R26, 0x1 ;  /* 0x0000001a0a177211 */ /* 0x000fca00078208ff */
[----:B------:R0:W-:Y:S04]  /*1e3f0*/  STL [R1+0x1174], R23 ;  /* 0x0011741701007387 */ /* 0x0001e80000100800 */
[----:B------:R-:W5:Y:S04]  /*1e400*/  LDL.LU R15, [R1+0x70] ;  /* 0x00007000010f7983 */ /* 0x000f680000300800 */
[----:B------:R1:W-:Y:S01]  /*1e410*/  STL [R1+0x1140], R22 ;  /* 0x0011401601007387 */ /* 0x0003e20000100800 */
[----:B0-----:R-:W-:Y:S02]  /*1e420*/  LEA R23, P0, R5, R26, 0x1 ;  /* 0x0000001a05177211 */ /* 0x001fe400078008ff */
[----:B-1----:R-:W-:-:S03]  /*1e430*/  LEA.HI.X.SX32 R22, R14, R9, 0x1, P4 ;  /* 0x000000090e167211 */ /* 0x002fc600020f0eff */
[----:B------:R0:W-:Y:S04]  /*1e440*/  STL [R1+0x117c], R23 ;  /* 0x00117c1701007387 */ /* 0x0001e80000100800 */
[----:B------:R-:W5:Y:S04]  /*1e450*/  LDL.LU R14, [R1+0x6c] ;  /* 0x00006c00010e7983 */ /* 0x000f680000300800 */
[----:B------:R1:W-:Y:S01]  /*1e460*/  STL [R1+0x1148], R22 ;  /* 0x0011481601007387 */ /* 0x0003e20000100800 */
[----:B0-----:R-:W-:Y:S02]  /*1e470*/  LEA R23, P4, R21, R26, 0x1 ;  /* 0x0000001a15177211 */ /* 0x001fe400078808ff */
[----:B-1----:R-:W-:-:S03]  /*1e480*/  LEA.HI.X.SX32 R22, R25, R9, 0x1, P6 ;  /* 0x0000000919167211 */ /* 0x002fc600030f0eff */
[----:B------:R-:W-:Y:S04]  /*1e490*/  STL [R1+0x1184], R23 ;  /* 0x0011841701007387 */ /* 0x000fe80000100800 */
[----:B------:R-:W5:Y:S04]  /*1e4a0*/  LDL.LU R25, [R1+0x68] ;  /* 0x0000680001197983 */ /* 0x000f680000300800 */
        /* <DEDUP_REMOVED lines=19> */
[----:B------:R0:W-:Y:S04]  /*1e5e0*/  STL [R1+0x11a4], R23 ;  /* 0x0011a41701007387 */ /* 0x0001e80000100800 */
[----:B------:R4:W-:Y:S01]  /*1e5f0*/  STL [R1+0x1170], R22 ;  /* 0x0011701601007387 */ /* 0x0009e20000100800 */
[----:B0-----:R-:W-:Y:S02]  /*1e600*/  LEA.HI.X.SX32 R23, R5, R9, 0x1, P0 ;  /* 0x0000000905177211 */ /* 0x001fe400000f0eff */
[----:B------:R-:W-:-:S05]  /*1e610*/  LEA R24, P1, R29, R26, 0x1 ;  /* 0x0000001a1d187211 */ /* 0x000fca00078208ff */
[----:B------:R-:W-:Y:S04]  /*1e620*/  STL [R1+0x11ac], R24 ;  /* 0x0011ac1801007387 */ /* 0x000fe80000100800 */
[----:B------:R-:W3:Y:S04]  /*1e630*/  LDL.LU R5, [R1+0x54] ;  /* 0x0000540001057983 */ /* 0x000ee80000300800 */
[----:B------:R0:W-:Y:S01]  /*1e640*/  STL [R1+0x1178], R23 ;  /* 0x0011781701007387 */ /* 0x0001e20000100800 */
[----:B----4-:R-:W-:Y:S02]  /*1e650*/  LEA R22, P0, R19, R26, 0x1 ;  /* 0x0000001a13167211 */ /* 0x010fe400078008ff */
[----:B0-----:R-:W-:-:S03]  /*1e660*/  LEA.HI.X.SX32 R23, R21, R9, 0x1, P4 ;  /* 0x0000000915177211 */ /* 0x001fc600020f0eff */
[----:B------:R5:W-:Y:S01]  /*1e670*/  STL [R1+0x11b4], R22 ;  /* 0x0011b41601007387 */ /* 0x000be20000100800 */
[----:B------:R-:W-:-:S03]  /*1e680*/  LEA.HI.X.SX32 R21, R6, R9, 0x1, P6 ;  /* 0x0000000906157211 */ /* 0x000fc600030f0eff */
[----:B------:R-:W-:Y:S04]  /*1e690*/  STL [R1+0x1180], R23 ;  /* 0x0011801701007387 */ /* 0x000fe80000100800 */
[----:B------:R-:W4:Y:S01]  /*1e6a0*/  LDL.LU R6, [R1+0x50] ;  /* 0x0000500001067983 */ /* 0x000f220000300800 */
[----:B-----5:R-:W-:-:S05]  /*1e6b0*/  LEA R22, P4, R18, R26, 0x1 ;  /* 0x0000001a12167211 */ /* 0x020fca00078808ff */
[----:B------:R0:W-:Y:S04]  /*1e6c0*/  STL [R1+0x11bc], R22 ;  /* 0x0011bc1601007387 */ /* 0x0001e80000100800 */
[----:B------:R-:W-:Y:S01]  /*1e6d0*/  STL [R1+0x1188], R21 ;  /* 0x0011881501007387 */ /* 0x000fe20000100800 */
[----:B0-----:R-:W-:Y:S02]  /*1e6e0*/  LEA.HI.X.SX32 R22, R7, R9, 0x1, P5 ;  /* 0x0000000907167211 */ /* 0x001fe400028f0eff */
[----:B------:R-:W-:-:S05]  /*1e6f0*/  LEA R23, P6, R17, R26, 0x1 ;  /* 0x0000001a11177211 */ /* 0x000fca00078c08ff */
[----:B------:R-:W-:Y:S04]  /*1e700*/  STL [R1+0x11c4], R23 ;  /* 0x0011c41701007387 */ /* 0x000fe80000100800 */
[----:B------:R-:W5:Y:S04]  /*1e710*/  LDL.LU R7, [R1+0x4c] ;  /* 0x00004c0001077983 */ /* 0x000f680000300800 */
[----:B------:R0:W-:Y:S02]  /*1e720*/  STL [R1+0x1190], R22 ;  /* 0x0011901601007387 */ /* 0x0001e40000100800 */
[----:B0-----:R-:W-:-:S02]  /*1e730*/  LEA.HI.X.SX32 R22, R20, R9, 0x1, P3 ;  /* 0x0000000914167211 */ /* 0x001fc400018f0eff */
[----:B------:R-:W-:-:S05]  /*1e740*/  LEA R21, P5, R16, R26, 0x1 ;  /* 0x0000001a10157211 */ /* 0x000fca00078a08ff */
[----:B------:R0:W-:Y:S01]  /*1e750*/  STL [R1+0x11cc], R21 ;  /* 0x0011cc1501007387 */ /* 0x0001e20000100800 */
[----:B------:R-:W-:-:S03]  /*1e760*/  LEA.HI.X.SX32 R20, R8, R9, 0x1, P2 ;  /* 0x0000000908147211 */ /* 0x000fc600010f0eff */
[----:B------:R-:W-:Y:S04]  /*1e770*/  STL [R1+0x1198], R22 ;  /* 0x0011981601007387 */ /* 0x000fe80000100800 */
[----:B------:R-:W5:Y:S01]  /*1e780*/  LDL.LU R8, [R1+0x48] ;  /* 0x0000480001087983 */ /* 0x000f620000300800 */
[----:B0-----:R-:W-:-:S05]  /*1e790*/  LEA R21, P3, R15, R26, 0x1 ;  /* 0x0000001a0f157211 */ /* 0x001fca00078608ff */
[----:B------:R0:W-:Y:S04]  /*1e7a0*/  STL [R1+0x11d4], R21 ;  /* 0x0011d41501007387 */ /* 0x0001e80000100800 */
[----:B------:R1:W-:Y:S01]  /*1e7b0*/  STL [R1+0x11a0], R20 ;  /* 0x0011a01401007387 */ /* 0x0003e20000100800 */
[----:B0-----:R-:W-:Y:S02]  /*1e7c0*/  LEA.HI.X.SX32 R21, R29, R9, 0x1, P1 ;  /* 0x000000091d157211 */ /* 0x001fe400008f0eff */
[----:B------:R-:W-:-:S05]  /*1e7d0*/  LEA R22, P2, R14, R26, 0x1 ;  /* 0x0000001a0e167211 */ /* 0x000fca00078408ff */
[----:B------:R-:W-:Y:S04]  /*1e7e0*/  STL [R1+0x11dc], R22 ;  /* 0x0011dc1601007387 */ /* 0x000fe80000100800 */
[----:B------:R-:W5:Y:S04]  /*1e7f0*/  LDL.LU R29, [R1+0x44] ;  /* 0x00004400011d7983 */ /* 0x000f680000300800 */
[----:B------:R0:W-:Y:S01]  /*1e800*/  STL [R1+0x11a8], R21 ;  /* 0x0011a81501007387 */ /* 0x0001e20000100800 */
[----:B-1----:R-:W-:Y:S02]  /*1e810*/  LEA R20, P1, R25, R26, 0x1 ;  /* 0x0000001a19147211 */ /* 0x002fe400078208ff */
[----:B0-----:R-:W-:-:S03]  /*1e820*/  LEA.HI.X.SX32 R21, R19, R9, 0x1, P0 ;  /* 0x0000000913157211 */ /* 0x001fc600000f0eff */
[----:B------:R0:W-:Y:S01]  /*1e830*/  STL [R1+0x11e4], R20 ;  /* 0x0011e41401007387 */ /* 0x0001e20000100800 */
[----:B------:R-:W-:-:S03]  /*1e840*/  LEA.HI.X.SX32 R19, R18, R9, 0x1, P4 ;  /* 0x0000000912137211 */ /* 0x000fc600020f0eff */
[----:B------:R-:W-:Y:S04]  /*1e850*/  STL [R1+0x11b0], R21 ;  /* 0x0011b01501007387 */ /* 0x000fe80000100800 */
[----:B------:R-:W5:Y:S01]  /*1e860*/  LDL.LU R28, [R1+0x40] ;  /* 0x00004000011c7983 */ /* 0x000f620000300800 */
[----:B0-----:R-:W-:-:S05]  /*1e870*/  LEA R20, P0, R13, R26, 0x1 ;  /* 0x0000001a0d147211 */ /* 0x001fca00078008ff */
[----:B------:R-:W-:Y:S01]  /*1e880*/  STL [R1+0x11ec], R20 ;  /* 0x0011ec1401007387 */ /* 0x000fe20000100800 */
[----:B------:R-:W-:-:S03]  /*1e890*/  LEA.HI.X.SX32 R17, R17, R9, 0x1, P6 ;  /* 0x0000000911117211 */ /* 0x000fc600030f0eff */
[----:B------:R-:W-:Y:S04]  /*1e8a0*/  STL [R1+0x11b8], R19 ;  /* 0x0011b81301007387 */ /* 0x000fe80000100800 */
[----:B------:R-:W5:Y:S01]  /*1e8b0*/  LDL.LU R24, [R1+0x3c] ;  /* 0x00003c0001187983 */ /* 0x000f620000300800 */
[----:B--2---:R-:W-:-:S05]  /*1e8c0*/  LEA R18, P4, R12, R26, 0x1 ;  /* 0x0000001a0c127211 */ /* 0x004fca00078808ff */
[----:B------:R-:W-:Y:S04]  /*1e8d0*/  STL [R1+0x11f4], R18 ;  /* 0x0011f41201007387 */ /* 0x000fe80000100800 */
[----:B------:R0:W-:Y:S04]  /*1e8e0*/  STL [R1+0x11c0], R17 ;  /* 0x0011c01101007387 */ /* 0x0001e80000100800 */
[----:B------:R-:W2:Y:S01]  /*1e8f0*/  LDL.LU R23, [R1+0x38] ;  /* 0x0000380001177983 */ /* 0x000ea20000300800 */
[----:B0-----:R-:W-:Y:S02]  /*1e900*/  LEA.HI.X.SX32 R17, R16, R9, 0x1, P5 ;  /* 0x0000000910117211 */ /* 0x001fe400028f0eff */
[----:B------:R-:W-:-:S05]  /*1e910*/  LEA R18, P6, R11, R26, 0x1 ;  /* 0x0000001a0b127211 */ /* 0x000fca00078c08ff */
[----:B------:R-:W-:Y:S04]  /*1e920*/  STL [R1+0x11fc], R18 ;  /* 0x0011fc1201007387 */ /* 0x000fe80000100800 */
[----:B------:R-:W-:Y:S04]  /*1e930*/  STL [R1+0x11c8], R17 ;  /* 0x0011c81101007387 */ /* 0x000fe80000100800 */
[----:B------:R-:W2:Y:S01]  /*1e940*/  LDL.LU R22, [R1+0x34] ;  /* 0x0000340001167983 */ /* 0x000ea20000300800 */
[----:B------:R-:W-:Y:S02]  /*1e950*/  LEA.HI.X.SX32 R15, R15, R9, 0x1, P3 ;  /* 0x000000090f0f7211 */ /* 0x000fe400018f0eff */
[----:B------:R-:W-:-:S05]  /*1e960*/  LEA R16, P5, R10, R26, 0x1 ;  /* 0x0000001a0a107211 */ /* 0x000fca00078a08ff */
[----:B------:R3:W-:Y:S04]  /*1e970*/  STL [R1+0x1204], R16 ;  /* 0x0012041001007387 */ /* 0x0007e80000100800 */
[----:B------:R-:W2:Y:S04]  /*1e980*/  LDL.LU R21, [R1+0x30] ;  /* 0x0000300001157983 */ /* 0x000ea80000300800 */
[----:B------:R0:W-:Y:S04]  /*1e990*/  STL [R1+0x11d0], R15 ;  /* 0x0011d00f01007387 */ /* 0x0001e80000100800 */
[----:B------:R-:W2:Y:S01]  /*1e9a0*/  LDL.LU R20, [R1+0x2c] ;  /* 0x00002c0001147983 */ /* 0x000ea20000300800 */
[----:B---3--:R-:W-:-:S05]  /*1e9b0*/  LEA R16, P3, R5, R26, 0x1 ;  /* 0x0000001a05107211 */ /* 0x008fca00078608ff */
[----:B------:R-:W-:Y:S04]  /*1e9c0*/  STL [R1+0x120c], R16 ;  /* 0x00120c1001007387 */ /* 0x000fe80000100800 */
[----:B------:R-:W3:Y:S01]  /*1e9d0*/  LDL.LU R19, [R1+0x28] ;  /* 0x0000280001137983 */ /* 0x000ee20000300800 */
[----:B0-----:R-:W-:-:S05]  /*1e9e0*/  LEA.HI.X.SX32 R15, R14, R9, 0x1, P2 ;  /* 0x000000090e0f7211 */ /* 0x001fca00010f0eff */
[----:B------:R0:W-:Y:S04]  /*1e9f0*/  STL [R1+0x11d8], R15 ;  /* 0x0011d80f01007387 */ /* 0x0001e80000100800 */
[----:B------:R-:W3:Y:S01]  /*1ea00*/  LDL.LU R18, [R1+0x24] ;  /* 0x0000240001127983 */ /* 0x000ee20000300800 */
[----:B0-----:R-:W-:Y:S02]  /*1ea10*/  LEA.HI.X.SX32 R15, R25, R9, 0x1, P1 ;  /* 0x00000009190f7211 */ /* 0x001fe400008f0eff */
[----:B----4-:R-:W-:-:S05]  /*1ea20*/  LEA R14, P2, R6, R26, 0x1 ;  /* 0x0000001a060e7211 */ /* 0x010fca00078408ff */
[----:B------:R5:W-:Y:S01]  /*1ea30*/  STL [R1+0x1214], R14 ;  /* 0x0012140e01007387 */ /* 0x000be20000100800 */
[----:B------:R-:W-:-:S03]  /*1ea40*/  LEA.HI.X.SX32 R13, R13, R9, 0x1, P0 ;  /* 0x000000090d0d7211 */ /* 0x000fc600000f0eff */
[----:B------:R-:W4:Y:S04]  /*1ea50*/  LDL.LU R25, [R1+0x20] ;  /* 0x0000200001197983 */ /* 0x000f280000300800 */
[----:B------:R0:W-:Y:S04]  /*1ea60*/  STL [R1+0x11e0], R15 ;  /* 0x0011e00f01007387 */ /* 0x0001e80000100800 */
[----:B------:R-:W4:Y:S01]  /*1ea70*/  LDL.LU R17, [R1+0x1c] ;  /* 0x00001c0001117983 */ /* 0x000f220000300800 */
[----:B-----5:R-:W-:-:S05]  /*1ea80*/  LEA R14, P1, R7, R26, 0x1 ;  /* 0x0000001a070e7211 */ /* 0x020fca00078208ff */
[----:B------:R-:W-:Y:S04]  /*1ea90*/  STL [R1+0x121c], R14 ;  /* 0x00121c0e01007387 */ /* 0x000fe80000100800 */
[----:B------:R-:W5:Y:S04]  /*1eaa0*/  LDL.LU R16, [R1+0x18] ;  /* 0x0000180001107983 */ /* 0x000f680000300800 */
[----:B------:R1:W-:Y:S01]  /*1eab0*/  STL [R1+0x11e8], R13 ;  /* 0x0011e80d01007387 */ /* 0x0003e20000100800 */
[----:B------:R-:W-:-:S03]  /*1eac0*/  LEA.HI.X.SX32 R11, R11, R9, 0x1, P6 ;  /* 0x000000090b0b7211 */ /* 0x000fc600030f0eff */
[----:B0-----:R-:W5:Y:S01]  /*1ead0*/  LDL.LU R15, [R1+0x14] ;  /* 0x00001400010f7983 */ /* 0x001f620000300800 */
[----:B-1----:R-:W-:Y:S02]  /*1eae0*/  LEA.HI.X.SX32 R13, R12, R9, 0x1, P4 ;  /* 0x000000090c0d7211 */ /* 0x002fe400020f0eff */
[----:B------:R-:W-:-:S05]  /*1eaf0*/  LEA R14, P0, R8, R26, 0x1 ;  /* 0x0000001a080e7211 */ /* 0x000fca00078008ff */
[----:B------:R0:W-:Y:S01]  /*1eb00*/  STL [R1+0x1224], R14 ;  /* 0x0012240e01007387 */ /* 0x0001e20000100800 */
[----:B------:R-:W-:-:S03]  /*1eb10*/  LEA.HI.X.SX32 R10, R10, R9, 0x1, P5 ;  /* 0x000000090a0a7211 */ /* 0x000fc600028f0eff */
[----:B0-----:R-:W5:Y:S04]  /*1eb20*/  LDL.LU R14, [R1+0x10] ;  /* 0x00001000010e7983 */ /* 0x001f680000300800 */
[----:B------:R0:W-:Y:S04]  /*1eb30*/  STL [R1+0x11f0], R13 ;  /* 0x0011f00d01007387 */ /* 0x0001e80000100800 */
[----:B0-----:R-:W5:Y:S01]  /*1eb40*/  LDL.LU R13, [R1+0xc] ;  /* 0x00000c00010d7983 */ /* 0x001f620000300800 */
[----:B------:R-:W-:-:S05]  /*1eb50*/  LEA R12, P4, R29, R26, 0x1 ;  /* 0x0000001a1d0c7211 */ /* 0x000fca00078808ff */
[----:B------:R0:W-:Y:S04]  /*1eb60*/  STL [R1+0x122c], R12 ;  /* 0x00122c0c01007387 */ /* 0x0001e80000100800 */
[----:B0-----:R-:W5:Y:S04]  /*1eb70*/  LDL.LU R12, [R1+0x8] ;  /* 0x00000800010c7983 */ /* 0x001f680000300800 */
[----:B------:R0:W-:Y:S02]  /*1eb80*/  STL [R1+0x11f8], R11 ;  /* 0x0011f80b01007387 */ /* 0x0001e40000100800 */
[----:B0-----:R-:W-:-:S05]  /*1eb90*/  LEA R11, P6, R28, R26, 0x1 ;  /* 0x0000001a1c0b7211 */ /* 0x001fca00078c08ff */
[----:B------:R0:W-:Y:S01]  /*1eba0*/  STL [R1+0x1234], R11 ;  /* 0x0012340b01007387 */ /* 0x0001e20000100800 */
[----:B------:R-:W-:-:S03]  /*1ebb0*/  LEA.HI.X.SX32 R5, R5, R9, 0x1, P3 ;  /* 0x0000000905057211 */ /* 0x000fc600018f0eff */
[----:B0-----:R-:W5:Y:S04]  /*1ebc0*/  LDL.LU R11, [R1+0x4] ;  /* 0x00000400010b7983 */ /* 0x001f680000300800 */
[----:B------:R0:W-:Y:S02]  /*1ebd0*/  STL [R1+0x1200], R10 ;  /* 0x0012000a01007387 */ /* 0x0001e40000100800 */
[----:B0-----:R-:W-:-:S05]  /*1ebe0*/  LEA R10, P5, R24, R26, 0x1 ;  /* 0x0000001a180a7211 */ /* 0x001fca00078a08ff */
[----:B------:R0:W-:Y:S01]  /*1ebf0*/  STL [R1+0x123c], R10 ;  /* 0x00123c0a01007387 */ /* 0x0001e20000100800 */
[----:B------:R-:W-:-:S03]  /*1ec00*/  LEA.HI.X.SX32 R6, R6, R9, 0x1, P2 ;  /* 0x0000000906067211 */ /* 0x000fc600010f0eff */
[----:B0-----:R-:W5:Y:S04]  /*1ec10*/  LDL.LU R10, [R1] ;  /* 0x00000000010a7983 */ /* 0x001f680000300800 */
[----:B------:R2:W-:Y:S02]  /*1ec20*/  STL [R1+0x1208], R5 ;  /* 0x0012080501007387 */ /* 0x0005e40000100800 */
[----:B--2---:R-:W-:-:S05]  /*1ec30*/  LEA R5, P3, R23, R26, 0x1 ;  /* 0x0000001a17057211 */ /* 0x004fca00078608ff */
[----:B------:R0:W-:Y:S01]  /*1ec40*/  STL [R1+0x1244], R5 ;  /* 0x0012440501007387 */ /* 0x0001e20000100800 */
[----:B------:R-:W-:-:S03]  /*1ec50*/  LEA.HI.X.SX32 R7, R7, R9, 0x1, P1 ;  /* 0x0000000907077211 */ /* 0x000fc600008f0eff */
[----:B0-----:R-:W2:Y:S04]  /*1ec60*/  LDL.LU R5, [R1+0x17bc] ;  /* 0x0017bc0001057983 */ /* 0x001ea80000300800 */
[----:B------:R0:W-:Y:S02]  /*1ec70*/  STL [R1+0x1210], R6 ;  /* 0x0012100601007387 */ /* 0x0001e40000100800 */
[----:B0-----:R-:W-:-:S05]  /*1ec80*/  LEA R6, P2, R22, R26, 0x1 ;  /* 0x0000001a16067211 */ /* 0x001fca00078408ff */
        /* <DEDUP_REMOVED lines=10> */
[----:B------:R0:W-:Y:S04]  /*1ed30*/  STL [R1+0x125c], R8 ;  /* 0x00125c0801007387 */ /* 0x0001e80000100800 */
[----:B0-----:R-:W2:Y:S04]  /*1ed40*/  LDL.LU R8, [R1+0x17b0] ;  /* 0x0017b00001087983 */ /* 0x001ea80000300800 */
[----:B------:R3:W-:Y:S02]  /*1ed50*/  STL [R1+0x1228], R29 ;  /* 0x0012281d01007387 */ /* 0x0007e40000100800 */
[----:B---3--:R-:W-:-:S05]  /*1ed60*/  LEA R29, P4, R19, R26, 0x1 ;  /* 0x0000001a131d7211 */ /* 0x008fca00078808ff */
[----:B------:R0:W-:Y:S04]  /*1ed70*/  STL [R1+0x1264], R29 ;  /* 0x0012641d01007387 */ /* 0x0001e80000100800 */
[----:B0-----:R-:W3:Y:S01]  /*1ed80*/  LDL.LU R29, [R1+0x17ac] ;  /* 0x0017ac00011d7983 */ /* 0x001ee20000300800 */
[-C--:B------:R-:W-:Y:S02]  /*1ed90*/  LEA.HI.X.SX32 R28, R28, R9.reuse, 0x1, P6 ;  /* 0x000000091c1c7211 */ /* 0x080fe400030f0eff */
[----:B------:R-:W-:-:S03]  /*1eda0*/  LEA.HI.X.SX32 R24, R24, R9, 0x1, P5 ;  /* 0x0000000918187211 */ /* 0x000fc600028f0eff */
[----:B------:R0:W-:Y:S01]  /*1edb0*/  STL [R1+0x1230], R28 ;  /* 0x0012301c01007387 */ /* 0x0001e20000100800 */
[----:B------:R-:W-:Y:S02]  /*1edc0*/  LEA.HI.X.SX32 R22, R22, R9, 0x1, P2 ;  /* 0x0000000916167211 */ /* 0x000fe400010f0eff */
[----:B0-----:R-:W-:-:S05]  /*1edd0*/  LEA R28, P6, R18, R26, 0x1 ;  /* 0x0000001a121c7211 */ /* 0x001fca00078c08ff */
[----:B------:R4:W-:Y:S04]  /*1ede0*/  STL [R1+0x126c], R28 ;  /* 0x00126c1c01007387 */ /* 0x0009e80000100800 */
[----:B------:R0:W-:Y:S01]  /*1edf0*/  STL [R1+0x1238], R24 ;  /* 0x0012381801007387 */ /* 0x0001e20000100800 */
[-C--:B----4-:R-:W-:Y:S02]  /*1ee00*/  LEA R28, P5, R25, R26.reuse, 0x1 ;  /* 0x0000001a191c7211 */ /* 0x090fe400078a08ff */
[----:B0-----:R-:W-:Y:S02]  /*1ee10*/  LEA.HI.X.SX32 R24, R23, R9, 0x1, P3 ;  /* 0x0000000917187211 */ /* 0x001fe400018f0eff */
[-C--:B------:R-:W-:Y:S01]  /*1ee20*/  LEA R23, P3, R17, R26.reuse, 0x1 ;  /* 0x0000001a11177211 */ /* 0x080fe200078608ff */
[----:B------:R-:W-:Y:S04]  /*1ee30*/  STL [R1+0x1274], R28 ;  /* 0x0012741c01007387 */ /* 0x000fe80000100800 */
[----:B------:R5:W-:Y:S04]  /*1ee40*/  STL [R1+0x1240], R24 ;  /* 0x0012401801007387 */ /* 0x000be80000100800 */
[----:B------:R0:W-:Y:S04]  /*1ee50*/  STL [R1+0x127c], R23 ;  /* 0x00127c1701007387 */ /* 0x0001e80000100800 */
[----:B------:R1:W-:Y:S01]  /*1ee60*/  STL [R1+0x1248], R22 ;  /* 0x0012481601007387 */ /* 0x0003e20000100800 */
[----:B-----5:R-:W-:-:S02]  /*1ee70*/  LEA R24, P2, R16, R26, 0x1 ;  /* 0x0000001a10187211 */ /* 0x020fc400078408ff */
[-C--:B0-----:R-:W-:Y:S02]  /*1ee80*/  LEA.HI.X.SX32 R23, R21, R9.reuse, 0x1, P1 ;  /* 0x0000000915177211 */ /* 0x081fe400008f0eff */
[----:B------:R-:W-:Y:S02]  /*1ee90*/  LEA.HI.X.SX32 R21, R20, R9, 0x1, P0 ;  /* 0x0000000914157211 */ /* 0x000fe400000f0eff */
[-C--:B-1----:R-:W-:Y:S01]  /*1eea0*/  LEA R22, P1, R15, R26.reuse, 0x1 ;  /* 0x0000001a0f167211 */ /* 0x082fe200078208ff */
[----:B------:R-:W-:Y:S01]  /*1eeb0*/  STL [R1+0x1284], R24 ;  /* 0x0012841801007387 */ /* 0x000fe20000100800 */
[----:B------:R-:W-:-:S03]  /*1eec0*/  LEA R20, P0, R14, R26, 0x1 ;  /* 0x0000001a0e147211 */ /* 0x000fc600078008ff */
[----:B------:R-:W-:Y:S01]  /*1eed0*/  STL [R1+0x1250], R23 ;  /* 0x0012501701007387 */ /* 0x000fe20000100800 */
[----:B------:R-:W-:-:S03]  /*1eee0*/  LEA.HI.X.SX32 R19, R19, R9, 0x1, P4 ;  /* 0x0000000913137211 */ /* 0x000fc600020f0eff */
[----:B------:R-:W-:Y:S04]  /*1eef0*/  STL [R1+0x128c], R22 ;  /* 0x00128c1601007387 */ /* 0x000fe80000100800 */
[----:B------:R0:W-:Y:S04]  /*1ef00*/  STL [R1+0x1258], R21 ;  /* 0x0012581501007387 */ /* 0x0001e80000100800 */
[----:B------:R1:W-:Y:S01]  /*1ef10*/  STL [R1+0x1294], R20 ;  /* 0x0012941401007387 */ /* 0x0003e20000100800 */
[----:B0-----:R-:W-:-:S03]  /*1ef20*/  LEA R21, P4, R13, R26, 0x1 ;  /* 0x0000001a0d157211 */ /* 0x001fc600078808ff */
[----:B------:R0:W-:Y:S01]  /*1ef30*/  STL [R1+0x1260], R19 ;  /* 0x0012601301007387 */ /* 0x0001e20000100800 */
[----:B-1----:R-:W-:-:S03]  /*1ef40*/  LEA.HI.X.SX32 R20, R18, R9, 0x1, P6 ;  /* 0x0000000912147211 */ /* 0x002fc600030f0eff */
[----:B------:R-:W-:Y:S01]  /*1ef50*/  STL [R1+0x129c], R21 ;  /* 0x00129c1501007387 */ /* 0x000fe20000100800 */
[----:B------:R-:W-:-:S03]  /*1ef60*/  LEA.HI.X.SX32 R18, R25, R9, 0x1, P5 ;  /* 0x0000000919127211 */ /* 0x000fc600028f0eff */
[----:B------:R-:W-:Y:S04]  /*1ef70*/  STL [R1+0x1268], R20 ;  /* 0x0012681401007387 */ /* 0x000fe80000100800 */
[----:B------:R-:W4:Y:S01]  /*1ef80*/  LDL R25, [R1+0x13a8] ;  /* 0x0013a80001197983 */ /* 0x000f220000100800 */
[----:B0-----:R-:W-:-:S05]  /*1ef90*/  LEA R19, P6, R12, R26, 0x1 ;  /* 0x0000001a0c137211 */ /* 0x001fca00078c08ff */
[----:B------:R-:W-:Y:S01]  /*1efa0*/  STL [R1+0x12a4], R19 ;  /* 0x0012a41301007387 */ /* 0x000fe20000100800 */
[----:B------:R-:W-:-:S03]  /*1efb0*/  LEA.HI.X.SX32 R16, R16, R9, 0x1, P2 ;  /* 0x0000000910107211 */ /* 0x000fc600010f0eff */
[----:B------:R0:W-:Y:S02]  /*1efc0*/  STL [R1+0x1270], R18 ;  /* 0x0012701201007387 */ /* 0x0001e40000100800 */
[----:B0-----:R-:W-:Y:S02]  /*1efd0*/  LEA.HI.X.SX32 R18, R17, R9, 0x1, P3 ;  /* 0x0000000911127211 */ /* 0x001fe400018f0eff */
[----:B------:R-:W-:-:S05]  /*1efe0*/  LEA R19, P5, R11, R26, 0x1 ;  /* 0x0000001a0b137211 */ /* 0x000fca00078a08ff */
[----:B------:R-:W-:Y:S04]  /*1eff0*/  STL [R1+0x12ac], R19 ;  /* 0x0012ac1301007387 */ /* 0x000fe80000100800 */
[----:B------:R-:W-:Y:S01]  /*1f000*/  STL [R1+0x1278], R18 ;  /* 0x0012781201007387 */ /* 0x000fe20000100800 */
[----:B------:R-:W-:Y:S01]  /*1f010*/  LEA.HI.X.SX32 R13, R13, R9, 0x1, P4 ;  /* 0x000000090d0d7211 */ /* 0x000fe200020f0eff */
[----:B------:R-:W-:Y:S01]  /*1f020*/  IMAD R4, R4, c[0x0][0x190], RZ ;  /* 0x0000640004047a24 */ /* 0x000fe200078e02ff */
[----:B------:R-:W-:-:S05]  /*1f030*/  LEA R17, P3, R10, R26, 0x1 ;  /* 0x0000001a0a117211 */ /* 0x000fca00078608ff */
[----:B------:R0:W-:Y:S04]  /*1f040*/  STL [R1+0x12b4], R17 ;  /* 0x0012b41101007387 */ /* 0x0001e80000100800 */
[----:B------:R1:W-:Y:S01]  /*1f050*/  STL [R1+0x1280], R16 ;  /* 0x0012801001007387 */ /* 0x0003e20000100800 */
[-C--:B0-----:R-:W-:Y:S02]  /*1f060*/  LEA.HI.X.SX32 R17, R15, R9.reuse, 0x1, P1 ;  /* 0x000000090f117211 */ /* 0x081fe400008f0eff */
[-C--:B------:R-:W-:Y:S01]  /*1f070*/  LEA.HI.X.SX32 R15, R14, R9.reuse, 0x1, P0 ;  /* 0x000000090e0f7211 */ /* 0x080fe200000f0eff */
[----:B------:R-:W-:Y:S01]  /*1f080*/  IMAD R3, R3, c[0x0][0x190], RZ ;  /* 0x0000640003037a24 */ /* 0x000fe200078e02ff */
[----:B------:R-:W-:Y:S01]  /*1f090*/  LEA.HI.X.SX32 R10, R10, R9, 0x1, P3 ;  /* 0x000000090a0a7211 */ /* 0x000fe200018f0eff */
[----:B------:R-:W-:-:S02]  /*1f0a0*/  IMAD R0, R0, c[0x0][0x190], RZ ;  /* 0x0000640000007a24 */ /* 0x000fc400078e02ff */
[----:B------:R-:W-:Y:S02]  /*1f0b0*/  IMAD R2, R2, c[0x0][0x190], RZ ;  /* 0x0000640002027a24 */ /* 0x000fe400078e02ff */
[----:B------:R-:W-:Y:S01]  /*1f0c0*/  IMAD R27, R27, c[0x0][0x190], RZ ;  /* 0x000064001b1b7a24 */ /* 0x000fe200078e02ff */
[-C--:B--2---:R-:W-:Y:S02]  /*1f0d0*/  LEA R14, P0, R7, R26.reuse, 0x1 ;  /* 0x0000001a070e7211 */ /* 0x084fe400078008ff */
[----:B-1----:R-:W-:-:S04]  /*1f0e0*/  LEA R16, P1, R8, R26, 0x1 ;  /* 0x0000001a08107211 */ /* 0x002fc800078208ff */
[----:B------:R-:W-:Y:S02]  /*1f0f0*/  LEA.HI.X.SX32 R8, R8, R9, 0x1, P1 ;  /* 0x0000000908087211 */ /* 0x000fe400008f0eff */
[----:B---3--:R-:W-:-:S05]  /*1f100*/  LEA R18, P2, R29, R26, 0x1 ;  /* 0x0000001a1d127211 */ /* 0x008fca00078408ff */
[----:B------:R-:W-:Y:S04]  /*1f110*/  STL [R1+0x12bc], R18 ;  /* 0x0012bc1201007387 */ /* 0x000fe80000100800 */
[----:B------:R-:W-:Y:S04]  /*1f120*/  STL [R1+0x1288], R17 ;  /* 0x0012881101007387 */ /* 0x000fe80000100800 */
[----:B------:R-:W-:Y:S04]  /*1f130*/  STL [R1+0x12c4], R16 ;  /* 0x0012c41001007387 */ /* 0x000fe80000100800 */
[----:B------:R0:W-:Y:S04]  /*1f140*/  STL [R1+0x1290], R15 ;  /* 0x0012900f01007387 */ /* 0x0001e80000100800 */
[----:B------:R1:W-:Y:S04]  /*1f150*/  STL [R1+0x12cc], R14 ;  /* 0x0012cc0e01007387 */ /* 0x0003e80000100800 */
[----:B------:R2:W-:Y:S01]  /*1f160*/  STL [R1+0x1298], R13 ;  /* 0x0012980d01007387 */ /* 0x0005e20000100800 */
[----:B0-----:R-:W-:-:S02]  /*1f170*/  LEA R15, P4, R6, R26, 0x1 ;  /* 0x0000001a060f7211 */ /* 0x001fc400078808ff */
[-C--:B-1----:R-:W-:Y:S02]  /*1f180*/  LEA.HI.X.SX32 R14, R12, R9.reuse, 0x1, P6 ;  /* 0x000000090c0e7211 */ /* 0x082fe400030f0eff */
[----:B------:R-:W-:Y:S02]  /*1f190*/  LEA.HI.X.SX32 R12, R11, R9, 0x1, P5 ;  /* 0x000000090b0c7211 */ /* 0x000fe400028f0eff */
[-C--:B--2---:R-:W-:Y:S01]  /*1f1a0*/  LEA R13, P6, R5, R26.reuse, 0x1 ;  /* 0x0000001a050d7211 */ /* 0x084fe200078c08ff */
[----:B------:R-:W-:Y:S01]  /*1f1b0*/  STL [R1+0x12d0], R15 ;  /* 0x0012d00f01007387 */ /* 0x000fe20000100800 */
[----:B------:R-:W-:-:S03]  /*1f1c0*/  LEA R11, P5, R4, R26, 0x1 ;  /* 0x0000001a040b7211 */ /* 0x000fc600078a08ff */
[----:B------:R-:W-:Y:S04]  /*1f1d0*/  STL [R1+0x12a0], R14 ;  /* 0x0012a00e01007387 */ /* 0x000fe80000100800 */
[----:B------:R-:W-:Y:S04]  /*1f1e0*/  STL [R1+0x12d4], R13 ;  /* 0x0012d40d01007387 */ /* 0x000fe80000100800 */
[----:B------:R0:W-:Y:S04]  /*1f1f0*/  STL [R1+0x12a8], R12 ;  /* 0x0012a80c01007387 */ /* 0x0001e80000100800 */
[----:B------:R1:W-:Y:S04]  /*1f200*/  STL [R1+0x12d8], R11 ;  /* 0x0012d80b01007387 */ /* 0x0003e80000100800 */
[----:B------:R2:W-:Y:S01]  /*1f210*/  STL [R1+0x12b0], R10 ;  /* 0x0012b00a01007387 */ /* 0x0005e20000100800 */
[----:B0-----:R-:W-:-:S02]  /*1f220*/  LEA R12, P3, R3, R26, 0x1 ;  /* 0x0000001a030c7211 */ /* 0x001fc400078608ff */
[----:B-1----:R-:W-:-:S03]  /*1f230*/  LEA.HI.X.SX32 R11, R29, R9, 0x1, P2 ;  /* 0x000000091d0b7211 */ /* 0x002fc600010f0eff */
[----:B------:R-:W-:Y:S01]  /*1f240*/  STL [R1+0x12dc], R12 ;  /* 0x0012dc0c01007387 */ /* 0x000fe20000100800 */
[----:B--2---:R-:W-:-:S03]  /*1f250*/  LEA R10, P2, R0, R26, 0x1 ;  /* 0x0000001a000a7211 */ /* 0x004fc600078408ff */
[----:B------:R0:W-:Y:S04]  /*1f260*/  STL [R1+0x12b8], R11 ;  /* 0x0012b80b01007387 */ /* 0x0001e80000100800 */
[----:B------:R1:W-:Y:S04]  /*1f270*/  STL [R1+0x12e0], R10 ;  /* 0x0012e00a01007387 */ /* 0x0003e80000100800 */
[----:B------:R2:W-:Y:S01]  /*1f280*/  STL [R1+0x12c0], R8 ;  /* 0x0012c00801007387 */ /* 0x0005e20000100800 */
[----:B0-----:R-:W-:Y:S02]  /*1f290*/  LEA R11, P1, R2, R26, 0x1 ;  /* 0x0000001a020b7211 */ /* 0x001fe400078208ff */
[----:B-1----:R-:W-:-:S02]  /*1f2a0*/  LEA.HI.X.SX32 R10, R7, R9, 0x1, P0 ;  /* 0x00000009070a7211 */ /* 0x002fc400000f0eff */
[-C--:B------:R-:W-:Y:S02]  /*1f2b0*/  LEA.HI.X.SX32 R7, R6, R9.reuse, 0x1, P4 ;  /* 0x0000000906077211 */ /* 0x080fe400020f0eff */
[----:B--2---:R-:W-:Y:S01]  /*1f2c0*/  LEA R8, P0, R27, R26, 0x1 ;  /* 0x0000001a1b087211 */ /* 0x004fe200078008ff */
[----:B------:R-:W-:Y:S01]  /*1f2d0*/  STL [R1+0x12e4], R11 ;  /* 0x0012e40b01007387 */ /* 0x000fe20000100800 */
[-C--:B------:R-:W-:Y:S02]  /*1f2e0*/  LEA.HI.X.SX32 R6, R5, R9.reuse, 0x1, P6 ;  /* 0x0000000905067211 */ /* 0x080fe400030f0eff */
[-C--:B------:R-:W-:Y:S01]  /*1f2f0*/  LEA.HI.X.SX32 R5, R4, R9.reuse, 0x1, P5 ;  /* 0x0000000904057211 */ /* 0x080fe200028f0eff */
[----:B------:R-:W-:Y:S01]  /*1f300*/  STL [R1+0x12c8], R10 ;  /* 0x0012c80a01007387 */ /* 0x000fe20000100800 */
[-C--:B------:R-:W-:Y:S02]  /*1f310*/  LEA.HI.X.SX32 R4, R3, R9.reuse, 0x1, P3 ;  /* 0x0000000903047211 */ /* 0x080fe400018f0eff */
[-C--:B------:R-:W-:Y:S01]  /*1f320*/  LEA.HI.X.SX32 R3, R0, R9.reuse, 0x1, P2 ;  /* 0x0000000900037211 */ /* 0x080fe200010f0eff */
[----:B------:R-:W-:Y:S01]  /*1f330*/  STL [R1+0xb94], R8 ;  /* 0x000b940801007387 */ /* 0x000fe20000100800 */
[----:B------:R-:W-:-:S02]  /*1f340*/  LEA.HI.X.SX32 R2, R2, R9, 0x1, P1 ;  /* 0x0000000902027211 */ /* 0x000fc400008f0eff */
[----:B------:R-:W-:Y:S01]  /*1f350*/  LEA.HI.X.SX32 R0, R27, R9, 0x1, P0 ;  /* 0x000000091b007211 */ /* 0x000fe200000f0eff */
[----:B------:R-:W-:Y:S04]  /*1f360*/  STL [R1+0xb80], R7 ;  /* 0x000b800701007387 */ /* 0x000fe80000100800 */
[----:B------:R-:W-:Y:S04]  /*1f370*/  STL [R1+0xb84], R6 ;  /* 0x000b840601007387 */ /* 0x000fe80000100800 */
[----:B------:R-:W-:Y:S04]  /*1f380*/  STL [R1+0xb88], R5 ;  /* 0x000b880501007387 */ /* 0x000fe80000100800 */
[----:B------:R-:W-:Y:S04]  /*1f390*/  STL [R1+0xb8c], R4 ;  /* 0x000b8c0401007387 */ /* 0x000fe80000100800 */
[----:B------:R-:W-:Y:S04]  /*1f3a0*/  STL [R1+0xb90], R3 ;  /* 0x000b900301007387 */ /* 0x000fe80000100800 */
[----:B------:R0:W-:Y:S04]  /*1f3b0*/  STL [R1+0xb98], R2 ;  /* 0x000b980201007387 */ /* 0x0001e80000100800 */
        /* <DEDUP_REMOVED lines=193> */
[----:B----4-:R-:W-:Y:S01]  /*1ffd0*/  ISETP.GE.AND P1, PT, R25, RZ, PT ;  /* 0x000000ff1900720c */ /* 0x010fe20003f26270 */
[----:B0-----:R-:W-:Y:S01]  /*1ffe0*/  IMAD.MOV.U32 R2, RZ, RZ, c[0x0][0x188] ;  /* 0x00006200ff027624 */ /* 0x001fe200078e00ff */
[----:B------:R-:W-:Y:S01]  /*1fff0*/  ISETP.NE.AND P0, PT, RZ, c[0x0][0x178], PT ;  /* 0x00005e00ff007a0c */ /* 0x000fe20003f05270 */
[----:B------:R-:W-:-:S02]  /*20000*/  ULDC UR4, c[0x0][0x18c] ;  /* 0x0000630000047ab9 */ /* 0x000fc40000000800 */
[C---:B------:R-:W-:Y:S01]  /*20010*/  IMAD R27, R2.reuse, 0x5f, RZ ;  /* 0x0000005f021b7824 */ /* 0x040fe200078e02ff */
[----:B------:R-:W-:Y:S01]  /*20020*/  USHF.L.U32 UR4, UR4, 0x7, URZ ;  /* 0x0000000704047899 */ /* 0x000fe2000800063f */
[----:B------:R-:W-:-:S02]  /*20030*/  IMAD R24, R2, 0x5b, RZ ;  /* 0x0000005b02187824 */ /* 0x000fc400078e02ff */
[C---:B------:R-:W-:Y:S01]  /*20040*/  IMAD R21, R2.reuse, 0x57, RZ ;  /* 0x0000005702157824 */ /* 0x040fe200078e02ff */
[----:B------:R0:W-:Y:S01]  /*20050*/  STL [R1+0x17b0], R27 ;  /* 0x0017b01b01007387 */ /* 0x0001e20000100800 */
[C---:B------:R-:W-:Y:S02]  /*20060*/  IMAD R29, R2.reuse, 0xaa, RZ ;  /* 0x000000aa021d7824 */ /* 0x040fe400078e02ff */
[C---:B------:R-:W-:Y:S01]  /*20070*/  IMAD R18, R2.reuse, 0x53, RZ ;  /* 0x0000005302127824 */ /* 0x040fe200078e02ff */
[----:B------:R-:W-:Y:S01]  /*20080*/  STL [R1+0x17b4], R24 ;  /* 0x0017b41801007387 */ /* 0x000fe20000100800 */
[C---:B------:R-:W-:Y:S02]  /*20090*/  IMAD R28, R2.reuse, 0xa6, RZ ;  /* 0x000000a6021c7824 */ /* 0x040fe400078e02ff */
[C---:B------:R-:W-:Y:S01]  /*200a0*/  IMAD R26, R2.reuse, 0xa2, RZ ;  /* 0x000000a2021a7824 */ /* 0x040fe200078e02ff */
[----:B------:R2:W-:Y:S01]  /*200b0*/  STL [R1+0x17b8], R21 ;  /* 0x0017b81501007387 */ /* 0x0005e20000100800 */
[----:B------:R-:W-:-:S02]  /*200c0*/  IMAD.SHL.U32 R4, R2, 0x80, RZ ;  /* 0x0000008002047824 */ /* 0x000fc400078e00ff */
[C---:B0-----:R-:W-:Y:S01]  /*200d0*/  IMAD R27, R2.reuse, 0xae, RZ ;  /* 0x000000ae021b7824 */ /* 0x041fe200078e02ff */
[----:B-1----:R-:W3:Y:S01]  /*200e0*/  LDL.LU R0, [R1+0x438] ;  /* 0x0004380001007983 */ /* 0x002ee20000300800 */
[C---:B------:R-:W-:Y:S02]  /*200f0*/  IMAD R15, R2.reuse, 0x4f, RZ ;  /* 0x0000004f020f7824 */ /* 0x040fe400078e02ff */
[C---:B------:R-:W-:Y:S02]  /*20100*/  IMAD R25, R2.reuse, 0x9e, RZ ;  /* 0x0000009e02197824 */ /* 0x040fe400078e02ff */
[C---:B------:R-:W-:Y:S02]  /*20110*/  IMAD R23, R2.reuse, 0x9a, RZ ;  /* 0x0000009a02177824 */ /* 0x040fe400078e02ff */
[----:B--2---:R-:W-:Y:S02]  /*20120*/  IMAD.MOV.U32 R21, RZ, RZ, 0x7f ;  /* 0x0000007fff157424 */ /* 0x004fe400078e00ff */
[----:B------:R-:W-:-:S02]  /*20130*/  IMAD R12, R2, 0x4b, RZ ;  /* 0x0000004b020c7824 */ /* 0x000fc400078e02ff */
[C---:B------:R-:W-:Y:S01]  /*20140*/  IMAD R22, R2.reuse, 0x96, RZ ;  /* 0x0000009602167824 */ /* 0x040fe200078e02ff */
[----:B------:R-:W-:Y:S01]  /*20150*/  IADD3 R21, R21, c[0x0][0x180], RZ ;  /* 0x0000600015157a10 */ /* 0x000fe20007ffe0ff */
[C---:B------:R-:W-:Y:S02]  /*20160*/  IMAD R20, R2.reuse, 0x92, RZ ;  /* 0x0000009202147824 */ /* 0x040fe400078e02ff */
[C---:B------:R-:W-:Y:S01]  /*20170*/  IMAD R9, R2.reuse, 0x47, RZ ;  /* 0x0000004702097824 */ /* 0x040fe200078e02ff */
[----:B------:R-:W-:Y:S01]  /*20180*/  SHF.R.S32.HI R24, RZ, 0x1f, R21 ;  /* 0x0000001fff187819 */ /* 0x000fe20000011415 */
[C---:B------:R-:W-:Y:S02]  /*20190*/  IMAD R19, R2.reuse, 0x8e, RZ ;  /* 0x0000008e02137824 */ /* 0x040fe400078e02ff */
[----:B------:R-:W-:Y:S01]  /*201a0*/  IMAD R17, R2, 0x8a, RZ ;  /* 0x0000008a02117824 */ /* 0x000fe200078e02ff */
[----:B------:R-:W-:Y:S01]  /*201b0*/  LEA.HI R24, R24, R21, RZ, 0x7 ;  /* 0x0000001518187211 */ /* 0x000fe200078f38ff */
[----:B------:R-:W-:-:S02]  /*201c0*/  IMAD R6, R2, 0x43, RZ ;  /* 0x0000004302067824 */ /* 0x000fc400078e02ff */
[C---:B------:R-:W-:Y:S02]  /*201d0*/  IMAD R16, R2.reuse, 0x86, RZ ;  /* 0x0000008602107824 */ /* 0x040fe400078e02ff */
[C---:B------:R-:W-:Y:S02]  /*201e0*/  IMAD R14, R2.reuse, 0x82, RZ ;  /* 0x00000082020e7824 */ /* 0x040fe400078e02ff */
[C---:B------:R-:W-:Y:S02]  /*201f0*/  IMAD R13, R2.reuse, 0xfc, RZ ;  /* 0x000000fc020d7824 */ /* 0x040fe400078e02ff */
[C---:B------:R-:W-:Y:S02]  /*20200*/  IMAD R11, R2.reuse, 0xf4, RZ ;  /* 0x000000f4020b7824 */ /* 0x040fe400078e02ff */
[C---:B------:R-:W-:Y:S02]  /*20210*/  IMAD R10, R2.reuse, 0xec, RZ ;  /* 0x000000ec020a7824 */ /* 0x040fe400078e02ff */
[----:B------:R-:W-:-:S02]  /*20220*/  IMAD R8, R2, 0xe4, RZ ;  /* 0x000000e402087824 */ /* 0x000fc400078e02ff */
[C---:B------:R-:W-:Y:S02]  /*20230*/  IMAD R5, R2.reuse, 0xdc, RZ ;  /* 0x000000dc02057824 */ /* 0x040fe400078e02ff */
[----:B------:R-:W-:Y:S02]  /*20240*/  IMAD R7, R2, 0xd4, RZ ;  /* 0x000000d402077824 */ /* 0x000fe400078e02ff */
[----:B---3--:R-:W-:Y:S01]  /*20250*/  @!P1 IMAD.MOV R0, RZ, RZ, -R0 ;  /* 0x000000ffff009224 */ /* 0x008fe200078e0a00 */
[----:B------:R-:W-:-:S05]  /*20260*/  @!P0 LOP3.LUT R0, RZ, c[0x0][0x178], RZ, 0x33, !PT ;  /* 0x00005e00ff008a12 */ /* 0x000fca00078e33ff */
[----:B------:R-:W-:Y:S01]  /*20270*/  IMAD R3, R0, c[0x0][0x184], RZ ;  /* 0x0000610000037a24 */ /* 0x000fe200078e02ff */
[----:B------:R-:W-:-:S04]  /*20280*/  SHF.R.S32.HI R0, RZ, 0x1f, R4 ;  /* 0x0000001fff007819 */ /* 0x000fc80000011404 */
[----:B------:R-:W-:Y:S02]  /*20290*/  SHF.L.U64.HI R0, R4, 0x1, R0 ;  /* 0x0000000104007819 */ /* 0x000fe40000010200 */
[----:B------:R-:W-:-:S03]  /*202a0*/  LEA R21, P0, R3, c[0x0][0x160], 0x1 ;  /* 0x0000580003157a11 */ /* 0x000fc600078008ff */
[----:B------:R0:W-:Y:S04]  /*202b0*/  STL [R1+0x17ac], R0 ;  /* 0x0017ac0001007387 */ /* 0x0001e80000100800 */
[----:B------:R1:W-:Y:S04]  /*202c0*/  STL [R1+0x77c], R21 ;  /* 0x00077c1501007387 */ /* 0x0003e80000100800 */
[----:B0-----:R-:W2:Y:S01]  /*202d0*/  LDL R0, [R1+0x77c] ;  /* 0x00077c0001007983 */ /* 0x001ea20000100800 */
[C---:B------:R-:W-:Y:S01]  /*202e0*/  IMAD R4, R2.reuse, 0xfe, RZ ;  /* 0x000000fe02047824 */ /* 0x040fe200078e02ff */
[----:B------:R-:W-:Y:S01]  /*202f0*/  SHF.R.S32.HI R24, RZ, 0x7, R24 ;  /* 0x00000007ff187819 */ /* 0x000fe20000011418 */
[----:B------:R-:W-:-:S02]  /*20300*/  IMAD R24, R2, 0xf6, RZ ;  /* 0x000000f602187824 */ /* 0x000fc400078e02ff */
[----:B-1----:R-:W-:Y:S01]  /*20310*/  IMAD R21, R2, 0xfa, RZ ;  /* 0x000000fa02157824 */ /* 0x002fe200078e02ff */
[----:B------:R-:W-:Y:S02]  /*20320*/  LEA.HI.X.SX32 R3, R3, c[0x0][0x164], 0x1, P0 ;  /* 0x0000590003037a11 */ /* 0x000fe400000f0eff */
[-C--:B--2---:R-:W-:Y:S02]  /*20330*/  IADD3 R4, P2, R4, R0.reuse, RZ ;  /* 0x0000000004047210 */ /* 0x084fe40007f5e0ff */
[-C--:B------:R-:W-:Y:S02]  /*20340*/  IADD3 R21, P4, R21, R0.reuse, RZ ;  /* 0x0000000015157210 */ /* 0x080fe40007f9e0ff */
[----:B------:R-:W-:Y:S01]  /*20350*/  IADD3 R24, P5, R24, R0, RZ ;  /* 0x0000000018187210 */ /* 0x000fe20007fbe0ff */
[----:B------:R0:W-:Y:S04]  /*20360*/  STL [R1+0x78c], R4 ;  /* 0x00078c0401007387 */ /* 0x0001e80000100800 */
[----:B------:R1:W-:Y:S04]  /*20370*/  STL [R1+0x79c], R21 ;  /* 0x00079c1501007387 */ /* 0x0003e80000100800 */
[----:B------:R2:W-:Y:S01]  /*20380*/  STL [R1+0x7ac], R24 ;  /* 0x0007ac1801007387 */ /* 0x0005e20000100800 */
[----:B0-----:R-:W-:-:S02]  /*20390*/  IMAD R4, R2, 0xf2, RZ ;  /* 0x000000f202047824 */ /* 0x001fc400078e02ff */
[----:B-1----:R-:W-:-:S03]  /*203a0*/  IMAD R21, R2, 0xee, RZ ;  /* 0x000000ee02157824 */ /* 0x002fc600078e02ff */
[-C--:B------:R-:W-:Y:S01]  /*203b0*/  IADD3 R4, P6, R4, R0.reuse, RZ ;  /* 0x0000000004047210 */ /* 0x080fe20007fde0ff */
[----:B--2---:R-:W-:Y:S01]  /*203c0*/  IMAD R24, R2, 0xea, RZ ;  /* 0x000000ea02187824 */ /* 0x004fe200078e02ff */
[-C--:B------:R-:W-:Y:S01]  /*203d0*/  IADD3 R21, P0, R21, R0.reuse, RZ ;  /* 0x0000000015157210 */ /* 0x080fe20007f1e0ff */
[----:B------:R-:W-:Y:S03]  /*203e0*/  STL [R1+0x778], R3 ;  /* 0x0007780301007387 */ /* 0x000fe60000100800 */
[----:B------:R-:W-:Y:S01]  /*203f0*/  IADD3 R24, P3, R24, R0, RZ ;  /* 0x0000000018187210 */ /* 0x000fe20007f7e0ff */
[----:B------:R0:W-:Y:S04]  /*20400*/  STL [R1+0x7bc], R4 ;  /* 0x0007bc0401007387 */ /* 0x0001e80000100800 */
[----:B------:R1:W-:Y:S04]  /*20410*/  STL [R1+0x7cc], R21 ;  /* 0x0007cc1501007387 */ /* 0x0003e80000100800 */
[----:B------:R2:W-:Y:S01]  /*20420*/  STL [R1+0x7dc], R24 ;  /* 0x0007dc1801007387 */ /* 0x0005e20000100800 */
[----:B0-----:R-:W-:-:S02]  /*20430*/  IMAD R4, R2, 0x7f, RZ ;  /* 0x0000007f02047824 */ /* 0x001fc400078e02ff */
[C---:B-1----:R-:W-:Y:S02]  /*20440*/  IMAD R21, R2.reuse, 0xe2, RZ ;  /* 0x000000e202157824 */ /* 0x042fe400078e02ff */
[----:B--2---:R-:W-:Y:S02]  /*20450*/  IMAD R24, R2, 0x7d, RZ ;  /* 0x0000007d02187824 */ /* 0x004fe400078e02ff */
[----:B------:R-:W-:-:S04]  /*20460*/  IMAD.MOV.U32 R2, RZ, RZ, c[0x0][0x188] ;  /* 0x00006200ff027624 */ /* 0x000fc800078e00ff */
[----:B------:R-:W-:Y:S01]  /*20470*/  IMAD R2, R2, 0xe6, RZ ;  /* 0x000000e602027824 */ /* 0x000fe200078e02ff */
[----:B------:R-:W-:-:S04]  /*20480*/  LEA.HI.X.SX32 R4, R4, R3, 0x1, P2 ;  /* 0x0000000304047211 */ /* 0x000fc800010f0eff */
[-C--:B------:R-:W-:Y:S02]  /*20490*/  IADD3 R2, P1, R2, R0.reuse, RZ ;  /* 0x0000000002027210 */ /* 0x080fe40007f3e0ff */
[----:B------:R-:W-:Y:S02]  /*204a0*/  IADD3 R21, P2, R21, R0, RZ ;  /* 0x0000000015157210 */ /* 0x000fe40007f5e0ff */
[----:B------:R-:W-:Y:S01]  /*204b0*/  LEA.HI.X.SX32 R24, R24, R3, 0x1, P4 ;  /* 0x0000000318187211 */ /* 0x000fe200020f0eff */
[----:B------:R0:W-:Y:S04]  /*204c0*/  STL [R1+0x7ec], R2 ;  /* 0x0007ec0201007387 */ /* 0x0001e80000100800 */
[----:B------:R1:W-:Y:S04]  /*204d0*/  STL [R1+0x788], R4 ;  /* 0x0007880401007387 */ /* 0x0003e80000100800 */
[----:B------:R2:W-:Y:S01]  /*204e0*/  STL [R1+0x7fc], R21 ;  /* 0x0007fc1501007387 */ /* 0x0005e20000100800 */
[----:B0-----:R-:W-:-:S03]  /*204f0*/  IMAD.MOV.U32 R2, RZ, RZ, c[0x0][0x188] ;  /* 0x00006200ff027624 */ /* 0x001fc600078e00ff */
[----:B------:R0:W-:Y:S01]  /*20500*/  STL [R1+0x798], R24 ;  /* 0x0007981801007387 */ /* 0x0001e20000100800 */
[C---:B-1----:R-:W-:Y:S02]  /*20510*/  IMAD R4, R2.reuse, 0x7b, RZ ;  /* 0x0000007b02047824 */ /* 0x042fe400078e02ff */
[C---:B--2---:R-:W-:Y:S02]  /*20520*/  IMAD R21, R2.reuse, 0xda, RZ ;  /* 0x000000da02157824 */ /* 0x044fe400078e02ff */
[C---:B0-----:R-:W-:Y:S02]  /*20530*/  IMAD R24, R2.reuse, 0x79, RZ ;  /* 0x0000007902187824 */ /* 0x041fe400078e02ff */
        /* <DEDUP_REMOVED lines=54> */
[----:B------:R-:W-:-:S05]  /*208a0*/  IADD3 R2, P5, R2, R0, RZ ;  /* 0x0000000002027210 */ /* 0x000fca0007fbe0ff */
[----:B------:R-:W-:Y:S04]  /*208b0*/  STL [R1+0x88c], R2 ;  /* 0x00088c0201007387 */ /* 0x000fe80000100800 */
[----:B------:R0:W-:Y:S02]  /*208c0*/  STL [R1+0x828], R4 ;  /* 0x0008280401007387 */ /* 0x0001e40000100800 */
[----:B0-----:R-:W-:Y:S02]  /*208d0*/  IADD3 R4, P6, R21, R0, RZ ;  /* 0x0000000015047210 */ /* 0x001fe40007fde0ff */
[----:B------:R-:W-:-:S03]  /*208e0*/  LEA.HI.X.SX32 R21, R24, R3, 0x1, P0 ;  /* 0x0000000318157211 */ /* 0x000fc600000f0eff */
[----:B------:R-:W-:Y:S01]  /*208f0*/  STL [R1+0x89c], R4 ;  /* 0x00089c0401007387 */ /* 0x000fe20000100800 */
[----:B------:R-:W-:-:S03]  /*20900*/  IMAD.MOV.U32 R24, RZ, RZ, c[0x0][0x188] ;  /* 0x00006200ff187624 */ /* 0x000fc600078e00ff */
[----:B------:R0:W-:Y:S01]  /*20910*/  STL [R1+0x838], R21 ;  /* 0x0008381501007387 */ /* 0x0001e20000100800 */
[----:B------:R-:W-:Y:S02]  /*20920*/  IMAD.MOV.U32 R2, RZ, RZ, c[0x0][0x188] ;  /* 0x00006200ff027624 */ /* 0x000fe400078e00ff */
[----:B------:R-:W-:Y:S02]  /*20930*/  IMAD R24, R24, 0x67, RZ ;  /* 0x0000006718187824 */ /* 0x000fe400078e02ff */
[----:B0-----:R-:W-:-:S04]  /*20940*/  IMAD.MOV.U32 R21, RZ, RZ, c[0x0][0x188] ;  /* 0x00006200ff157624 */ /* 0x001fc800078e00ff */
[----:B------:R-:W-:Y:S02]  /*20950*/  IMAD R21, R21, 0xb6, RZ ;  /* 0x000000b615157824 */ /* 0x000fe400078e02ff */
[C---:B------:R-:W-:Y:S02]  /*20960*/  IMAD R4, R2.reuse, 0x65, RZ ;  /* 0x0000006502047824 */ /* 0x040fe400078e02ff */
[----:B------:R-:W-:Y:S01]  /*20970*/  IMAD R2, R2, 0xb2, RZ ;  /* 0x000000b202027824 */ /* 0x000fe200078e02ff */
[-C--:B------:R-:W-:Y:S02]  /*20980*/  IADD3 R21, P0, R21, R0.reuse, RZ ;  /* 0x0000000015157210 */ /* 0x080fe40007f1e0ff */
[-C--:B------:R-:W-:Y:S02]  /*20990*/  LEA.HI.X.SX32 R24, R24, R3.reuse, 0x1, P3 ;  /* 0x0000000318187211 */ /* 0x080fe400018f0eff */
[----:B------:R-:W-:Y:S01]  /*209a0*/  IADD3 R2, P3, R2, R0, RZ ;  /* 0x0000000002027210 */ /* 0x000fe20007f7e0ff */
[----:B------:R0:W-:Y:S01]  /*209b0*/  STL [R1+0x8ac], R21 ;  /* 0x0008ac1501007387 */ /* 0x0001e20000100800 */
[----:B------:R-:W-:-:S02]  /*209c0*/  LEA.HI.X.SX32 R4, R4, R3, 0x1, P1 ;  /* 0x0000000304047211 */ /* 0x000fc400008f0eff */
[----:B------:R-:W-:Y:S01]  /*209d0*/  IADD3 R27, P1, R27, R0, RZ ;  /* 0x000000001b1b7210 */ /* 0x000fe20007f3e0ff */
[----:B0-----:R-:W2:Y:S04]  /*209e0*/  LDL.LU R21, [R1+0x17b8] ;  /* 0x0017b80001157983 */ /* 0x001ea80000300800 */
[----:B------:R0:W-:Y:S04]  /*209f0*/  STL [R1+0x848], R24 ;  /* 0x0008481801007387 */ /* 0x0001e80000100800 */
[----:B0-----:R-:W3:Y:S04]  /*20a00*/  LDL.LU R24, [R1+0x17b4] ;  /* 0x0017b40001187983 */ /* 0x001ee80000300800 */
[----:B------:R-:W-:Y:S04]  /*20a10*/  STL [R1+0x8bc], R2 ;  /* 0x0008bc0201007387 */ /* 0x000fe80000100800 */
[----:B------:R-:W-:Y:S04]  /*20a20*/  STL [R1+0x858], R4 ;  /* 0x0008580401007387 */ /* 0x000fe80000100800 */
[----:B------:R0:W-:Y:S04]  /*20a30*/  STL [R1+0x8cc], R27 ;  /* 0x0008cc1b01007387 */ /* 0x0001e80000100800 */
[----:B0-----:R-:W4:Y:S01]  /*20a40*/  LDL.LU R27, [R1+0x17b0] ;  /* 0x0017b000011b7983 */ /* 0x001f220000300800 */
[----:B------:R-:W-:-:S04]  /*20a50*/  IMAD.MOV.U32 R2, RZ, RZ, c[0x0][0x188] ;  /* 0x00006200ff027624 */ /* 0x000fc800078e00ff */
[C---:B------:R-:W-:Y:S02]  /*20a60*/  IMAD R4, R2.reuse, 0x61, RZ ;  /* 0x0000006102047824 */ /* 0x040fe400078e02ff */
[----:B------:R-:W-:-:S05]  /*20a70*/  IMAD R2, R2, 0x63, RZ ;  /* 0x0000006302027824 */ /* 0x000fca00078e02ff */
[-C--:B------:R-:W-:Y:S02]  /*20a80*/  LEA.HI.X.SX32 R2, R2, R3.reuse, 0x1, P2 ;  /* 0x0000000302027211 */ /* 0x080fe400010f0eff */
[----:B------:R-:W-:Y:S02]  /*20a90*/  IADD3 R29, P2, R29, R0, RZ ;  /* 0x000000001d1d7210 */ /* 0x000fe40007f5e0ff */
[----:B------:R-:W-:Y:S01]  /*20aa0*/  LEA.HI.X.SX32 R4, R4, R3, 0x1, P4 ;  /* 0x0000000304047211 */ /* 0x000fe200020f0eff */
[----:B------:R0:W-:Y:S04]  /*20ab0*/  STL [R1+0x868], R2 ;  /* 0x0008680201007387 */ /* 0x0001e80000100800 */
[----:B------:R-:W-:Y:S01]  /*20ac0*/  STL [R1+0x8dc], R29 ;  /* 0x0008dc1d01007387 */ /* 0x000fe20000100800 */
[----:B0-----:R-:W-:-:S03]  /*20ad0*/  IMAD.MOV.U32 R2, RZ, RZ, c[0x0][0x188] ;  /* 0x00006200ff027624 */ /* 0x001fc600078e00ff */
[----:B------:R0:W-:Y:S01]  /*20ae0*/  STL [R1+0x878], R4 ;  /* 0x0008780401007387 */ /* 0x0001e20000100800 */
[----:B------:R-:W-:Y:S01]  /*20af0*/  IADD3 R28, P4, R28, R0, RZ ;  /* 0x000000001c1c7210 */ /* 0x000fe20007f9e0ff */
[----:B0-----:R-:W-:-:S04]  /*20b00*/  IMAD R4, R2, 0x5d, RZ ;  /* 0x0000005d02047824 */ /* 0x001fc800078e02ff */
[----:B------:R-:W-:Y:S01]  /*20b10*/  STL [R1+0x8ec], R28 ;  /* 0x0008ec1c01007387 */ /* 0x000fe20000100800 */
[-C--:B------:R-:W-:Y:S02]  /*20b20*/  LEA.HI.X.SX32 R4, R4, R3.reuse, 0x1, P6 ;  /* 0x0000000304047211 */ /* 0x080fe400030f0eff */
[-C--:B------:R-:W-:Y:S02]  /*20b30*/  IADD3 R25, P6, R25, R0.reuse, RZ ;  /* 0x0000000019197210 */ /* 0x080fe40007fde0ff */
[-C--:B------:R-:W-:Y:S02]  /*20b40*/  LEA.HI.X.SX32 R18, R18, R3.reuse, 0x1, P4 ;  /* 0x0000000312127211 */ /* 0x080fe400020f0eff */
[-C--:B------:R-:W-:Y:S02]  /*20b50*/  IADD3 R17, P4, R17, R0.reuse, RZ ;  /* 0x0000000011117210 */ /* 0x080fe40007f9e0ff */
[----:B------:R-:W-:Y:S02]  /*20b60*/  LEA.HI.X.SX32 R15, R15, R3, 0x1, P6 ;  /* 0x000000030f0f7211 */ /* 0x000fe400030f0eff */
[----:B------:R-:W-:-:S02]  /*20b70*/  IADD3 R14, P6, R14, R0, RZ ;  /* 0x000000000e0e7210 */ /* 0x000fc40007fde0ff */
[-C--:B--2---:R-:W-:Y:S02]  /*20b80*/  LEA.HI.X.SX32 R21, R21, R3.reuse, 0x1, P1 ;  /* 0x0000000315157211 */ /* 0x084fe400008f0eff */
[-C--:B------:R-:W-:Y:S02]  /*20b90*/  IADD3 R20, P1, R20, R0.reuse, RZ ;  /* 0x0000000014147210 */ /* 0x080fe40007f3e0ff */
[-C--:B---3--:R-:W-:Y:S02]  /*20ba0*/  LEA.HI.X.SX32 R24, R24, R3.reuse, 0x1, P0 ;  /* 0x0000000318187211 */ /* 0x088fe400000f0eff */
[-C--:B------:R-:W-:Y:S02]  /*20bb0*/  IADD3 R23, P0, R23, R0.reuse, RZ ;  /* 0x0000000017177210 */ /* 0x080fe40007f1e0ff */
[----:B----4-:R-:W-:Y:S02]  /*20bc0*/  LEA.HI.X.SX32 R27, R27, R3, 0x1, P5 ;  /* 0x000000031b1b7211 */ /* 0x010fe400028f0eff */
[----:B------:R-:W-:-:S03]  /*20bd0*/  IADD3 R26, P5, R26, R0, RZ ;  /* 0x000000001a1a7210 */ /* 0x000fc60007fbe0ff */
[----:B------:R-:W-:Y:S04]  /*20be0*/  STL [R1+0x888], R27 ;  /* 0x0008881b01007387 */ /* 0x000fe80000100800 */
[----:B------:R-:W-:Y:S04]  /*20bf0*/  STL [R1+0x8fc], R26 ;  /* 0x0008fc1a01007387 */ /* 0x000fe80000100800 */
[----:B------:R0:W-:Y:S02]  /*20c00*/  STL [R1+0x898], R4 ;  /* 0x0008980401007387 */ /* 0x0001e40000100800 */
[----:B0-----:R-:W-:-:S02]  /*20c10*/  IMAD R4, R2, 0x59, RZ ;  /* 0x0000005902047824 */ /* 0x001fc400078e02ff */
[----:B------:R-:W-:Y:S03]  /*20c20*/  STL [R1+0x90c], R25 ;  /* 0x00090c1901007387 */ /* 0x000fe60000100800 */
[----:B------:R-:W-:Y:S01]  /*20c30*/  LEA.HI.X.SX32 R4, R4, R3, 0x1, P3 ;  /* 0x0000000304047211 */ /* 0x000fe200018f0eff */
[----:B------:R-:W-:Y:S04]  /*20c40*/  STL [R1+0x8a8], R24 ;  /* 0x0008a81801007387 */ /* 0x000fe80000100800 */
[----:B------:R-:W-:Y:S01]  /*20c50*/  STL [R1+0x91c], R23 ;  /* 0x00091c1701007387 */ /* 0x000fe20000100800 */
[----:B------:R-:W-:-:S03]  /*20c60*/  IADD3 R22, P3, R22, R0, RZ ;  /* 0x0000000016167210 */ /* 0x000fc60007f7e0ff */
[----:B------:R0:W-:Y:S02]  /*20c70*/  STL [R1+0x8b8], R4 ;  /* 0x0008b80401007387 */ /* 0x0001e40000100800 */
[----:B0-----:R-:W-:Y:S02]  /*20c80*/  IMAD R4, R2, 0x55, RZ ;  /* 0x0000005502047824 */ /* 0x001fe400078e02ff */
        /* <DEDUP_REMOVED lines=19> */
[----:B------:R0:W-:Y:S01]  /*20dc0*/  STL [R1+0x918], R4 ;  /* 0x0009180401007387 */ /* 0x0001e20000100800 */
[-C--:B------:R-:W-:Y:S02]  /*20dd0*/  LEA.HI.X.SX32 R12, R12, R3.reuse, 0x1, P3 ;  /* 0x000000030c0c7211 */ /* 0x080fe400018f0eff */
[-C--:B------:R-:W-:Y:S01]  /*20de0*/  IADD3 R11, P3, R11, R0.reuse, RZ ;  /* 0x000000000b0b7210 */ /* 0x080fe20007f7e0ff */
[----:B0-----:R-:W-:Y:S01]  /*20df0*/  IMAD R4, R2, 0x49, RZ ;  /* 0x0000004902047824 */ /* 0x001fe200078e02ff */
[----:B------:R-:W-:Y:S04]  /*20e00*/  STL [R1+0x794], R13 ;  /* 0x0007940d01007387 */ /* 0x000fe80000100800 */
        /* <DEDUP_REMOVED lines=9> */
[-C--:B------:R-:W-:Y:S02]  /*20ea0*/  LEA.HI.X.SX32 R4, R4, R3.reuse, 0x1, P4 ;  /* 0x0000000304047211 */ /* 0x080fe400020f0eff */
[----:B------:R-:W-:Y:S01]  /*20eb0*/  IADD3 R5, P4, R5, R0, RZ ;  /* 0x0000000005057210 */ /* 0x000fe20007f9e0ff */
[----:B------:R-:W-:Y:S01]  /*20ec0*/  STL [R1+0x948], R9 ;  /* 0x0009480901007387 */ /* 0x000fe20000100800 */
[----:B------:R-:W-:-:S03]  /*20ed0*/  LEA.HI.X.SX32 R6, R6, R3, 0x1, P5 ;  /* 0x0000000306067211 */ /* 0x000fc600028f0eff */
[----:B------:R-:W-:Y:S04]  /*20ee0*/  STL [R1+0x7f4], R8 ;  /* 0x0007f40801007387 */ /* 0x000fe80000100800 */
[----:B------:R0:W-:Y:S04]  /*20ef0*/  STL [R1+0x958], R4 ;  /* 0x0009580401007387 */ /* 0x0001e80000100800 */
[----:B------:R1:W-:Y:S01]  /*20f00*/  STL [R1+0x814], R5 ;  /* 0x0008140501007387 */ /* 0x0003e20000100800 */
[C---:B0-----:R-:W-:Y:S02]  /*20f10*/  IMAD R4, R2.reuse, 0x41, RZ ;  /* 0x0000004102047824 */ /* 0x041fe400078e02ff */
[----:B-1----:R-:W-:Y:S01]  /*20f20*/  IMAD R5, R2, 0x7e, RZ ;  /* 0x0000007e02057824 */ /* 0x002fe200078e02ff */
[----:B------:R0:W-:Y:S02]  /*20f30*/  STL [R1+0x968], R6 ;  /* 0x0009680601007387 */ /* 0x0001e40000100800 */
[----:B------:R-:W-:-:S02]  /*20f40*/  LEA.HI.X.SX32 R4, R4, R3, 0x1, P6 ;  /* 0x0000000304047211 */ /* 0x000fc400030f0eff */
[-C--:B------:R-:W-:Y:S02]  /*20f50*/  IADD3 R7, P6, R7, R0.reuse, RZ ;  /* 0x0000000007077210 */ /* 0x080fe40007fde0ff */
[----:B0-----:R-:W-:-:S05]  /*20f60*/  IADD3 R6, P5, R5, R0, RZ ;  /* 0x0000000005067210 */ /* 0x001fca0007fbe0ff */
[----:B------:R0:W-:Y:S04]  /*20f70*/  STL [R1+0x98c], R6 ;  /* 0x00098c0601007387 */ /* 0x0001e80000100800 */
[----:B------:R-:W-:Y:S04]  /*20f80*/  STL [R1+0x978], R4 ;  /* 0x0009780401007387 */ /* 0x000fe80000100800 */
[----:B------:R1:W-:Y:S01]  /*20f90*/  STL [R1+0x834], R7 ;  /* 0x0008340701007387 */ /* 0x0003e20000100800 */
[C---:B0-----:R-:W-:Y:S01]  /*20fa0*/  IMAD R6, R2.reuse, 0x7a, RZ ;  /* 0x0000007a02067824 */ /* 0x041fe200078e02ff */
[----:B-1----:R-:W-:Y:S01]  /*20fb0*/  LEA.HI.X.SX32 R7, R5, R3, 0x1, P0 ;  /* 0x0000000305077211 */ /* 0x002fe200000f0eff */
[----:B------:R-:W-:-:S02]  /*20fc0*/  IMAD R5, R2, 0x3f, RZ ;  /* 0x0000003f02057824 */ /* 0x000fc400078e02ff */
[----:B------:R-:W-:Y:S02]  /*20fd0*/  IMAD R4, R2, 0xcc, RZ ;  /* 0x000000cc02047824 */ /* 0x000fe400078e02ff */
[----:B------:R0:W-:Y:S01]  /*20fe0*/  STL [R1+0x790], R7 ;  /* 0x0007900701007387 */ /* 0x0001e20000100800 */
[-C--:B------:R-:W-:Y:S02]  /*20ff0*/  LEA.HI.X.SX32 R5, R5, R3.reuse, 0x1, P5 ;  /* 0x0000000305057211 */ /* 0x080fe400028f0eff */
[-C--:B------:R-:W-:Y:S02]  /*21000*/  IADD3 R4, P5, R4, R0.reuse, RZ ;  /* 0x0000000004047210 */ /* 0x080fe40007fbe0ff */
[C---:B0-----:R-:W-:Y:S02]  /*21010*/  IADD3 R7, P0, R6.reuse, R0, RZ ;  /* 0x0000000006077210 */ /* 0x041fe40007f1e0ff */
[----:B------:R-:W-:-:S03]  /*21020*/  LEA.HI.X.SX32 R6, R6, R3, 0x1, P3 ;  /* 0x0000000306067211 */ /* 0x000fc600018f0eff */
[----:B------:R0:W-:Y:S04]  /*21030*/  STL [R1+0x99c], R7 ;  /* 0x00099c0701007387 */ /* 0x0001e80000100800 */
[----:B------:R1:W-:Y:S01]  /*21040*/  STL [R1+0x988], R5 ;  /* 0x0009880501007387 */ /* 0x0003e20000100800 */
[----:B0-----:R-:W-:-:S03]  /*21050*/  IMAD R7, R2, 0x76, RZ ;  /* 0x0000007602077824 */ /* 0x001fc600078e02ff */
[----:B------:R0:W-:Y:S01]  /*21060*/  STL [R1+0x854], R4 ;  /* 0x0008540401007387 */ /* 0x0001e20000100800 */
[----:B-1----:R-:W-:-:S03]  /*21070*/  IMAD R5, R2, 0x3d, RZ ;  /* 0x0000003d02057824 */ /* 0x002fc600078e02ff */
[----:B------:R1:W-:Y:S01]  /*21080*/  STL [R1+0x7b0], R6 ;  /* 0x0007b00601007387 */ /* 0x0003e20000100800 */
[C---:B0-----:R-:W-:Y:S01]  /*21090*/  IMAD R4, R2.reuse, 0xc4, RZ ;  /* 0x000000c402047824 */ /* 0x041fe200078e02ff */
[----:B-1----:R-:W-:Y:S02]  /*210a0*/  IADD3 R6, P3, R7, R0, RZ ;  /* 0x0000000007067210 */ /* 0x002fe40007f7e0ff */
[-C--:B------:R-:W-:Y:S01]  /*210b0*/  LEA.HI.X.SX32 R5, R5, R3.reuse, 0x1, P0 ;  /* 0x0000000305057211 */ /* 0x080fe200000f0eff */
[----:B------:R-:W-:Y:S02]  /*210c0*/  IMAD R8, R2, 0x72, RZ ;  /* 0x0000007202087824 */ /* 0x000fe400078e02ff */
[----:B------:R0:W-:Y:S01]  /*210d0*/  STL [R1+0x9ac], R6 ;  /* 0x0009ac0601007387 */ /* 0x0001e20000100800 */
[----:B------:R-:W-:-:S03]  /*210e0*/  LEA.HI.X.SX32 R7, R7, R3, 0x1, P1 ;  /* 0x0000000307077211 */ /* 0x000fc600008f0eff */
[----:B------:R1:W-:Y:S01]  /*210f0*/  STL [R1+0x998], R5 ;  /* 0x0009980501007387 */ /* 0x0003e20000100800 */
[-C--:B0-----:R-:W-:Y:S01]  /*21100*/  IADD3 R6, P0, R4, R0.reuse, RZ ;  /* 0x0000000004067210 */ /* 0x081fe20007f1e0ff */
[C---:B------:R-:W-:Y:S02]  /*21110*/  IMAD R4, R2.reuse, 0xbc, RZ ;  /* 0x000000bc02047824 */ /* 0x040fe400078e02ff */
[----:B-1----:R-:W-:Y:S02]  /*21120*/  IMAD R5, R2, 0x3b, RZ ;  /* 0x0000003b02057824 */ /* 0x002fe400078e02ff */
[----:B------:R0:W-:Y:S04]  /*21130*/  STL [R1+0x874], R6 ;  /* 0x0008740601007387 */ /* 0x0001e80000100800 */
[----:B------:R1:W-:Y:S01]  /*21140*/  STL [R1+0x7d0], R7 ;  /* 0x0007d00701007387 */ /* 0x0003e20000100800 */
[----:B0-----:R-:W-:-:S02]  /*21150*/  IADD3 R6, P1, R8, R0, RZ ;  /* 0x0000000008067210 */ /* 0x001fc40007f3e0ff */
[----:B-1----:R-:W-:-:S03]  /*21160*/  LEA.HI.X.SX32 R7, R5, R3, 0x1, P3 ;  /* 0x0000000305077211 */ /* 0x002fc600018f0eff */
[----:B------:R0:W-:Y:S01]  /*21170*/  STL [R1+0x9bc], R6 ;  /* 0x0009bc0601007387 */ /* 0x0001e20000100800 */
[----:B------:R-:W-:-:S03]  /*21180*/  IMAD R9, R2, 0x6e, RZ ;  /* 0x0000006e02097824 */ /* 0x000fc600078e02ff */
[----:B------:R1:W-:Y:S01]  /*21190*/  STL [R1+0x9a8], R7 ;  /* 0x0009a80701007387 */ /* 0x0003e20000100800 */
[-C--:B0-----:R-:W-:Y:S01]  /*211a0*/  IADD3 R6, P3, R4, R0.reuse, RZ ;  /* 0x0000000004067210 */ /* 0x081fe20007f7e0ff */
[C---:B------:R-:W-:Y:S02]  /*211b0*/  IMAD R5, R2.reuse, 0x39, RZ ;  /* 0x0000003902057824 */ /* 0x040fe400078e02ff */
[----:B------:R-:W-:Y:S02]  /*211c0*/  IMAD R4, R2, 0xb4, RZ ;  /* 0x000000b402047824 */ /* 0x000fe400078e02ff */
[----:B------:R0:W-:Y:S01]  /*211d0*/  STL [R1+0x894], R6 ;  /* 0x0008940601007387 */ /* 0x0001e20000100800 */
[-C--:B-1----:R-:W-:Y:S02]  /*211e0*/  LEA.HI.X.SX32 R7, R5, R3.reuse, 0x1, P1 ;  /* 0x0000000305077211 */ /* 0x082fe400008f0eff */
[----:B0-----:R-:W-:Y:S02]  /*211f0*/  LEA.HI.X.SX32 R6, R8, R3, 0x1, P2 ;  /* 0x0000000308067211 */ /* 0x001fe400010f0eff */
[----:B------:R-:W-:-:S03]  /*21200*/  IADD3 R8, P2, R9, R0, RZ ;  /* 0x0000000009087210 */ /* 0x000fc60007f5e0ff */
[----:B------:R0:W-:Y:S01]  /*21210*/  STL [R1+0x7f0], R6 ;  /* 0x0007f00601007387 */ /* 0x0001e20000100800 */
[----:B------:R-:W-:-:S03]  /*21220*/  IMAD R10, R2, 0x6a, RZ ;  /* 0x0000006a020a7824 */ /* 0x000fc600078e02ff */
[----:B------:R-:W-:Y:S01]  /*21230*/  STL [R1+0x9cc], R8 ;  /* 0x0009cc0801007387 */ /* 0x000fe20000100800 */
[----:B0-----:R-:W-:-:S03]  /*21240*/  IADD3 R6, P1, R4, R0, RZ ;  /* 0x0000000004067210 */ /* 0x001fc60007f3e0ff */
[----:B------:R-:W-:Y:S01]  /*21250*/  STL [R1+0x9b8], R7 ;  /* 0x0009b80701007387 */ /* 0x000fe20000100800 */
[----:B------:R-:W-:-:S03]  /*21260*/  IMAD R5, R2, 0x37, RZ ;  /* 0x0000003702057824 */ /* 0x000fc600078e02ff */
[----:B------:R0:W-:Y:S01]  /*21270*/  STL [R1+0x8b4], R6 ;  /* 0x0008b40601007387 */ /* 0x0001e20000100800 */
[----:B------:R-:W-:Y:S01]  /*21280*/  IMAD R4, R2, 0xac, RZ ;  /* 0x000000ac02047824 */ /* 0x000fe200078e02ff */
[-C--:B0-----:R-:W-:Y:S02]  /*21290*/  LEA.HI.X.SX32 R6, R9, R3.reuse, 0x1, P4 ;  /* 0x0000000309067211 */ /* 0x081fe400020f0eff */
[----:B------:R-:W-:Y:S02]  /*212a0*/  IADD3 R8, P4, R10, R0, RZ ;  /* 0x000000000a087210 */ /* 0x000fe40007f9e0ff */
[----:B------:R-:W-:Y:S01]  /*212b0*/  LEA.HI.X.SX32 R7, R5, R3, 0x1, P2 ;  /* 0x0000000305077211 */ /* 0x000fe200010f0eff */
        /* <DEDUP_REMOVED lines=86> */
[-C--:B------:R-:W-:Y:S02]  /*21820*/  IADD3 R8, P6, R18, R0.reuse, RZ ;  /* 0x0000000012087210 */ /* 0x080fe40007fde0ff */
[----:B------:R-:W-:Y:S01]  /*21830*/  LEA.HI.X.SX32 R7, R5, R3, 0x1, P4 ;  /* 0x0000000305077211 */ /* 0x000fe200020f0eff */
[----:B------:R0:W-:Y:S01]  /*21840*/  STL [R1+0x910], R6 ;  /* 0x0009100601007387 */ /* 0x0001e20000100800 */
[C---:B------:R-:W-:Y:S02]  /*21850*/  IMAD R19, R2.reuse, 0x46, RZ ;  /* 0x0000004602137824 */ /* 0x040fe400078e02ff */
[----:B------:R-:W-:Y:S01]  /*21860*/  IMAD R5, R2, 0x25, RZ ;  /* 0x0000002502057824 */ /* 0x000fe200078e02ff */
[----:B------:R-:W-:Y:S01]  /*21870*/  STL [R1+0xa5c], R8 ;  /* 0x000a5c0801007387 */ /* 0x000fe20000100800 */
[----:B0-----:R-:W-:-:S03]  /*21880*/  IADD3 R6, P4, R4, R0, RZ ;  /* 0x0000000004067210 */ /* 0x001fc60007f9e0ff */
[----:B------:R0:W-:Y:S01]  /*21890*/  STL [R1+0xa48], R7 ;  /* 0x000a480701007387 */ /* 0x0001e20000100800 */
[----:B------:R-:W-:-:S03]  /*218a0*/  IMAD R4, R2, 0xc8, RZ ;  /* 0x000000c802047824 */ /* 0x000fc600078e02ff */
[----:B------:R1:W-:Y:S01]  /*218b0*/  STL [R1+0x824], R6 ;  /* 0x0008240601007387 */ /* 0x0003e20000100800 */
[----:B------:R-:W-:Y:S01]  /*218c0*/  IMAD R20, R2, 0x42, RZ ;  /* 0x0000004202147824 */ /* 0x000fe200078e02ff */
[-C--:B0-----:R-:W-:Y:S02]  /*218d0*/  LEA.HI.X.SX32 R7, R5, R3.reuse, 0x1, P6 ;  /* 0x0000000305077211 */ /* 0x081fe400030f0eff */
[-C--:B-1----:R-:W-:Y:S02]  /*218e0*/  LEA.HI.X.SX32 R6, R18, R3.reuse, 0x1, P5 ;  /* 0x0000000312067211 */ /* 0x082fe400028f0eff */
[CC--:B------:R-:W-:Y:S01]  /*218f0*/  IADD3 R8, P5, R19.reuse, R0.reuse, RZ ;  /* 0x0000000013087210 */ /* 0x0c0fe20007fbe0ff */
[----:B------:R-:W-:Y:S02]  /*21900*/  IMAD R5, R2, 0x23, RZ ;  /* 0x0000002302057824 */ /* 0x000fe400078e02ff */
[----:B------:R0:W-:Y:S04]  /*21910*/  STL [R1+0x930], R6 ;  /* 0x0009300601007387 */ /* 0x0001e80000100800 */
[----:B------:R1:W-:Y:S04]  /*21920*/  STL [R1+0xa6c], R8 ;  /* 0x000a6c0801007387 */ /* 0x0003e80000100800 */
[----:B------:R2:W-:Y:S01]  /*21930*/  STL [R1+0xa58], R7 ;  /* 0x000a580701007387 */ /* 0x0005e20000100800 */
[----:B0-----:R-:W-:Y:S01]  /*21940*/  IADD3 R6, P6, R4, R0, RZ ;  /* 0x0000000004067210 */ /* 0x001fe20007fde0ff */
[----:B------:R-:W-:Y:S01]  /*21950*/  IMAD R4, R2, 0xb8, RZ ;  /* 0x000000b802047824 */ /* 0x000fe200078e02ff */
[----:B-1----:R-:W-:-:S03]  /*21960*/  LEA.HI.X.SX32 R8, R19, R3, 0x1, P0 ;  /* 0x0000000313087211 */ /* 0x002fc600000f0eff */
[----:B------:R0:W-:Y:S01]  /*21970*/  STL [R1+0x864], R6 ;  /* 0x0008640601007387 */ /* 0x0001e20000100800 */
[----:B--2---:R-:W-:-:S03]  /*21980*/  IADD3 R7, P0, R20, R0, RZ ;  /* 0x0000000014077210 */ /* 0x004fc60007f1e0ff */
[----:B------:R-:W-:Y:S01]  /*21990*/  STL [R1+0x950], R8 ;  /* 0x0009500801007387 */ /* 0x000fe20000100800 */
[----:B------:R-:W-:-:S03]  /*219a0*/  IMAD R21, R2, 0x7c, RZ ;  /* 0x0000007c02157824 */ /* 0x000fc600078e02ff */
[----:B------:R1:W-:Y:S01]  /*219b0*/  STL [R1+0xa7c], R7 ;  /* 0x000a7c0701007387 */ /* 0x0003e20000100800 */
[-C--:B0-----:R-:W-:Y:S02]  /*219c0*/  LEA.HI.X.SX32 R6, R5, R3.reuse, 0x1, P5 ;  /* 0x0000000305067211 */ /* 0x081fe400028f0eff */
[-C--:B------:R-:W-:Y:S01]  /*219d0*/  IADD3 R4, P5, R4, R0.reuse, RZ ;  /* 0x0000000004047210 */ /* 0x080fe20007fbe0ff */
[C---:B------:R-:W-:Y:S02]  /*219e0*/  IMAD R5, R2.reuse, 0x21, RZ ;  /* 0x0000002102057824 */ /* 0x040fe400078e02ff */
[----:B------:R-:W-:Y:S01]  /*219f0*/  IMAD R22, R2, 0x3e, RZ ;  /* 0x0000003e02167824 */ /* 0x000fe200078e02ff */
[----:B-1----:R-:W-:Y:S01]  /*21a00*/  LEA.HI.X.SX32 R7, R20, R3, 0x1, P3 ;  /* 0x0000000314077211 */ /* 0x002fe200018f0eff */
[----:B------:R0:W-:Y:S04]  /*21a10*/  STL [R1+0xa68], R6 ;  /* 0x000a680601007387 */ /* 0x0001e80000100800 */
[----:B------:R1:W-:Y:S04]  /*21a20*/  STL [R1+0x8a4], R4 ;  /* 0x0008a40401007387 */ /* 0x0003e80000100800 */
[----:B------:R2:W-:Y:S01]  /*21a30*/  STL [R1+0x970], R7 ;  /* 0x0009700701007387 */ /* 0x0005e20000100800 */
[----:B0-----:R-:W-:Y:S01]  /*21a40*/  IADD3 R6, P3, R21, R0, RZ ;  /* 0x0000000015067210 */ /* 0x001fe20007f7e0ff */
[----:B-1----:R-:W-:-:S04]  /*21a50*/  IMAD R4, R2, 0xa8, RZ ;  /* 0x000000a802047824 */ /* 0x002fc800078e02ff */
[----:B------:R0:W-:Y:S01]  /*21a60*/  STL [R1+0x994], R6 ;  /* 0x0009940601007387 */ /* 0x0001e20000100800 */
[-C--:B--2---:R-:W-:Y:S02]  /*21a70*/  LEA.HI.X.SX32 R7, R5, R3.reuse, 0x1, P0 ;  /* 0x0000000305077211 */ /* 0x084fe400000f0eff */
[-C--:B------:R-:W-:Y:S01]  /*21a80*/  IADD3 R5, P0, R22, R0.reuse, RZ ;  /* 0x0000000016057210 */ /* 0x080fe20007f1e0ff */
[----:B------:R-:W-:Y:S02]  /*21a90*/  IMAD R23, R2, 0x74, RZ ;  /* 0x0000007402177824 */ /* 0x000fe400078e02ff */
[----:B------:R1:W-:Y:S01]  /*21aa0*/  STL [R1+0xa78], R7 ;  /* 0x000a780701007387 */ /* 0x0003e20000100800 */
[-C--:B0-----:R-:W-:Y:S02]  /*21ab0*/  LEA.HI.X.SX32 R6, R21, R3.reuse, 0x1, P1 ;  /* 0x0000000315067211 */ /* 0x081fe400008f0eff */
[----:B------:R-:W-:Y:S01]  /*21ac0*/  IADD3 R4, P1, R4, R0, RZ ;  /* 0x0000000004047210 */ /* 0x000fe20007f3e0ff */
[----:B------:R0:W-:Y:S01]  /*21ad0*/  STL [R1+0xa8c], R5 ;  /* 0x000a8c0501007387 */ /* 0x0001e20000100800 */
[----:B------:R-:W-:Y:S01]  /*21ae0*/  IMAD R24, R2, 0x3a, RZ ;  /* 0x0000003a02187824 */ /* 0x000fe200078e02ff */
[----:B-1----:R-:W-:-:S02]  /*21af0*/  LEA.HI.X.SX32 R7, R22, R3, 0x1, P3 ;  /* 0x0000000316077211 */ /* 0x002fc400018f0eff */
[----:B------:R1:W-:Y:S01]  /*21b00*/  STL [R1+0x7a0], R6 ;  /* 0x0007a00601007387 */ /* 0x0003e20000100800 */
[----:B0-----:R-:W-:-:S03]  /*21b10*/  IMAD R5, R2, 0x1f, RZ ;  /* 0x0000001f02057824 */ /* 0x001fc600078e02ff */
[----:B------:R0:W-:Y:S04]  /*21b20*/  STL [R1+0x8e4], R4 ;  /* 0x0008e40401007387 */ /* 0x0001e80000100800 */
[----:B------:R2:W-:Y:S01]  /*21b30*/  STL [R1+0x990], R7 ;  /* 0x0009900701007387 */ /* 0x0005e20000100800 */
[----:B-1----:R-:W-:Y:S01]  /*21b40*/  IADD3 R6, P3, R23, R0, RZ ;  /* 0x0000000017067210 */ /* 0x002fe20007f7e0ff */
[----:B0-----:R-:W-:-:S04]  /*21b50*/  IMAD R4, R2, 0x98, RZ ;  /* 0x0000009802047824 */ /* 0x001fc800078e02ff */
        /* <DEDUP_REMOVED lines=14> */
[-C--:B-1----:R-:W-:Y:S01]  /*21c40*/  IADD3 R6, P3, R25, R0.reuse, RZ ;  /* 0x0000000019067210 */ /* 0x082fe20007f7e0ff */
[C---:B------:R-:W-:Y:S02]  /*21c50*/  IMAD R27, R2.reuse, 0x64, RZ ;  /* 0x00000064021b7824 */ /* 0x040fe400078e02ff */
[----:B0-----:R-:W-:Y:S01]  /*21c60*/  IMAD R4, R2, 0x88, RZ ;  /* 0x0000008802047824 */ /* 0x001fe200078e02ff */
[----:B--2---:R-:W-:Y:S02]  /*21c70*/  LEA.HI.X.SX32 R7, R5, R3, 0x1, P0 ;  /* 0x0000000305077211 */ /* 0x004fe400000f0eff */
[----:B------:R-:W-:Y:S01]  /*21c80*/  IADD3 R5, P0, R26, R0, RZ ;  /* 0x000000001a057210 */ /* 0x000fe20007f1e0ff */
[----:B------:R0:W-:Y:S04]  /*21c90*/  STL [R1+0x9d4], R6 ;  /* 0x0009d40601007387 */ /* 0x0001e80000100800 */
[----:B------:R1:W-:Y:S01]  /*21ca0*/  STL [R1+0xa98], R7 ;  /* 0x000a980701007387 */ /* 0x0003e20000100800 */
[----:B------:R-:W-:-:S03]  /*21cb0*/  IMAD R28, R2, 0x32, RZ ;  /* 0x00000032021c7824 */ /* 0x000fc600078e02ff */
[----:B------:R2:W-:Y:S01]  /*21cc0*/  STL [R1+0xaac], R5 ;  /* 0x000aac0501007387 */ /* 0x0005e20000100800 */
[-C--:B0-----:R-:W-:Y:S02]  /*21cd0*/  LEA.HI.X.SX32 R6, R25, R3.reuse, 0x1, P4 ;  /* 0x0000000319067211 */ /* 0x081fe400020f0eff */
[----:B------:R-:W-:Y:S02]  /*21ce0*/  IADD3 R4, P4, R4, R0, RZ ;  /* 0x0000000004047210 */ /* 0x000fe40007f9e0ff */
[----:B-1----:R-:W-:Y:S01]  /*21cf0*/  LEA.HI.X.SX32 R7, R26, R3, 0x1, P3 ;  /* 0x000000031a077211 */ /* 0x002fe200018f0eff */
[----:B------:R0:W-:Y:S01]  /*21d00*/  STL [R1+0x820], R6 ;  /* 0x0008200601007387 */ /* 0x0001e20000100800 */
[----:B--2---:R-:W-:-:S03]  /*21d10*/  IMAD R5, R2, 0x1b, RZ ;  /* 0x0000001b02057824 */ /* 0x004fc600078e02ff */
[----:B------:R1:W-:Y:S02]  /*21d20*/  STL [R1+0x964], R4 ;  /* 0x0009640401007387 */ /* 0x0003e40000100800 */
[----:B------:R-:W-:Y:S02]  /*21d30*/  LEA.HI.X.SX32 R5, R5, R3, 0x1, P0 ;  /* 0x0000000305057211 */ /* 0x000fe400000f0eff */
[----:B0-----:R-:W-:Y:S01]  /*21d40*/  IADD3 R6, P3, R27, R0, RZ ;  /* 0x000000001b067210 */ /* 0x001fe20007f7e0ff */
[----:B------:R0:W-:Y:S01]  /*21d50*/  STL [R1+0x9d0], R7 ;  /* 0x0009d00701007387 */ /* 0x0001e20000100800 */
[----:B-1----:R-:W-:-:S03]  /*21d60*/  IMAD R4, R2, 0xf0, RZ ;  /* 0x000000f002047824 */ /* 0x002fc600078e02ff */
[----:B------:R1:W-:Y:S01]  /*21d70*/  STL [R1+0x9f4], R6 ;  /* 0x0009f40601007387 */ /* 0x0003e20000100800 */
[----:B------:R-:W-:Y:S01]  /*21d80*/  IMAD R29, R2, 0x5c, RZ ;  /* 0x0000005c021d7824 */ /* 0x000fe200078e02ff */
[CC--:B0-----:R-:W-:Y:S02]  /*21d90*/  IADD3 R7, P0, R28.reuse, R0.reuse, RZ ;  /* 0x000000001c077210 */ /* 0x0c1fe40007f1e0ff */
[----:B------:R0:W-:Y:S01]  /*21da0*/  STL [R1+0xaa8], R5 ;  /* 0x000aa80501007387 */ /* 0x0001e20000100800 */
[-C--:B------:R-:W-:Y:S02]  /*21db0*/  LEA.HI.X.SX32 R8, R28, R3.reuse, 0x1, P3 ;  /* 0x000000031c087211 */ /* 0x080fe400018f0eff */
[----:B-1----:R-:W-:Y:S01]  /*21dc0*/  LEA.HI.X.SX32 R6, R27, R3, 0x1, P6 ;  /* 0x000000031b067211 */ /* 0x002fe200030f0eff */
[----:B------:R1:W-:Y:S01]  /*21dd0*/  STL [R1+0xabc], R7 ;  /* 0x000abc0701007387 */ /* 0x0003e20000100800 */
[----:B0-----:R-:W-:Y:S01]  /*21de0*/  IADD3 R5, P6, R4, R0, RZ ;  /* 0x0000000004057210 */ /* 0x001fe20007fde0ff */
[----:B------:R-:W-:-:S02]  /*21df0*/  IMAD R4, R2, 0x19, RZ ;  /* 0x0000001902047824 */ /* 0x000fc400078e02ff */
[----:B------:R0:W-:Y:S01]  /*21e00*/  STL [R1+0x860], R6 ;  /* 0x0008600601007387 */ /* 0x0001e20000100800 */
[----:B-1----:R-:W-:-:S03]  /*21e10*/  IMAD R7, R2, 0x2e, RZ ;  /* 0x0000002e02077824 */ /* 0x002fc600078e02ff */
[----:B------:R1:W-:Y:S04]  /*21e20*/  STL [R1+0x7c4], R5 ;  /* 0x0007c40501007387 */ /* 0x0003e80000100800 */
[----:B------:R2:W-:Y:S01]  /*21e30*/  STL [R1+0x9f0], R8 ;  /* 0x0009f00801007387 */ /* 0x0005e20000100800 */
[-C--:B0-----:R-:W-:Y:S02]  /*21e40*/  IADD3 R6, P3, R29, R0.reuse, RZ ;  /* 0x000000001d067210 */ /* 0x081fe40007f7e0ff */
[-C--:B-1----:R-:W-:Y:S01]  /*21e50*/  LEA.HI.X.SX32 R5, R4, R3.reuse, 0x1, P0 ;  /* 0x0000000304057211 */ /* 0x082fe200000f0eff */
[C---:B------:R-:W-:Y:S01]  /*21e60*/  IMAD R4, R2.reuse, 0xd0, RZ ;  /* 0x000000d002047824 */ /* 0x040fe200078e02ff */
[-C--:B--2---:R-:W-:Y:S01]  /*21e70*/  IADD3 R8, P0, R7, R0.reuse, RZ ;  /* 0x0000000007087210 */ /* 0x084fe20007f1e0ff */
[----:B------:R0:W-:Y:S04]  /*21e80*/  STL [R1+0xa14], R6 ;  /* 0x000a140601007387 */ /* 0x0001e80000100800 */
[----:B------:R1:W-:Y:S04]  /*21e90*/  STL [R1+0xab8], R5 ;  /* 0x000ab80501007387 */ /* 0x0003e80000100800 */
[----:B------:R2:W-:Y:S01]  /*21ea0*/  STL [R1+0xacc], R8 ;  /* 0x000acc0801007387 */ /* 0x0005e20000100800 */
[----:B0-----:R-:W-:Y:S01]  /*21eb0*/  LEA.HI.X.SX32 R6, R29, R3, 0x1, P5 ;  /* 0x000000031d067211 */ /* 0x001fe200028f0eff */
[----:B-1----:R-:W-:Y:S01]  /*21ec0*/  IMAD R5, R2, 0x54, RZ ;  /* 0x0000005402057824 */ /* 0x002fe200078e02ff */
[----:B--2---:R-:W-:-:S03]  /*21ed0*/  IADD3 R8, P5, R4, R0, RZ ;  /* 0x0000000004087210 */ /* 0x004fc60007fbe0ff */
[----:B------:R0:W-:Y:S01]  /*21ee0*/  STL [R1+0x8a0], R6 ;  /* 0x0008a00601007387 */ /* 0x0001e20000100800 */
[-C--:B------:R-:W-:Y:S01]  /*21ef0*/  LEA.HI.X.SX32 R9, R7, R3.reuse, 0x1, P3 ;  /* 0x0000000307097211 */ /* 0x080fe200018f0eff */
[C---:B------:R-:W-:Y:S02]  /*21f00*/  IMAD R4, R2.reuse, 0x17, RZ ;  /* 0x0000001702047824 */ /* 0x040fe400078e02ff */
[----:B------:R1:W-:Y:S01]  /*21f10*/  STL [R1+0x844], R8 ;  /* 0x0008440801007387 */ /* 0x0003e20000100800 */
[----:B0-----:R-:W-:Y:S01]  /*21f20*/  IMAD R6, R2, 0x2a, RZ ;  /* 0x0000002a02067824 */ /* 0x001fe200078e02ff */
[----:B-1----:R-:W-:Y:S02]  /*21f30*/  IADD3 R8, P3, R5, R0, RZ ;  /* 0x0000000005087210 */ /* 0x002fe40007f7e0ff */
[----:B------:R-:W-:Y:S01]  /*21f40*/  STL [R1+0xa10], R9 ;  /* 0x000a100901007387 */ /* 0x000fe20000100800 */
[----:B------:R-:W-:Y:S01]  /*21f50*/  LEA.HI.X.SX32 R7, R4, R3, 0x1, P0 ;  /* 0x0000000304077211 */ /* 0x000fe200000f0eff */
[----:B------:R-:W-:-:S02]  /*21f60*/  IMAD R4, R2, 0xb0, RZ ;  /* 0x000000b002047824 */ /* 0x000fc400078e02ff */
[----:B------:R0:W-:Y:S04]  /*21f70*/  STL [R1+0xa34], R8 ;  /* 0x000a340801007387 */ /* 0x0001e80000100800 */
[----:B------:R1:W-:Y:S01]  /*21f80*/  STL [R1+0xac8], R7 ;  /* 0x000ac80701007387 */ /* 0x0003e20000100800 */
[----:B0-----:R-:W-:Y:S02]  /*21f90*/  IADD3 R8, P0, R6, R0, RZ ;  /* 0x0000000006087210 */ /* 0x001fe40007f1e0ff */
[----:B-1----:R-:W-:-:S03]  /*21fa0*/  LEA.HI.X.SX32 R7, R5, R3, 0x1, P1 ;  /* 0x0000000305077211 */ /* 0x002fc600008f0eff */
[----:B------:R0:W-:Y:S01]  /*21fb0*/  STL [R1+0xadc], R8 ;  /* 0x000adc0801007387 */ /* 0x0001e20000100800 */
[----:B------:R-:W-:Y:S01]  /*21fc0*/  IMAD R5, R2, 0x4c, RZ ;  /* 0x0000004c02057824 */ /* 0x000fe200078e02ff */
[----:B------:R-:W-:Y:S02]  /*21fd0*/  LEA.HI.X.SX32 R9, R6, R3, 0x1, P3 ;  /* 0x0000000306097211 */ /* 0x000fe400018f0eff */
[----:B------:R1:W-:Y:S01]  /*21fe0*/  STL [R1+0x8e0], R7 ;  /* 0x0008e00701007387 */ /* 0x0003e20000100800 */
[----:B0-----:R-:W-:Y:S01]  /*21ff0*/  IADD3 R8, P1, R4, R0, RZ ;  /* 0x0000000004087210 */ /* 0x001fe20007f3e0ff */
[----:B------:R-:W-:-:S04]  /*22000*/  IMAD R4, R2, 0x15, RZ ;  /* 0x0000001502047824 */ /* 0x000fc800078e02ff */
[----:B------:R0:W-:Y:S01]  /*22010*/  STL [R1+0x8c4], R8 ;  /* 0x0008c40801007387 */ /* 0x0001e20000100800 */
[----:B-1----:R-:W-:Y:S01]  /*22020*/  IMAD R7, R2, 0x26, RZ ;  /* 0x0000002602077824 */ /* 0x002fe200078e02ff */
[----:B------:R-:W-:Y:S02]  /*22030*/  LEA.HI.X.SX32 R6, R4, R3, 0x1, P0 ;  /* 0x0000000304067211 */ /* 0x000fe400000f0eff */
[----:B------:R-:W-:Y:S01]  /*22040*/  STL [R1+0xa30], R9 ;  /* 0x000a300901007387 */ /* 0x000fe20000100800 */
[----:B0-----:R-:W-:Y:S01]  /*22050*/  IADD3 R8, P3, R5, R0, RZ ;  /* 0x0000000005087210 */ /* 0x001fe20007f7e0ff */
[----:B------:R-:W-:-:S04]  /*22060*/  IMAD R4, R2, 0x90, RZ ;  /* 0x0000009002047824 */ /* 0x000fc800078e02ff */
[----:B------:R0:W-:Y:S04]  /*22070*/  STL [R1+0xa54], R8 ;  /* 0x000a540801007387 */ /* 0x0001e80000100800 */
[----:B------:R1:W-:Y:S01]  /*22080*/  STL [R1+0xad8], R6 ;  /* 0x000ad80601007387 */ /* 0x0003e20000100800 */
[----:B0-----:R-:W-:Y:S02]  /*22090*/  IADD3 R8, P0, R7, R0, RZ ;  /* 0x0000000007087210 */ /* 0x001fe40007f1e0ff */
[----:B-1----:R-:W-:-:S03]  /*220a0*/  LEA.HI.X.SX32 R6, R5, R3, 0x1, P2 ;  /* 0x0000000305067211 */ /* 0x002fc600010f0eff */
[----:B------:R0:W-:Y:S01]  /*220b0*/  STL [R1+0xaec], R8 ;  /* 0x000aec0801007387 */ /* 0x0001e20000100800 */
[----:B------:R-:W-:-:S03]  /*220c0*/  IMAD R5, R2, 0x44, RZ ;  /* 0x0000004402057824 */ /* 0x000fc600078e02ff */
[----:B------:R1:W-:Y:S01]  /*220d0*/  STL [R1+0x920], R6 ;  /* 0x0009200601007387 */ /* 0x0003e20000100800 */
[----:B------:R-:W-:Y:S02]  /*220e0*/  LEA.HI.X.SX32 R9, R7, R3, 0x1, P3 ;  /* 0x0000000307097211 */ /* 0x000fe400018f0eff */
[----:B0-----:R-:W-:Y:S01]  /*220f0*/  IADD3 R8, P2, R4, R0, RZ ;  /* 0x0000000004087210 */ /* 0x001fe20007f5e0ff */
[----:B-1----:R-:W-:-:S04]  /*22100*/  IMAD R6, R2, 0x13, RZ ;  /* 0x0000001302067824 */ /* 0x002fc800078e02ff */
[----:B------:R0:W-:Y:S01]  /*22110*/  STL [R1+0x944], R8 ;  /* 0x0009440801007387 */ /* 0x0001e20000100800 */
[----:B------:R-:W-:Y:S01]  /*22120*/  IMAD R4, R2, 0x22, RZ ;  /* 0x0000002202047824 */ /* 0x000fe200078e02ff */
[----:B------:R-:W-:Y:S01]  /*22130*/  LEA.HI.X.SX32 R7, R6, R3, 0x1, P0 ;  /* 0x0000000306077211 */ /* 0x000fe200000f0eff */
[----:B------:R-:W-:Y:S01]  /*22140*/  IMAD R6, R2, 0xe0, RZ ;  /* 0x000000e002067824 */ /* 0x000fe200078e02ff */
[----:B------:R-:W-:Y:S01]  /*22150*/  STL [R1+0xa50], R9 ;  /* 0x000a500901007387 */ /* 0x000fe20000100800 */
[----:B0-----:R-:W-:-:S05]  /*22160*/  IADD3 R8, P3, R5, R0, RZ ;  /* 0x0000000005087210 */ /* 0x001fca0007f7e0ff */
[----:B------:R0:W-:Y:S04]  /*22170*/  STL [R1+0xa74], R8 ;  /* 0x000a740801007387 */ /* 0x0001e80000100800 */
[----:B------:R1:W-:Y:S01]  /*22180*/  STL [R1+0xae8], R7 ;  /* 0x000ae80701007387 */ /* 0x0003e20000100800 */
[-C--:B0-----:R-:W-:Y:S02]  /*22190*/  IADD3 R8, P0, R4, R0.reuse, RZ ;  /* 0x0000000004087210 */ /* 0x081fe40007f1e0ff */
[-C--:B-1----:R-:W-:Y:S01]  /*221a0*/  LEA.HI.X.SX32 R7, R5, R3.reuse, 0x1, P4 ;  /* 0x0000000305077211 */ /* 0x082fe200020f0eff */
[----:B------:R-:W-:Y:S01]  /*221b0*/  IMAD R5, R2, 0x78, RZ ;  /* 0x0000007802057824 */ /* 0x000fe200078e02ff */
[----:B------:R-:W-:Y:S01]  /*221c0*/  IADD3 R6, P4, R6, R0, RZ ;  /* 0x0000000006067210 */ /* 0x000fe20007f9e0ff */
[----:B------:R0:W-:Y:S01]  /*221d0*/  STL [R1+0xafc], R8 ;  /* 0x000afc0801007387 */ /* 0x0001e20000100800 */
[----:B------:R-:W-:-:S03]  /*221e0*/  LEA.HI.X.SX32 R4, R4, R3, 0x1, P3 ;  /* 0x0000000304047211 */ /* 0x000fc600018f0eff */
[----:B------:R1:W-:Y:S04]  /*221f0*/  STL [R1+0x960], R7 ;  /* 0x0009600701007387 */ /* 0x0003e80000100800 */
[----:B------:R2:W-:Y:S01]  /*22200*/  STL [R1+0x804], R6 ;  /* 0x0008040601007387 */ /* 0x0005e20000100800 */
[----:B0-----:R-:W-:Y:S01]  /*22210*/  IADD3 R8, P3, R5, R0, RZ ;  /* 0x0000000005087210 */ /* 0x001fe20007f7e0ff */
[C---:B-1----:R-:W-:Y:S02]  /*22220*/  IMAD R7, R2.reuse, 0x11, RZ ;  /* 0x0000001102077824 */ /* 0x042fe400078e02ff */
[----:B------:R0:W-:Y:S01]  /*22230*/  STL [R1+0xa70], R4 ;  /* 0x000a700401007387 */ /* 0x0001e20000100800 */
[C---:B--2---:R-:W-:Y:S02]  /*22240*/  IMAD R6, R2.reuse, 0x3c, RZ ;  /* 0x0000003c02067824 */ /* 0x044fe400078e02ff */
[-C--:B------:R-:W-:Y:S01]  /*22250*/  LEA.HI.X.SX32 R9, R7, R3.reuse, 0x1, P0 ;  /* 0x0000000307097211 */ /* 0x080fe200000f0eff */
[----:B------:R1:W-:Y:S01]  /*22260*/  STL [R1+0x9a4], R8 ;  /* 0x0009a40801007387 */ /* 0x0003e20000100800 */
[----:B------:R-:W-:Y:S01]  /*22270*/  LEA.HI.X.SX32 R7, R5, R3, 0x1, P6 ;  /* 0x0000000305077211 */ /* 0x000fe200030f0eff */
[----:B------:R-:W-:-:S02]  /*22280*/  IMAD R5, R2, 0xa0, RZ ;  /* 0x000000a002057824 */ /* 0x000fc400078e02ff */
[----:B0-----:R-:W-:Y:S01]  /*22290*/  IMAD R4, R2, 0x1e, RZ ;  /* 0x0000001e02047824 */ /* 0x001fe200078e02ff */
[----:B------:R-:W-:Y:S01]  /*222a0*/  STL [R1+0xaf8], R9 ;  /* 0x000af80901007387 */ /* 0x000fe20000100800 */
[----:B-1----:R-:W-:-:S05]  /*222b0*/  IADD3 R8, P0, R6, R0, RZ ;  /* 0x0000000006087210 */ /* 0x002fca0007f1e0ff */
        /* <DEDUP_REMOVED lines=13> */
[----:B--2---:R-:W-:Y:S02]  /*22390*/  IMAD R5, R2, 0x34, RZ ;  /* 0x0000003402057824 */ /* 0x004fe400078e02ff */
[-C--:B------:R-:W-:Y:S01]  /*223a0*/  LEA.HI.X.SX32 R9, R7, R3.reuse, 0x1, P6 ;  /* 0x0000000307097211 */ /* 0x080fe200030f0eff */
[----:B------:R1:W-:Y:S01]  /*223b0*/  STL [R1+0x9e4], R8 ;  /* 0x0009e40801007387 */ /* 0x0003e20000100800 */
[----:B------:R-:W-:Y:S01]  /*223c0*/  LEA.HI.X.SX32 R7, R6, R3, 0x1, P5 ;  /* 0x0000000306077211 */ /* 0x000fe200028f0eff */
[----:B0-----:R-:W-:-:S02]  /*223d0*/  IMAD R4, R2, 0x1a, RZ ;  /* 0x0000001a02047824 */ /* 0x001fc400078e02ff */
[----:B------:R-:W-:Y:S01]  /*223e0*/  STL [R1+0xb08], R9 ;  /* 0x000b080901007387 */ /* 0x000fe20000100800 */
[----:B-1----:R-:W-:Y:S01]  /*223f0*/  IADD3 R8, P6, R5, R0, RZ ;  /* 0x0000000005087210 */ /* 0x002fe20007fde0ff */
        /* <DEDUP_REMOVED lines=8> */
[----:B0-----:R-:W-:Y:S01]  /*22480*/  IADD3 R8, P0, R6, R0, RZ ;  /* 0x0000000006087210 */ /* 0x001fe20007f1e0ff */
[----:B------:R-:W-:Y:S01]  /*22490*/  IMAD R6, R2, 0xd, RZ ;  /* 0x0000000d02067824 */ /* 0x000fe200078e02ff */
[----:B-1----:R-:W-:-:S03]  /*224a0*/  LEA.HI.X.SX32 R7, R4, R3, 0x1, P6 ;  /* 0x0000000304077211 */ /* 0x002fc600030f0eff */
[----:B------:R0:W-:Y:S01]  /*224b0*/  STL [R1+0x884], R8 ;  /* 0x0008840801007387 */ /* 0x0001e20000100800 */
[----:B------:R-:W-:Y:S01]  /*224c0*/  IMAD R4, R2, 0x2c, RZ ;  /* 0x0000002c02047824 */ /* 0x000fe200078e02ff */
[-C--:B------:R-:W-:Y:S02]  /*224d0*/  LEA.HI.X.SX32 R6, R6, R3.reuse, 0x1, P5 ;  /* 0x0000000306067211 */ /* 0x080fe400028f0eff */
[----:B------:R1:W-:Y:S01]  /*224e0*/  STL [R1+0xab0], R7 ;  /* 0x000ab00701007387 */ /* 0x0003e20000100800 */
[C---:B0-----:R-:W-:Y:S02]  /*224f0*/  IADD3 R8, P6, R5.reuse, R0, RZ ;  /* 0x0000000005087210 */ /* 0x041fe40007fde0ff */
[----:B------:R-:W-:-:S03]  /*22500*/  LEA.HI.X.SX32 R5, R5, R3, 0x1, P1 ;  /* 0x0000000305057211 */ /* 0x000fc600008f0eff */
[----:B------:R0:W-:Y:S01]  /*22510*/  STL [R1+0xa24], R8 ;  /* 0x000a240801007387 */ /* 0x0001e20000100800 */
[----:B-1----:R-:W-:-:S03]  /*22520*/  IMAD R7, R2, 0x16, RZ ;  /* 0x0000001602077824 */ /* 0x002fc600078e02ff */
[----:B------:R1:W-:Y:S01]  /*22530*/  STL [R1+0xb18], R6 ;  /* 0x000b180601007387 */ /* 0x0003e20000100800 */
[----:B0-----:R-:W-:Y:S01]  /*22540*/  IADD3 R8, P5, R4, R0, RZ ;  /* 0x0000000004087210 */ /* 0x001fe20007fbe0ff */
[----:B-1----:R-:W-:-:S04]  /*22550*/  IMAD R6, R2, 0x48, RZ ;  /* 0x0000004802067824 */ /* 0x002fc800078e02ff */
[----:B------:R0:W-:Y:S04]  /*22560*/  STL [R1+0xad4], R8 ;  /* 0x000ad40801007387 */ /* 0x0001e80000100800 */
[----:B------:R1:W-:Y:S01]  /*22570*/  STL [R1+0x8c0], R5 ;  /* 0x0008c00501007387 */ /* 0x0003e20000100800 */
[CC--:B0-----:R-:W-:Y:S02]  /*22580*/  IADD3 R8, P1, R7.reuse, R0.reuse, RZ ;  /* 0x0000000007087210 */ /* 0x0c1fe40007f3e0ff */
[-C--:B-1----:R-:W-:Y:S01]  /*22590*/  LEA.HI.X.SX32 R5, R4, R3.reuse, 0x1, P6 ;  /* 0x0000000304057211 */ /* 0x082fe200030f0eff */
[----:B------:R-:W-:Y:S01]  /*225a0*/  IMAD R4, R2, 0x24, RZ ;  /* 0x0000002402047824 */ /* 0x000fe200078e02ff */
[----:B------:R-:W-:Y:S01]  /*225b0*/  IADD3 R9, P6, R6, R0, RZ ;  /* 0x0000000006097210 */ /* 0x000fe20007fde0ff */
[----:B------:R0:W-:Y:S04]  /*225c0*/  STL [R1+0xb2c], R8 ;  /* 0x000b2c0801007387 */ /* 0x0001e80000100800 */
[----:B------:R1:W-:Y:S04]  /*225d0*/  STL [R1+0xa20], R5 ;  /* 0x000a200501007387 */ /* 0x0003e80000100800 */
[----:B------:R2:W-:Y:S01]  /*225e0*/  STL [R1+0xa64], R9 ;  /* 0x000a640901007387 */ /* 0x0005e20000100800 */
[----:B0-----:R-:W-:Y:S01]  /*225f0*/  LEA.HI.X.SX32 R8, R7, R3, 0x1, P5 ;  /* 0x0000000307087211 */ /* 0x001fe200028f0eff */
[----:B------:R-:W-:-:S02]  /*22600*/  IMAD R7, R2, 0x12, RZ ;  /* 0x0000001202077824 */ /* 0x000fc400078e02ff */
[----:B-1----:R-:W-:Y:S01]  /*22610*/  IMAD R5, R2, 0xb, RZ ;  /* 0x0000000b02057824 */ /* 0x002fe200078e02ff */
[-C--:B--2---:R-:W-:Y:S01]  /*22620*/  IADD3 R9, P5, R4, R0.reuse, RZ ;  /* 0x0000000004097210 */ /* 0x084fe20007fbe0ff */
[----:B------:R0:W-:Y:S04]  /*22630*/  STL [R1+0xad0], R8 ;  /* 0x000ad00801007387 */ /* 0x0001e80000100800 */
[----:B------:R1:W-:Y:S01]  /*22640*/  STL [R1+0xaf4], R9 ;  /* 0x000af40901007387 */ /* 0x0003e20000100800 */
[----:B0-----:R-:W-:Y:S01]  /*22650*/  LEA.HI.X.SX32 R8, R5, R3, 0x1, P1 ;  /* 0x0000000305087211 */ /* 0x001fe200008f0eff */
[----:B------:R-:W-:Y:S01]  /*22660*/  IMAD R5, R2, 0x70, RZ ;  /* 0x0000007002057824 */ /* 0x000fe200078e02ff */
[----:B-1----:R-:W-:-:S03]  /*22670*/  IADD3 R9, P1, R7, R0, RZ ;  /* 0x0000000007097210 */ /* 0x002fc60007f3e0ff */
[----:B------:R0:W-:Y:S01]  /*22680*/  STL [R1+0xb28], R8 ;  /* 0x000b280801007387 */ /* 0x0001e20000100800 */
[----:B------:R-:W-:-:S03]  /*22690*/  LEA.HI.X.SX32 R6, R6, R3, 0x1, P2 ;  /* 0x0000000306067211 */ /* 0x000fc600010f0eff */
[----:B------:R1:W-:Y:S01]  /*226a0*/  STL [R1+0xb3c], R9 ;  /* 0x000b3c0901007387 */ /* 0x0003e20000100800 */
[-C--:B------:R-:W-:Y:S01]  /*226b0*/  LEA.HI.X.SX32 R4, R4, R3.reuse, 0x1, P6 ;  /* 0x0000000304047211 */ /* 0x080fe200030f0eff */
[----:B0-----:R-:W-:Y:S01]  /*226c0*/  IMAD R8, R2, 0x38, RZ ;  /* 0x0000003802087824 */ /* 0x001fe200078e02ff */
[-C--:B-1----:R-:W-:Y:S01]  /*226d0*/  IADD3 R9, P2, R5, R0.reuse, RZ ;  /* 0x0000000005097210 */ /* 0x082fe20007f5e0ff */
[----:B------:R0:W-:Y:S03]  /*226e0*/  STL [R1+0x940], R6 ;  /* 0x0009400601007387 */ /* 0x0001e60000100800 */
[----:B------:R-:W-:Y:S01]  /*226f0*/  IADD3 R10, P6, R8, R0, RZ ;  /* 0x00000000080a7210 */ /* 0x000fe20007fde0ff */
[----:B------:R1:W-:Y:S04]  /*22700*/  STL [R1+0x9c4], R9 ;  /* 0x0009c40901007387 */ /* 0x0003e80000100800 */
[----:B------:R2:W-:Y:S01]  /*22710*/  STL [R1+0xa60], R4 ;  /* 0x000a600401007387 */ /* 0x0005e20000100800 */
[----:B0-----:R-:W-:Y:S01]  /*22720*/  IMAD R6, R2, 0x1c, RZ ;  /* 0x0000001c02067824 */ /* 0x001fe200078e02ff */
[----:B-1----:R-:W-:-:S02]  /*22730*/  LEA.HI.X.SX32 R9, R7, R3, 0x1, P5 ;  /* 0x0000000307097211 */ /* 0x002fc400028f0eff */
[----:B------:R0:W-:Y:S01]  /*22740*/  STL [R1+0xaa4], R10 ;  /* 0x000aa40a01007387 */ /* 0x0001e20000100800 */
[----:B--2---:R-:W-:-:S03]  /*22750*/  IMAD R4, R2, 0x9, RZ ;  /* 0x0000000902047824 */ /* 0x004fc600078e02ff */
[----:B------:R1:W-:Y:S01]  /*22760*/  STL [R1+0xaf0], R9 ;  /* 0x000af00901007387 */ /* 0x0003e20000100800 */
[----:B------:R-:W-:Y:S01]  /*22770*/  IMAD R7, R2, 0xe, RZ ;  /* 0x0000000e02077824 */ /* 0x000fe200078e02ff */
[----:B0-----:R-:W-:Y:S02]  /*22780*/  IADD3 R10, P5, R6, R0, RZ ;  /* 0x00000000060a7210 */ /* 0x001fe40007fbe0ff */
[----:B-1----:R-:W-:-:S03]  /*22790*/  LEA.HI.X.SX32 R9, R4, R3, 0x1, P1 ;  /* 0x0000000304097211 */ /* 0x002fc600008f0eff */
[----:B------:R0:W-:Y:S01]  /*227a0*/  STL [R1+0xb14], R10 ;  /* 0x000b140a01007387 */ /* 0x0001e20000100800 */
[----:B------:R-:W-:-:S03]  /*227b0*/  IMAD R4, R2, 0x50, RZ ;  /* 0x0000005002047824 */ /* 0x000fc600078e02ff */
[----:B------:R1:W-:Y:S01]  /*227c0*/  STL [R1+0xb38], R9 ;  /* 0x000b380901007387 */ /* 0x0003e20000100800 */
[-C--:B0-----:R-:W-:Y:S02]  /*227d0*/  IADD3 R10, P1, R7, R0.reuse, RZ ;  /* 0x00000000070a7210 */ /* 0x081fe40007f3e0ff */
[----:B-1----:R-:W-:Y:S01]  /*227e0*/  LEA.HI.X.SX32 R9, R5, R3, 0x1, P4 ;  /* 0x0000000305097211 */ /* 0x002fe200020f0eff */
[----:B------:R-:W-:Y:S02]  /*227f0*/  IMAD R5, R2, 0x28, RZ ;  /* 0x0000002802057824 */ /* 0x000fe400078e02ff */
[----:B------:R0:W-:Y:S01]  /*22800*/  STL [R1+0xb4c], R10 ;  /* 0x000b4c0a01007387 */ /* 0x0001e20000100800 */
[----:B------:R-:W-:-:S03]  /*22810*/  IADD3 R11, P4, R4, R0, RZ ;  /* 0x00000000040b7210 */ /* 0x000fc60007f9e0ff */
[----:B------:R1:W-:Y:S01]  /*22820*/  STL [R1+0x800], R9 ;  /* 0x0008000901007387 */ /* 0x0003e20000100800 */
[-C--:B0-----:R-:W-:Y:S02]  /*22830*/  LEA.HI.X.SX32 R10, R8, R3.reuse, 0x1, P2 ;  /* 0x00000003080a7211 */ /* 0x081fe400010f0eff */
[----:B------:R-:W-:Y:S01]  /*22840*/  IADD3 R8, P2, R5, R0, RZ ;  /* 0x0000000005087210 */ /* 0x000fe20007f5e0ff */
[----:B-1----:R-:W-:Y:S01]  /*22850*/  IMAD R9, R2, 0x14, RZ ;  /* 0x0000001402097824 */ /* 0x002fe200078e02ff */
[----:B------:R-:W-:Y:S01]  /*22860*/  STL [R1+0xa44], R11 ;  /* 0x000a440b01007387 */ /* 0x000fe20000100800 */
[----:B------:R-:W-:-:S03]  /*22870*/  LEA.HI.X.SX32 R6, R6, R3, 0x1, P6 ;  /* 0x0000000306067211 */ /* 0x000fc600030f0eff */
[----:B------:R0:W-:Y:S04]  /*22880*/  STL [R1+0x9c0], R10 ;  /* 0x0009c00a01007387 */ /* 0x0001e80000100800 */
[----:B------:R1:W-:Y:S01]  /*22890*/  STL [R1+0xae4], R8 ;  /* 0x000ae40801007387 */ /* 0x0003e20000100800 */
[----:B------:R-:W-:Y:S01]  /*228a0*/  LEA.HI.X.SX32 R7, R7, R3, 0x1, P5 ;  /* 0x0000000307077211 */ /* 0x000fe200028f0eff */
[----:B0-----:R-:W-:Y:S01]  /*228b0*/  IMAD R10, R2, 0xa, RZ ;  /* 0x0000000a020a7824 */ /* 0x001fe200078e02ff */
[-C--:B-1----:R-:W-:Y:S01]  /*228c0*/  IADD3 R8, P6, R9, R0.reuse, RZ ;  /* 0x0000000009087210 */ /* 0x082fe20007fde0ff */
[----:B------:R0:W-:Y:S03]  /*228d0*/  STL [R1+0xaa0], R6 ;  /* 0x000aa00601007387 */ /* 0x0001e60000100800 */
[----:B------:R-:W-:Y:S01]  /*228e0*/  IADD3 R11, P5, R10, R0, RZ ;  /* 0x000000000a0b7210 */ /* 0x000fe20007fbe0ff */
[----:B------:R1:W-:Y:S01]  /*228f0*/  STL [R1+0xb34], R8 ;  /* 0x000b340801007387 */ /* 0x0003e20000100800 */
[----:B0-----:R-:W-:-:S03]  /*22900*/  IMAD R6, R2, 0x7, RZ ;  /* 0x0000000702067824 */ /* 0x001fc600078e02ff */
[----:B------:R0:W-:Y:S01]  /*22910*/  STL [R1+0xb10], R7 ;  /* 0x000b100701007387 */ /* 0x0001e20000100800 */
[----:B-1----:R-:W-:Y:S01]  /*22920*/  IMAD R8, R2, 0x60, RZ ;  /* 0x0000006002087824 */ /* 0x002fe200078e02ff */
[----:B------:R-:W-:Y:S02]  /*22930*/  LEA.HI.X.SX32 R6, R6, R3, 0x1, P1 ;  /* 0x0000000306067211 */ /* 0x000fe400008f0eff */
[----:B------:R1:W-:Y:S01]  /*22940*/  STL [R1+0xb5c], R11 ;  /* 0x000b5c0b01007387 */ /* 0x0003e20000100800 */
[----:B0-----:R-:W-:-:S03]  /*22950*/  IMAD R7, R2, 0x30, RZ ;  /* 0x0000003002077824 */ /* 0x001fc600078e02ff */
[----:B------:R0:W-:Y:S01]  /*22960*/  STL [R1+0xb48], R6 ;  /* 0x000b480601007387 */ /* 0x0001e20000100800 */
[----:B-1----:R-:W-:-:S05]  /*22970*/  IADD3 R11, P1, R8, R0, RZ ;  /* 0x00000000080b7210 */ /* 0x002fca0007f3e0ff */
[----:B------:R1:W-:Y:S01]  /*22980*/  STL [R1+0xa04], R11 ;  /* 0x000a040b01007387 */ /* 0x0003e20000100800 */
[-C--:B0-----:R-:W-:Y:S01]  /*22990*/  LEA.HI.X.SX32 R6, R4, R3.reuse, 0x1, P3 ;  /* 0x0000000304067211 */ /* 0x081fe200018f0eff */
[----:B------:R-:W-:Y:S01]  /*229a0*/  IMAD R4, R2, 0x18, RZ ;  /* 0x0000001802047824 */ /* 0x000fe200078e02ff */
[----:B------:R-:W-:-:S03]  /*229b0*/  LEA.HI.X.SX32 R5, R5, R3, 0x1, P4 ;  /* 0x0000000305057211 */ /* 0x000fc600020f0eff */
[----:B------:R0:W-:Y:S01]  /*229c0*/  STL [R1+0x900], R6 ;  /* 0x0009000601007387 */ /* 0x0001e20000100800 */
[-C--:B-1----:R-:W-:Y:S02]  /*229d0*/  IADD3 R11, P3, R7, R0.reuse, RZ ;  /* 0x00000000070b7210 */ /* 0x082fe40007f7e0ff */
[----:B------:R-:W-:-:S03]  /*229e0*/  IADD3 R12, P4, R4, R0, RZ ;  /* 0x00000000040c7210 */ /* 0x000fc60007f9e0ff */
[----:B------:R1:W-:Y:S01]  /*229f0*/  STL [R1+0xac4], R11 ;  /* 0x000ac40b01007387 */ /* 0x0003e20000100800 */
[----:B0-----:R-:W-:-:S03]  /*22a00*/  IMAD R6, R2, 0xc, RZ ;  /* 0x0000000c02067824 */ /* 0x001fc600078e02ff */
[----:B------:R0:W-:Y:S01]  /*22a10*/  STL [R1+0xa40], R5 ;  /* 0x000a400501007387 */ /* 0x0001e20000100800 */
[----:B-1----:R-:W-:-:S03]  /*22a20*/  LEA.HI.X.SX32 R11, R9, R3, 0x1, P2 ;  /* 0x00000003090b7211 */ /* 0x002fc600010f0eff */
[----:B------:R-:W-:Y:S01]  /*22a30*/  STL [R1+0xb24], R12 ;  /* 0x000b240c01007387 */ /* 0x000fe20000100800 */
[----:B------:R-:W-:Y:S01]  /*22a40*/  IADD3 R13, P2, R6, R0, RZ ;  /* 0x00000000060d7210 */ /* 0x000fe20007f5e0ff */
[C---:B------:R-:W-:Y:S02]  /*22a50*/  IMAD R9, R2.reuse, 0x5, RZ ;  /* 0x0000000502097824 */ /* 0x040fe400078e02ff */
[----:B0-----:R-:W-:Y:S01]  /*22a60*/  IMAD R5, R2, 0x6, RZ ;  /* 0x0000000602057824 */ /* 0x001fe200078e02ff */
[----:B------:R0:W-:Y:S04]  /*22a70*/  STL [R1+0xae0], R11 ;  /* 0x000ae00b01007387 */ /* 0x0001e80000100800 */
[----:B------:R-:W-:Y:S01]  /*22a80*/  STL [R1+0xb54], R13 ;  /* 0x000b540d01007387 */ /* 0x000fe20000100800 */
[----:B0-----:R-:W-:-:S02]  /*22a90*/  LEA.HI.X.SX32 R11, R10, R3, 0x1, P6 ;  /* 0x000000030a0b7211 */ /* 0x001fc400030f0eff */
[----:B------:R-:W-:Y:S02]  /*22aa0*/  IADD3 R12, P6, R5, R0, RZ ;  /* 0x00000000050c7210 */ /* 0x000fe40007fde0ff */
[-C--:B------:R-:W-:Y:S01]  /*22ab0*/  LEA.HI.X.SX32 R10, R9, R3.reuse, 0x1, P5 ;  /* 0x00000003090a7211 */ /* 0x080fe200028f0eff */
[----:B------:R0:W-:Y:S01]  /*22ac0*/  STL [R1+0xb30], R11 ;  /* 0x000b300b01007387 */ /* 0x0001e20000100800 */
[----:B------:R-:W-:-:S03]  /*22ad0*/  LEA.HI.X.SX32 R9, R8, R3, 0x1, P0 ;  /* 0x0000000308097211 */ /* 0x000fc600000f0eff */
[----:B------:R-:W-:Y:S01]  /*22ae0*/  STL [R1+0xb6c], R12 ;  /* 0x000b6c0c01007387 */ /* 0x000fe20000100800 */
[----:B0-----:R-:W-:-:S03]  /*22af0*/  LEA R11, P5, R2, R0, 0x7 ;  /* 0x00000000020b7211 */ /* 0x001fc600078a38ff */
[----:B------:R0:W-:Y:S01]  /*22b00*/  STL [R1+0xb58], R10 ;  /* 0x000b580a01007387 */ /* 0x0001e20000100800 */
[----:B------:R-:W-:-:S03]  /*22b10*/  LEA.HI.X.SX32 R8, R7, R3, 0x1, P1 ;  /* 0x0000000307087211 */ /* 0x000fc600008f0eff */
[----:B------:R-:W-:Y:S01]  /*22b20*/  STL [R1+0x984], R11 ;  /* 0x0009840b01007387 */ /* 0x000fe20000100800 */
[----:B------:R-:W-:-:S03]  /*22b30*/  LEA.HI.X.SX32 R7, R4, R3, 0x1, P3 ;  /* 0x0000000304077211 */ /* 0x000fc600018f0eff */
[----:B------:R1:W-:Y:S01]  /*22b40*/  STL [R1+0x880], R9 ;  /* 0x0008800901007387 */ /* 0x0003e20000100800 */
[----:B0-----:R-:W-:-:S05]  /*22b50*/  LEA R10, P0, R2, R0, 0x6 ;  /* 0x00000000020a7211 */ /* 0x001fca00078030ff */
[----:B------:R-:W-:Y:S01]  /*22b60*/  STL [R1+0xa84], R10 ;  /* 0x000a840a01007387 */ /* 0x000fe20000100800 */
[----:B-1----:R-:W-:-:S03]  /*22b70*/  LEA R9, P1, R2, R0, 0x5 ;  /* 0x0000000002097211 */ /* 0x002fc600078228ff */
[----:B------:R0:W-:Y:S04]  /*22b80*/  STL [R1+0xa00], R8 ;  /* 0x000a000801007387 */ /* 0x0001e80000100800 */
[----:B------:R-:W-:Y:S04]  /*22b90*/  STL [R1+0xb04], R9 ;  /* 0x000b040901007387 */ /* 0x000fe80000100800 */
[----:B------:R1:W-:Y:S01]  /*22ba0*/  STL [R1+0xac0], R7 ;  /* 0x000ac00701007387 */ /* 0x0003e20000100800 */
[C---:B0-----:R-:W-:Y:S01]  /*22bb0*/  LEA R8, P3, R2.reuse, R0, 0x4 ;  /* 0x0000000002087211 */ /* 0x041fe200078620ff */
[----:B------:R-:W-:-:S04]  /*22bc0*/  IMAD.SHL.U32 R4, R2, 0x2, RZ ;  /* 0x0000000202047824 */ /* 0x000fc800078e00ff */
[----:B------:R0:W-:Y:S01]  /*22bd0*/  STL [R1+0xb44], R8 ;  /* 0x000b440801007387 */ /* 0x0001e20000100800 */
[----:B-1----:R-:W-:Y:S01]  /*22be0*/  LEA.HI.X.SX32 R7, R6, R3, 0x1, P4 ;  /* 0x0000000306077211 */ /* 0x002fe200020f0eff */
[----:B------:R-:W-:-:S04]  /*22bf0*/  IMAD R6, R2, 0x3, RZ ;  /* 0x0000000302067824 */ /* 0x000fc800078e02ff */
[----:B------:R1:W-:Y:S01]  /*22c00*/  STL [R1+0xb20], R7 ;  /* 0x000b200701007387 */ /* 0x0003e20000100800 */
[----:B0-----:R-:W-:-:S05]  /*22c10*/  LEA R8, P4, R2, R0, 0x3 ;  /* 0x0000000002087211 */ /* 0x001fca00078818ff */
[----:B------:R0:W-:Y:S01]  /*22c20*/  STL [R1+0xb64], R8 ;  /* 0x000b640801007387 */ /* 0x0001e20000100800 */
[----:B-1----:R-:W-:Y:S01]  /*22c30*/  LEA.HI.X.SX32 R7, R5, R3, 0x1, P2 ;  /* 0x0000000305077211 */ /* 0x002fe200010f0eff */
[----:B------:R-:W-:-:S04]  /*22c40*/  IMAD.SHL.U32 R5, R2, 0x40, RZ ;  /* 0x0000004002057824 */ /* 0x000fc800078e00ff */
[----:B------:R1:W-:Y:S01]  /*22c50*/  STL [R1+0xb50], R7 ;  /* 0x000b500701007387 */ /* 0x0003e20000100800 */
[----:B0-----:R-:W-:Y:S02]  /*22c60*/  IADD3 R8, P2, R4, R0, RZ ;  /* 0x0000000004087210 */ /* 0x001fe40007f5e0ff */
[----:B------:R-:W-:-:S03]  /*22c70*/  LEA.HI.X.SX32 R5, R5, R3, 0x1, P5 ;  /* 0x0000000305057211 */ /* 0x000fc600028f0eff */
[----:B------:R0:W-:Y:S01]  /*22c80*/  STL [R1+0xb7c], R8 ;  /* 0x000b7c0801007387 */ /* 0x0001e20000100800 */
[----:B-1----:R-:W-:Y:S02]  /*22c90*/  LEA.HI.X.SX32 R7, R6, R3, 0x1, P6 ;  /* 0x0000000306077211 */ /* 0x002fe400030f0eff */
[C---:B------:R-:W-:Y:S02]  /*22ca0*/  LEA R6, P6, R2.reuse, R0, 0x2 ;  /* 0x0000000002067211 */ /* 0x040fe400078c10ff */
[----:B------:R1:W5:Y:S01]  /*22cb0*/  LDL.LU R0, [R1+0x17ac] ;  /* 0x0017ac0001007983 */ /* 0x0003620000300800 */
[----:B0-----:R-:W-:-:S03]  /*22cc0*/  IMAD.SHL.U32 R8, R2, 0x20, RZ ;  /* 0x0000002002087824 */ /* 0x001fc600078e00ff */
[----:B------:R0:W-:Y:S04]  /*22cd0*/  STL [R1+0xb68], R7 ;  /* 0x000b680701007387 */ /* 0x0001e80000100800 */
[----:B------:R2:W-:Y:S01]  /*22ce0*/  STL [R1+0xb74], R6 ;  /* 0x000b740601007387 */ /* 0x0005e20000100800 */
[----:B------:R-:W-:-:S03]  /*22cf0*/  LEA.HI.X.SX32 R9, R8, R3, 0x1, P0 ;  /* 0x0000000308097211 */ /* 0x000fc600000f0eff */
[----:B------:R3:W-:Y:S01]  /*22d00*/  STL [R1+0x980], R5 ;  /* 0x0009800501007387 */ /* 0x0007e20000100800 */
[C---:B0-----:R-:W-:Y:S02]  /*22d10*/  IMAD.SHL.U32 R7, R2.reuse, 0x10, RZ ;  /* 0x0000001002077824 */ /* 0x041fe400078e00ff */
[----:B--2---:R-:W-:-:S03]  /*22d20*/  IMAD.SHL.U32 R6, R2, 0x8, RZ ;  /* 0x0000000802067824 */ /* 0x004fc600078e00ff */
[-C--:B------:R-:W-:Y:S01]  /*22d30*/  LEA.HI.X.SX32 R8, R7, R3.reuse, 0x1, P1 ;  /* 0x0000000307087211 */ /* 0x080fe200008f0eff */
[----:B---3--:R-:W-:Y:S01]  /*22d40*/  IMAD.SHL.U32 R5, R2, 0x4, RZ ;  /* 0x0000000402057824 */ /* 0x008fe200078e00ff */
[-C--:B------:R-:W-:Y:S01]  /*22d50*/  LEA.HI.X.SX32 R7, R6, R3.reuse, 0x1, P3 ;  /* 0x0000000306077211 */ /* 0x080fe200018f0eff */
[----:B------:R-:W-:Y:S03]  /*22d60*/  STL [R1+0xa80], R9 ;  /* 0x000a800901007387 */ /* 0x000fe60000100800 */
[-C--:B------:R-:W-:Y:S02]  /*22d70*/  LEA.HI.X.SX32 R6, R5, R3.reuse, 0x1, P4 ;  /* 0x0000000305067211 */ /* 0x080fe400020f0eff */
[-C--:B------:R-:W-:Y:S01]  /*22d80*/  LEA.HI.X.SX32 R5, R2, R3.reuse, 0x1, P2 ;  /* 0x0000000302057211 */ /* 0x080fe200010f0eff */
[----:B------:R-:W-:Y:S01]  /*22d90*/  STL [R1+0xb00], R8 ;  /* 0x000b000801007387 */ /* 0x000fe20000100800 */
[----:B------:R-:W-:-:S03]  /*22da0*/  LEA.HI.X.SX32 R2, R4, R3, 0x1, P6 ;  /* 0x0000000304027211 */ /* 0x000fc600030f0eff */
[----:B------:R-:W-:Y:S04]  /*22db0*/  STL [R1+0xb40], R7 ;  /* 0x000b400701007387 */ /* 0x000fe80000100800 */
[----:B------:R-:W-:Y:S04]  /*22dc0*/  STL [R1+0xb60], R6 ;  /* 0x000b600601007387 */ /* 0x000fe80000100800 */
[----:B------:R0:W-:Y:S04]  /*22dd0*/  STL [R1+0xb78], R5 ;  /* 0x000b780501007387 */ /* 0x0001e80000100800 */
[----:B------:R-:W-:Y:S04]  /*22de0*/  STL [R1+0x19c], RZ ;  /* 0x00019cff01007387 */ /* 0x000fe80000100800 */
[----:B------:R2:W-:Y:S04]  /*22df0*/  STL [R1+0xb70], R2 ;  /* 0x000b700201007387 */ /* 0x0005e80000100800 */
[----:B------:R-:W-:Y:S04]  /*22e00*/  STL [R1+0x5e0], RZ ;  /* 0x0005e0ff01007387 */ /* 0x000fe80000100800 */
        /* <DEDUP_REMOVED lines=39> */
[----:B------:R-:W3:Y:S04]  /*23080*/  LDL R3, [R1+0x5cc] ;  /* 0x0005cc0001037983 */ /* 0x000ee80000100800 */
[----:B------:R-:W4:Y:S04]  /*23090*/  LDL R4, [R1+0x5c4] ;  /* 0x0005c40001047983 */ /* 0x000f280000100800 */
[----:B0-----:R-:W0:Y:S04]  /*230a0*/  S2R R5, SR_TID.X ;  /* 0x0000000000057919 */ /* 0x001e280000002100 */
[----:B------:R-:W-:Y:S04]  /*230b0*/  STL [R1+0x520], RZ ;  /* 0x000520ff01007387 */ /* 0x000fe80000100800 */
[----:B------:R-:W-:Y:S04]  /*230c0*/  STL [R1+0x524], RZ ;  /* 0x000524ff01007387 */ /* 0x000fe80000100800 */
[----:B------:R-:W-:Y:S04]  /*230d0*/  STL [R1+0x528], RZ ;  /* 0x000528ff01007387 */ /* 0x000fe80000100800 */
[----:B------:R-:W-:Y:S04]  /*230e0*/  STL [R1+0x52c], RZ ;  /* 0x00052cff01007387 */ /* 0x000fe80000100800 */
[----:B------:R-:W-:Y:S04]  /*230f0*/  STL [R1+0x500], RZ ;  /* 0x000500ff01007387 */ /* 0x000fe80000100800 */
[----:B------:R-:W-:Y:S01]  /*23100*/  STL [R1+0x504], RZ ;  /* 0x000504ff01007387 */ /* 0x000fe20000100800 */
[----:B0-----:R-:W-:-:S03]  /*23110*/  LOP3.LUT R5, R5, 0x7f, RZ, 0xc0, !PT ;  /* 0x0000007f05057812 */ /* 0x001fc600078ec0ff */
[----:B------:R-:W-:Y:S04]  /*23120*/  STL [R1+0x508], RZ ;  /* 0x000508ff01007387 */ /* 0x000fe80000100800 */
[----:B------:R-:W-:Y:S04]  /*23130*/  STL [R1+0x50c], RZ ;  /* 0x00050cff01007387 */ /* 0x000fe80000100800 */
[----:B------:R-:W-:Y:S01]  /*23140*/  STL [R1+0x220], RZ ;  /* 0x000220ff01007387 */ /* 0x000fe20000100800 */
[----:B------:R-:W-:-:S03]  /*23150*/  IMAD.SHL.U32 R5, R5, 0x2, RZ ;  /* 0x0000000205057824 */ /* 0x000fc600078e00ff */
[----:B------:R-:W-:Y:S04]  /*23160*/  STL [R1+0x224], RZ ;  /* 0x000224ff01007387 */ /* 0x000fe80000100800 */
[----:B------:R-:W-:Y:S04]  /*23170*/  STL [R1+0x228], RZ ;  /* 0x000228ff01007387 */ /* 0x000fe80000100800 */
[----:B------:R-:W-:Y:S04]  /*23180*/  STL [R1+0x22c], RZ ;  /* 0x00022cff01007387 */ /* 0x000fe80000100800 */
[----:B------:R-:W-:Y:S04]  /*23190*/  STL [R1+0x330], RZ ;  /* 0x000330ff01007387 */ /* 0x000fe80000100800 */
[----:B------:R-:W-:Y:S01]  /*231a0*/  STL [R1+0x334], RZ ;  /* 0x000334ff01007387 */ /* 0x000fe20000100800 */
[----:B--2---:R-:W-:-:S03]  /*231b0*/  LOP3.LUT R2, R5, 0x20, RZ, 0x3c, !PT ;  /* 0x0000002005027812 */ /* 0x004fc600078e3cff */
[----:B------:R-:W-:Y:S01]  /*231c0*/  STL [R1+0x338], RZ ;  /* 0x000338ff01007387 */ /* 0x000fe20000100800 */
[----:B------:R-:W-:-:S03]  /*231d0*/  LOP3.LUT R2, R5, 0x50, RZ, 0x3c, !PT ;  /* 0x0000005005027812 */ /* 0x000fc600078e3cff */
[----:B------:R-:W-:Y:S04]  /*231e0*/  STL [R1+0x33c], RZ ;  /* 0x00033cff01007387 */ /* 0x000fe80000100800 */
[----:B------:R-:W-:Y:S04]  /*231f0*/  STL [R1+0x450], RZ ;  /* 0x000450ff01007387 */ /* 0x000fe80000100800 */
[----:B------:R-:W-:Y:S01]  /*23200*/  STL [R1+0x454], RZ ;  /* 0x000454ff01007387 */ /* 0x000fe20000100800 */
[----:B------:R-:W-:-:S03]  /*23210*/  LOP3.LUT R6, R5, 0x10, RZ, 0x3c, !PT ;  /* 0x0000001005067812 */ /* 0x000fc600078e3cff */
        /* <DEDUP_REMOVED lines=8> */
[----:B------:R-:W-:Y:S04]  /*232a0*/  STL [R1+0x468], RZ ;  /* 0x000468ff01007387 */ /* 0x000fe80000100800 */
[----:B------:R-:W-:Y:S01]  /*232b0*/  STL [R1+0x46c], RZ ;  /* 0x00046cff01007387 */ /* 0x000fe20000100800 */
[----:B------:R-:W-:Y:S02]  /*232c0*/  USHF.R.S32.HI UR5, URZ, 0x1f, UR4 ;  /* 0x0000001f3f057899 */ /* 0x000fe40008011404 */
[----:B------:R-:W-:Y:S02]  /*232d0*/  USHF.L.U32 UR8, UR4, 0x1, URZ ;  /* 0x0000000104087899 */ /* 0x000fe4000800063f */
[----:B------:R-:W-:Y:S01]  /*232e0*/  USHF.L.U64.HI UR5, UR4, 0x1, UR5 ;  /* 0x0000000104057899 */ /* 0x000fe20008010205 */
[----:B---3--:R-:W-:-:S02]  /*232f0*/  LOP3.LUT R2, R3, 0x40, RZ, 0x3c, !PT ;  /* 0x0000004003027812 */ /* 0x008fc400078e3cff */
[----:B----4-:R-:W-:-:S03]  /*23300*/  LOP3.LUT R5, R4, 0x20, RZ, 0x3c, !PT ;  /* 0x0000002004057812 */ /* 0x010fc600078e3cff */
[----:B------:R0:W-:Y:S01]  /*23310*/  STL [R1+0x5c8], R2 ;  /* 0x0005c80201007387 */ /* 0x0001e20000100800 */
[----:B------:R-:W-:-:S03]  /*23320*/  LOP3.LUT R3, R4, 0x40, RZ, 0x3c, !PT ;  /* 0x0000004004037812 */ /* 0x000fc600078e3cff */
[----:B------:R1:W-:Y:S01]  /*23330*/  STL [R1+0x13a4], R5 ;  /* 0x0013a40501007387 */ /* 0x0003e20000100800 */
[----:B0-----:R-:W-:-:S05]  /*23340*/  LOP3.LUT R2, R4, 0x60, RZ, 0x3c, !PT ;  /* 0x0000006004027812 */ /* 0x001fca00078e3cff */
[----:B------:R1:W-:Y:S04]  /*23350*/  STL [R1+0x139c], R2 ;  /* 0x00139c0201007387 */ /* 0x0003e80000100800 */
[----:B------:R1:W-:Y:S02]  /*23360*/  STL [R1+0x13a0], R3 ;  /* 0x0013a00301007387 */ /* 0x0003e40000100800 */
.L_x_3:
[----:B-1---5:R-:W2:Y:S04]  /*23370*/  LDL R3, [R1+0x778] ;  /* 0x0007780001037983 */ /* 0x022ea80000100800 */
[----:B------:R-:W2:Y:S04]  /*23380*/  LDL R2, [R1+0x77c] ;  /* 0x00077c0001027983 */ /* 0x000ea80000100800 */
[----:B------:R-:W-:Y:S04]  /*23390*/  STL [R1+0x3e88], R19 ;  /* 0x003e881301007387 */ /* 0x000fe80000100800 */
        /* <DEDUP_REMOVED lines=147> */
[----:B0----5:R0:W-:Y:S04]  /*23cd0*/  STL [R1+0x18c0], R0 ;  /* 0x0018c00001007387 */ /* 0x0211e80000100800 */
[----:B0-----:R-:W3:Y:S01]  /*23ce0*/  LDL.LU R0, [R1+0x780] ;  /* 0x0007800001007983 */ /* 0x001ee20000300800 */
[----:B------:R-:W-:Y:S01]  /*23cf0*/  IMAD.MOV.U32 R4, RZ, RZ, -0x80 ;  /* 0xffffff80ff047424 */ /* 0x000fe200078e00ff */
[----:B------:R-:W-:-:S02]  /*23d00*/  PRMT R17, RZ, 0x7610, R17 ;  /* 0x00007610ff117816 */ /* 0x000fc40000000011 */
[----:B------:R-:W-:Y:S01]  /*23d10*/  PRMT R21, RZ, 0x7610, R21 ;  /* 0x00007610ff157816 */ /* 0x000fe20000000015 */
[----:B---3--:R-:W-:Y:S01]  /*23d20*/  STL [R1+0x18d8], R0 ;  /* 0x0018d80001007387 */ /* 0x008fe20000100800 */
[----:B------:R-:W-:-:S03]  /*23d30*/  IMAD R4, R0, R4, c[0x0][0x180] ;  /* 0x0000600000047624 */ /* 0x000fc600078e0204 */
[----:B------:R-:W-:Y:S02]  /*23d40*/  STL [R1+0x39f0], R0 ;  /* 0x0039f00001007387 */ /* 0x000fe40000100800 */
[C---:B------:R-:W-:Y:S02]  /*23d50*/  ISETP.GT.AND P0, PT, R4.reuse, RZ, PT ;  /* 0x000000ff0400720c */ /* 0x040fe40003f04270 */
[----:B------:R-:W-:Y:S01]  /*23d60*/  STL [R1+0x39f4], R0 ;  /* 0x0039f40001007387 */ /* 0x000fe20000100800 */
[C---:B------:R-:W-:Y:S02]  /*23d70*/  ISETP.GT.AND P1, PT, R4.reuse, 0x1, PT ;  /* 0x000000010400780c */ /* 0x040fe40003f24270 */
[C---:B------:R-:W-:Y:S01]  /*23d80*/  ISETP.GT.AND P2, PT, R4.reuse, 0x2, PT ;  /* 0x000000020400780c */ /* 0x040fe20003f44270 */
[----:B------:R-:W-:Y:S01]  /*23d90*/  STL [R1+0x39f8], R0 ;  /* 0x0039f80001007387 */ /* 0x000fe20000100800 */
[----:B------:R-:W-:Y:S02]  /*23da0*/  PRMT R19, RZ, 0x7610, R19 ;  /* 0x00007610ff137816 */ /* 0x000fe40000000013 */
[C---:B------:R-:W-:Y:S01]  /*23db0*/  ISETP.GT.AND P3, PT, R4.reuse, 0x3, PT ;  /* 0x000000030400780c */ /* 0x040fe20003f64270 */
        /* <DEDUP_REMOVED lines=54> */
[----:B--2---:R0:W2:Y:S04]  /*24120*/  @P0 LDG.E.U16 R17, [R2.64] ;  /* 0x0000000602110981 */ /* 0x0040a8000c1e1500 */
[----:B0-----:R-:W3:Y:S04]  /*24130*/  LDL R2, [R1+0xb78] ;  /* 0x000b780001027983 */ /* 0x001ee80000100800 */
[----:B------:R-:W3:Y:S01]  /*24140*/  LDL R3, [R1+0xb7c] ;  /* 0x000b7c0001037983 */ /* 0x000ee20000100800 */
[----:B------:R-:W-:-:S02]  /*24150*/  ISETP.GT.AND P0, PT, R4, 0x4, PT ;  /* 0x000000040400780c */ /* 0x000fc40003f04270 */
[----:B---3--:R-:W-:-:S04]  /*24160*/  @P1 LOP3.LUT R3, R3, R2, RZ, 0x3c, !PT ;  /* 0x0000000203031212 */ /* 0x008fc800078e3cff */
[----:B------:R-:W-:-:S04]  /*24170*/  @P1 LOP3.LUT R2, R3, R2, RZ, 0x3c, !PT ;  /* 0x0000000203021212 */ /* 0x000fc800078e3cff */
[----:B------:R-:W-:-:S05]  /*24180*/  @P1 LOP3.LUT R3, R3, R2, RZ, 0x3c, !PT ;  /* 0x0000000203031212 */ /* 0x000fca00078e3cff */
[----:B------:R-:W3:Y:S04]  /*24190*/  @P1 LDG.E.U16 R21, [R2.64] ;  /* 0x0000000602151981 */ /* 0x000ee8000c1e1500 */
[----:B---3--:R0:W-:Y:S04]  /*241a0*/  STL [R1+0x314], R21 ;  /* 0x0003141501007387 */ /* 0x0081e80000100800 */
[----:B0-----:R-:W3:Y:S04]  /*241b0*/  LDL.LU R21, [R1+0x3e9c] ;  /* 0x003e9c0001157983 */ /* 0x001ee80000300800 */
[----:B------:R-:W4:Y:S04]  /*241c0*/  LDL R2, [R1+0xb70] ;  /* 0x000b700001027983 */ /* 0x000f280000100800 */
[----:B------:R-:W4:Y:S01]  /*241d0*/  LDL R3, [R1+0xb74] ;  /* 0x000b740001037983 */ /* 0x000f220000100800 */
[----:B------:R-:W-:-:S02]  /*241e0*/  ISETP.GT.AND P1, PT, R4, 0x5, PT ;  /* 0x000000050400780c */ /* 0x000fc40003f24270 */
[----:B---3--:R-:W-:Y:S02]  /*241f0*/  PRMT R21, RZ, 0x7610, R21 ;  /* 0x00007610ff157816 */ /* 0x008fe40000000015 */
[----:B----4-:R-:W-:-:S04]  /*24200*/  @P2 LOP3.LUT R3, R3, R2, RZ, 0x3c, !PT ;  /* 0x0000000203032212 */ /* 0x010fc800078e3cff */
        /* <DEDUP_REMOVED lines=47> */
[----:B------:R-:W-:-:S02]  /*24500*/  PRMT R23, RZ, 0x7610, R23 ;  /* 0x00007610ff177816 */ /* 0x000fc40000000017 */
[----:B------:R-:W-:Y:S02]  /*24510*/  ISETP.GT.AND P2, PT, R4, 0xa, PT ;  /* 0x0000000a0400780c */ /* 0x000fe40003f44270 */
        /* <DEDUP_REMOVED lines=10> */
[----:B----4-:R-:W-:-:S04]  /*245c0*/  @P0 LOP3.LUT R3, R3, R2, RZ, 0x3c, !PT ;  /* 0x0000000203030212 */ /* 0x010fc800078e3cff */
[----:B------:R-:W-:-:S04]  /*245d0*/  @P0 LOP3.LUT R2, R3, R2, RZ, 0x3c, !PT ;  /* 0x0000000203020212 */ /* 0x000fc800078e3cff */
[----:B------:R-:W-:-:S05]  /*245e0*/  @P0 LOP3.LUT R3, R3, R2, RZ, 0x3c, !PT ;  /* 0x0000000203030212 */ /* 0x000fca00078e3cff */
[----:B------:R0:W4:Y:S04]  /*245f0*/  @P0 LDG.E.U16 R19, [R2.64] ;  /* 0x0000000602130981 */ /* 0x000128000c1e1500 */
[----:B0-----:R-:W2:Y:S04]  /*24600*/  LDL R2, [R1+0xb38] ;  /* 0x000b380001027983 */ /* 0x001ea80000100800 */
[----:B------:R-:W2:Y:S01]  /*24610*/  LDL R3, [R1+0xb3c] ;  /* 0x000b3c0001037983 */ /* 0x000ea20000100800 */
[----:B---3--:R-:W-:Y:S02]  /*24620*/  PRMT R21, RZ, 0x7610, R21 ;  /* 0x00007610ff157816 */ /* 0x008fe40000000015 */
[----:B------:R-:W-:-:S02]  /*24630*/  ISETP.GT.AND P0, PT, R4, 0xc, PT ;  /* 0x0000000c0400780c */ /* 0x000fc40003f04270 */
[----:B--2---:R-:W-:-:S04]  /*24640*/  @P1 LOP3.LUT R3, R3, R2, RZ, 0x3c, !PT ;  /* 0x0000000203031212 */ /* 0x004fc800078e3cff */
[----:B------:R-:W-:-:S04]  /*24650*/  @P1 LOP3.LUT R2, R3, R2, RZ, 0x3c, !PT ;  /* 0x0000000203021212 */ /* 0x000fc800078e3cff */
[----:B------:R-:W-:-:S05]  /*24660*/  @P1 LOP3.LUT R3, R3, R2, RZ, 0x3c, !PT ;  /* 0x0000000203031212 */ /* 0x000fca00078e3cff */
[----:B------:R-:W2:Y:S04]  /*24670*/  @P1 LDG.E.U16 R23, [R2.64] ;  /* 0x0000000602171981 */ /* 0x000ea8000c1e1500 */
[----:B--2---:R0:W-:Y:S04]  /*24680*/  STL [R1+0x2f8], R23 ;  /* 0x0002f81701007387 */ /* 0x0041e80000100800 */
[----:B0-----:R-:W2:Y:S04]  /*24690*/  LDL.LU R23, [R1+0x3e80] ;  /* 0x003e800001177983 */ /* 0x001ea80000300800 */
[----:B------:R-:W3:Y:S04]  /*246a0*/  LDL R2, [R1+0xb30] ;  /* 0x000b300001027983 */ /* 0x000ee80000100800 */
[----:B------:R-:W3:Y:S01]  /*246b0*/  LDL R3, [R1+0xb34] ;  /* 0x000b340001037983 */ /* 0x000ee20000100800 */
[----:B------:R-:W-:-:S02]  /*246c0*/  ISETP.GT.AND P1, PT, R4, 0xd, PT ;  /* 0x0000000d0400780c */ /* 0x000fc40003f24270 */
[----:B--2---:R-:W-:Y:S02]  /*246d0*/  PRMT R23, RZ, 0x7610, R23 ;  /* 0x00007610ff177816 */ /* 0x004fe40000000017 */
[----:B---3--:R-:W-:-:S04]  /*246e0*/  @P2 LOP3.LUT R3, R3, R2, RZ, 0x3c, !PT ;  /* 0x0000000203032212 */ /* 0x008fc800078e3cff */
        /* <DEDUP_REMOVED lines=47> */
[----:B------:R-:W-:-:S02]  /*249e0*/  PRMT R25, RZ, 0x7610, R25 ;  /* 0x00007610ff197816 */ /* 0x000fc40000000019 */
[----:B------:R-:W-:Y:S02]  /*249f0*/  ISETP.GT.AND P2, PT, R4, 0x12, PT ;  /* 0x000000120400780c */ /* 0x000fe40003f44270 */
        /* <DEDUP_REMOVED lines=10> */
[----:B---3--:R-:W-:-:S04]  /*24aa0*/  @P0 LOP3.LUT R3, R3, R2, RZ, 0x3c, !PT ;  /* 0x0000000203030212 */ /* 0x008fc800078e3cff */
[----:B------:R-:W-:-:S04]  /*24ab0*/  @P0 LOP3.LUT R2, R3, R2, RZ, 0x3c, !PT ;  /* 0x0000000203020212 */ /* 0x000fc800078e3cff */
[----:B------:R-:W-:-:S05]  /*24ac0*/  @P0 LOP3.LUT R3, R3, R2, RZ, 0x3c, !PT ;  /* 0x0000000203030212 */ /* 0x000fca00078e3cff */
[----:B------:R0:W3:Y:S04]  /*24ad0*/  @P0 LDG.E.U16 R21, [R2.64] ;  /* 0x0000000602150981 */ /* 0x0000e8000c1e1500 */
[----:B0-----:R-:W3:Y:S04]  /*24ae0*/  LDL R2, [R1+0xaf8] ;  /* 0x000af80001027983 */ /* 0x001ee80000100800 */
[----:B------:R-:W3:Y:S01]  /*24af0*/  LDL R3, [R1+0xafc] ;  /* 0x000afc0001037983 */ /* 0x000ee20000100800 */
[----:B--2---:R-:W-:Y:S02]  /*24b00*/  PRMT R23, RZ, 0x7610, R23 ;  /* 0x00007610ff177816 */ /* 0x004fe40000000017 */
[----:B------:R-:W-:-:S02]  /*24b10*/  ISETP.GT.AND P0, PT, R4, 0x14, PT ;  /* 0x000000140400780c */ /* 0x000fc40003f04270 */
        /* <DEDUP_REMOVED lines=308> */
[----:B------:R0:W2:Y:S04]  /*25e60*/  @P0 LDG.E.U16 R29, [R2.64] ;  /* 0x00000006021d0981 */ /* 0x0000a8000c1e1500 */
[----:B0-----:R-:W3:Y:S04]  /*25e70*/  LDL R2, [R1+0x9f8] ;  /* 0x0009f80001027983 */ /* 0x001ee80000100800 */
[----:B------:R-:W3:Y:S01]  /*25e80*/  LDL R3, [R1+0x9fc] ;  /* 0x0009fc0001037983 */ /* 0x000ee20000100800 */
[----:B------:R-:W-:Y:S02]  /*25e90*/  ISETP.GT.AND P0, PT, R4, 0x34, PT ;  /* 0x000000340400780c */ /* 0x000fe40003f04270 */
[----:B---3--:R-:W-:-:S04]  /*25ea0*/  @P1 LOP3.LUT R3, R3, R2, RZ, 0x3c, !PT ;  /* 0x0000000203031212 */ /* 0x008fc800078e3cff */
[----:B------:R-:W-:-:S04]  /*25eb0*/  @P1 LOP3.LUT R2, R3, R2, RZ, 0x3c, !PT ;  /* 0x0000000203021212 */ /* 0x000fc800078e3cff */
[----:B------:R-:W-:-:S05]  /*25ec0*/  @P1 LOP3.LUT R3, R3, R2, RZ, 0x3c, !PT ;  /* 0x0000000203031212 */ /* 0x000fca00078e3cff */
[----:B------:R-:W3:Y:S04]  /*25ed0*/  @P1 LDG.E.U16 R9, [R2.64] ;  /* 0x0000000602091981 */ /* 0x000ee8000c1e1500 */
[----:B---3--:R0:W-:Y:S04]  /*25ee0*/  STL [R1+0x26c], R9 ;  /* 0x00026c0901007387 */ /* 0x0081e80000100800 */
[----:B0-----:R-:W3:Y:S04]  /*25ef0*/  LDL.LU R9, [R1+0x3df4] ;  /* 0x003df40001097983 */ /* 0x001ee80000300800 */
[----:B------:R-:W2:Y:S04]  /*25f00*/  LDL R2, [R1+0x9f0] ;  /* 0x0009f00001027983 */ /* 0x000ea80000100800 */
[----:B------:R-:W2:Y:S01]  /*25f10*/  LDL R3, [R1+0x9f4] ;  /* 0x0009f40001037983 */ /* 0x000ea20000100800 */
[----:B------:R-:W-:-:S02]  /*25f20*/  ISETP.GT.AND P1, PT, R4, 0x35, PT ;  /* 0x000000350400780c */ /* 0x000fc40003f24270 */
[----:B---3--:R-:W-:Y:S02]  /*25f30*/  PRMT R9, RZ, 0x7610, R9 ;  /* 0x00007610ff097816 */ /* 0x008fe40000000009 */
        /* <DEDUP_REMOVED lines=437> */
[----:B--2---:R-:W-:-:S02]  /*27a90*/  PRMT R8, RZ, 0x7610, R8 ;  /* 0x00007610ff087816 */ /* 0x004fc40000000008 */
[C---:B------:R-:W-:Y:S02]  /*27aa0*/  ISETP.GT.AND P1, PT, R4.reuse, 0x61, PT ;  /* 0x000000610400780c */ /* 0x040fe40003f24270 */
[----:B------:R-:W-:Y:S02]  /*27ab0*/  PRMT R0, RZ, 0x7610, R0 ;  /* 0x00007610ff007816 */ /* 0x000fe40000000000 */
[----:B------:R-:W-:Y:S02]  /*27ac0*/  ISETP.GT.AND P4, PT, R4, 0x62, PT ;  /* 0x000000620400780c */ /* 0x000fe40003f84270 */
[----:B---3--:R-:W-:Y:S02]  /*27ad0*/  PRMT R9, RZ, 0x7610, R9 ;  /* 0x00007610ff097816 */ /* 0x008fe40000000009 */
[----:B----4-:R-:W-:-:S04]  /*27ae0*/  @P0 LOP3.LUT R3, R3, R2, RZ, 0x3c, !PT ;  /* 0x0000000203030212 */ /* 0x010fc800078e3cff */
[----:B------:R-:W-:-:S04]  /*27af0*/  @P0 LOP3.LUT R2, R3, R2, RZ, 0x3c, !PT ;  /* 0x0000000203020212 */ /* 0x000fc800078e3cff */
[----:B------:R-:W-:-:S05]  /*27b00*/  @P0 LOP3.LUT R3, R3, R2, RZ, 0x3c, !PT ;  /* 0x0000000203030212 */ /* 0x000fca00078e3cff */
[----:B------:R-:W2:Y:S04]  /*27b10*/  @P0 LDG.E.U16 R9, [R2.64] ;  /* 0x0000000602090981 */ /* 0x000ea8000c1e1500 */
[----:B--2---:R0:W-:Y:S04]  /*27b20*/  STL [R1+0x148], R9 ;  /* 0x0001480901007387 */ /* 0x0041e80000100800 */
[----:B0-----:R-:W2:Y:S04]  /*27b30*/  LDL.LU R9, [R1+0x3d40] ;  /* 0x003d400001097983 */ /* 0x001ea80000300800 */
[----:B------:R-:W3:Y:S04]  /*27b40*/  LDL R2, [R1+0x888] ;  /* 0x0008880001027983 */ /* 0x000ee80000100800 */
[----:B------:R-:W3:Y:S01]  /*27b50*/  LDL R3, [R1+0x88c] ;  /* 0x00088c0001037983 */ /* 0x000ee20000100800 */
[----:B--2---:R-:W-:-:S02]  /*27b60*/  PRMT R9, RZ, 0x7610, R9 ;  /* 0x00007610ff097816 */ /* 0x004fc40000000009 */
        /* <DEDUP_REMOVED lines=17> */
[----:B---3--:R-:W-:-:S02]  /*27c80*/  PRMT R9, RZ, 0x7610, R9 ;  /* 0x00007610ff097816 */ /* 0x008fc40000000009 */
[----:B----4-:R-:W-:-:S04]  /*27c90*/  @P1 LOP3.LUT R3, R3, R2, RZ, 0x3c, !PT ;  /* 0x0000000203031212 */ /* 0x010fc800078e3cff */
[----:B------:R-:W-:-:S04]  /*27ca0*/  @P1 LOP3.LUT R2, R3, R2, RZ, 0x3c, !PT ;  /* 0x0000000203021212 */ /* 0x000fc800078e3cff */
[----:B------:R-:W-:-:S05]  /*27cb0*/  @P1 LOP3.LUT R3, R3, R2, RZ, 0x3c, !PT ;  /* 0x0000000203031212 */ /* 0x000fca00078e3cff */
[----:B------:R0:W3:Y:S04]  /*27cc0*/  @P1 LDG.E.U16 R0, [R2.64] ;  /* 0x0000000602001981 */ /* 0x0000e8000c1e1500 */
[----:B0-----:R-:W4:Y:S04]  /*27cd0*/  LDL R2, [R1+0x870] ;  /* 0x0008700001027983 */ /* 0x001f280000100800 */
[----:B------:R-:W4:Y:S04]  /*27ce0*/  LDL R3, [R1+0x874] ;  /* 0x0008740001037983 */ /* 0x000f280000100800 */
[----:B---3--:R-:W-:Y:S01]  /*27cf0*/  STL [R1+0x3c4c], R0 ;  /* 0x003c4c0001007387 */ /* 0x008fe20000100800 */
        /* <DEDUP_REMOVED lines=261> */
[----:B------:R0:W2:Y:S04]  /*28d50*/  @P1 LDG.E.U16 R9, [R2.64] ;  /* 0x0000000602091981 */ /* 0x0000a8000c1e1500 */
[----:B0-----:R-:W3:Y:S04]  /*28d60*/  LDL R2, [R1+0x798] ;  /* 0x0007980001027983 */ /* 0x001ee80000100800 */
[----:B------:R-:W3:Y:S01]  /*28d70*/  LDL R3, [R1+0x79c] ;  /* 0x00079c0001037983 */ /* 0x000ee20000100800 */
[----:B------:R-:W-:Y:S02]  /*28d80*/  PRMT R8, RZ, 0x7610, R8 ;  /* 0x00007610ff087816 */ /* 0x000fe40000000008 */
[----:B------:R-:W-:Y:S01]  /*28d90*/  ISETP.GT.AND P1, PT, R4, 0x7e, PT ;  /* 0x0000007e0400780c */ /* 0x000fe20003f24270 */
[----:B--2---:R0:W-:Y:S04]  /*28da0*/  STL [R1+0xc0], R9 ;  /* 0x0000c00901007387 */ /* 0x0041e80000100800 */
[----:B0-----:R-:W0:Y:S01]  /*28db0*/  S2R R9, SR_TID.X ;  /* 0x0000000000097919 */ /* 0x001e220000002100 */
[----:B---3--:R-:W-:-:S04]  /*28dc0*/  @P0 LOP3.LUT R3, R3, R2, RZ, 0x3c, !PT ;  /* 0x0000000203030212 */ /* 0x008fc800078e3cff */
[----:B------:R-:W-:-:S04]  /*28dd0*/  @P0 LOP3.LUT R2, R3, R2, RZ, 0x3c, !PT ;  /* 0x0000000203020212 */ /* 0x000fc800078e3cff */
[----:B------:R-:W-:-:S05]  /*28de0*/  @P0 LOP3.LUT R3, R3, R2, RZ, 0x3c, !PT ;  /* 0x0000000203030212 */ /* 0x000fca00078e3cff */
[----:B------:R-:W2:Y:S01]  /*28df0*/  @P0 LDG.E.U16 R8, [R2.64] ;  /* 0x0000000602080981 */ /* 0x000ea2000c1e1500 */
[----:B0-----:R-:W-:-:S04]  /*28e00*/  LOP3.LUT R9, R9, 0x7f, RZ, 0xc0, !PT ;  /* 0x0000007f09097812 */ /* 0x001fc800078ec0ff */
[----:B------:R-:W-:Y:S01]  /*28e10*/  ISETP.GE.AND P0, PT, R9, R4, PT ;  /* 0x000000040900720c */ /* 0x000fe20003f06270 */
[----:B--2---:R0:W-:Y:S04]  /*28e20*/  STL [R1+0xbc], R8 ;  /* 0x0000bc0801007387 */ /* 0x0041e80000100800 */
[----:B0-----:R-:W2:Y:S04]  /*28e30*/  LDL.LU R8, [R1+0x3cd0] ;  /* 0x003cd00001087983 */ /* 0x001ea80000300800 */
[----:B------:R-:W3:Y:S04]  /*28e40*/  LDL R2, [R1+0x790] ;  /* 0x0007900001027983 */ /* 0x000ee80000100800 */
[----:B------:R-:W3:Y:S01]  /*28e50*/  LDL R3, [R1+0x794] ;  /* 0x0007940001037983 */ /* 0x000ee20000100800 */
[----:B------:R-:W-:-:S03]  /*28e60*/  ISETP.GT.AND P2, PT, R4, 0x7f, PT ;  /* 0x0000007f0400780c */ /* 0x000fc60003f44270 */
[----:B------:R-:W2:Y:S01]  /*28e70*/  LDL.LU R9, [R1+0x3ccc] ;  /* 0x003ccc0001097983 */ /* 0x000ea20000300800 */
[----:B---3--:R-:W-:-:S04]  /*28e80*/  @P1 LOP3.LUT R3, R3, R2, RZ, 0x3c, !PT ;  /* 0x0000000203031212 */ /* 0x008fc800078e3cff */
[C---:B------:R-:W-:Y:S02]  /*28e90*/  @P1 LOP3.LUT R2, R3.reuse, R2, RZ, 0x3c, !PT ;  /* 0x0000000203021212 */ /* 0x040fe400078e3cff */
[----:B--2---:R-:W-:Y:S02]  /*28ea0*/  PRMT R9, RZ, 0x7610, R9 ;  /* 0x00007610ff097816 */ /* 0x004fe40000000009 */
        /* <DEDUP_REMOVED lines=11> */
[----:B------:R-:W-:Y:S06]  /*28f60*/  BAR.SYNC.DEFER_BLOCKING 0x0 ;  /* 0x0000000000007b1d */ /* 0x000fec0000010000 */
[----:B--2---:R0:W-:Y:S04]  /*28f70*/  STL [R1+0xb4], R9 ;  /* 0x0000b40901007387 */ /* 0x0041e80000100800 */
[----:B0-----:R-:W2:Y:S04]  /*28f80*/  LDL.LU R9, [R1+0x3cc4] ;  /* 0x003cc40001097983 */ /* 0x001ea80000300800 */
[----:B------:R-:W3:Y:S04]  /*28f90*/  LDL R2, [R1+0xb98] ;  /* 0x000b980001027983 */ /* 0x000ee80000100800 */
[----:B------:R-:W3:Y:S01]  /*28fa0*/  LDL R3, [R1+0x12e4] ;  /* 0x0012e40001037983 */ /* 0x000ee20000100800 */
[----:B--2---:R-:W-:-:S02]  /*28fb0*/  PRMT R9, RZ, 0x7610, R9 ;  /* 0x00007610ff097816 */ /* 0x004fc40000000009 */
[----:B---3--:R-:W-:-:S04]  /*28fc0*/  @!P0 LOP3.LUT R3, R3, R2, RZ, 0x3c, !PT ;  /* 0x0000000203038212 */ /* 0x008fc800078e3cff */
[----:B------:R-:W-:-:S04]  /*28fd0*/  @!P0 LOP3.LUT R2, R3, R2, RZ, 0x3c, !PT ;  /* 0x0000000203028212 */ /* 0x000fc800078e3cff */
[----:B------:R-:W-:-:S05]  /*28fe0*/  @!P0 LOP3.LUT R3, R3, R2, RZ, 0x3c, !PT ;  /* 0x0000000203038212 */ /* 0x000fca00078e3cff */
[----:B------:R-:W2:Y:S04]  /*28ff0*/  @!P0 LDG.E.U16 R9, [R2.64] ;  /* 0x0000000602098981 */ /* 0x000ea8000c1e1500 */
        /* <DEDUP_REMOVED lines=71> */
[----:B------:R0:W2:Y:S04]  /*29470*/  @!P0 LDG.E.U16 R9, [R2.64] ;  /* 0x0000000602098981 */ /* 0x0000a8000c1e1500 */
[----:B0-----:R-:W3:Y:S04]  /*29480*/  LDL R2, [R1+0x10c0] ;  /* 0x0010c00001027983 */ /* 0x001ee80000100800 */
[----:B------:R-:W3:Y:S01]  /*29490*/  LDL R3, [R1+0x10c4] ;  /* 0x0010c40001037983 */ /* 0x000ee20000100800 */
[----:B------:R-:W-:-:S03]  /*294a0*/  PRMT R8, RZ, 0x7610, R8 ;  /* 0x00007610ff087816 */ /* 0x000fc60000000008 */
[----:B--2---:R0:W-:Y:S04]  /*294b0*/  STL [R1+0x90], R9 ;  /* 0x0000900901007387 */ /* 0x0041e80000100800 */
[----:B0-----:R-:W2:Y:S01]  /*294c0*/  LDL R9, [R1+0xf84] ;  /* 0x000f840001097983 */ /* 0x001ea20000100800 */
[----:B---3--:R-:W-:-:S04]  /*294d0*/  @!P0 LOP3.LUT R3, R3, R2, RZ, 0x3c, !PT ;  /* 0x0000000203038212 */ /* 0x008fc800078e3cff */
[----:B------:R-:W-:-:S04]  /*294e0*/  @!P0 LOP3.LUT R2, R3, R2, RZ, 0x3c, !PT ;  /* 0x0000000203028212 */ /* 0x000fc800078e3cff */
[----:B------:R-:W-:-:S05]  /*294f0*/  @!P0 LOP3.LUT R3, R3, R2, RZ, 0x3c, !PT ;  /* 0x0000000203038212 */ /* 0x000fca00078e3cff */
[----:B------:R-:W3:Y:S04]  /*29500*/  @!P0 LDG.E.U16 R8, [R2.64] ;  /* 0x0000000602088981 */ /* 0x000ee8000c1e1500 */
[----:B---3--:R0:W-:Y:S04]  /*29510*/  STL [R1+0x8c], R8 ;  /* 0x00008c0801007387 */ /* 0x0081e80000100800 */
[----:B0-----:R-:W3:Y:S04]  /*29520*/  LDL.LU R8, [R1+0x3ca0] ;  /* 0x003ca00001087983 */ /* 0x001ee80000300800 */
[----:B------:R-:W2:Y:S04]  /*29530*/  LDL R2, [R1+0x1080] ;  /* 0x0010800001027983 */ /* 0x000ea80000100800 */
[----:B------:R-:W2:Y:S01]  /*29540*/  LDL R3, [R1+0x1084] ;  /* 0x0010840001037983 */ /* 0x000ea20000100800 */
[----:B---3--:R-:W-:-:S02]  /*29550*/  PRMT R8, RZ, 0x7610, R8 ;  /* 0x00007610ff087816 */ /* 0x008fc40000000008 */
[----:B--2---:R-:W-:-:S04]  /*29560*/  @!P0 LOP3.LUT R3, R3, R2, RZ, 0x3c, !PT ;  /* 0x0000000203038212 */ /* 0x004fc800078e3cff */
        /* <DEDUP_REMOVED lines=32> */
[----:B------:R-:W3:Y:S01]  /*29770*/  LDL R3, [R1+0xf80] ;  /* 0x000f800001037983 */ /* 0x000ee20000100800 */
[----:B------:R-:W-:Y:S01]  /*29780*/  @!P0 IMAD.MOV.U32 R2, RZ, RZ, R9 ;  /* 0x000000ffff028224 */ /* 0x000fe200078e0009 */
[----:B------:R-:W-:-:S02]  /*29790*/  PRMT R26, RZ, 0x7610, R26 ;  /* 0x00007610ff1a7816 */ /* 0x000fc4000000001a */
[----:B------:R-:W4:Y:S01]  /*297a0*/  LDL R9, [R1+0xe00] ;  /* 0x000e000001097983 */ /* 0x000f220000100800 */
[----:B--2---:R-:W-:-:S06]  /*297b0*/  PRMT R8, RZ, 0x7610, R8 ;  /* 0x00007610ff087816 */ /* 0x004fcc0000000008 */
[----:B---3--:R0:W2:Y:S04]  /*297c0*/  @!P0 LDG.E.U16 R8, [R2.64] ;  /* 0x0000000602088981 */ /* 0x0080a8000c1e1500 */
[----:B0-----:R-:W3:Y:S04]  /*297d0*/  LDL R2, [R1+0xf40] ;  /* 0x000f400001027983 */ /* 0x001ee80000100800 */
[----:B------:R-:W3:Y:S02]  /*297e0*/  LDL R3, [R1+0xf44] ;  /* 0x000f440001037983 */ /* 0x000ee40000100800 */
[----:B---3--:R-:W-:-:S04]  /*297f0*/  @!P0 LOP3.LUT R3, R3, R2, RZ, 0x3c, !PT ;  /* 0x0000000203038212 */ /* 0x008fc800078e3cff */
[----:B------:R-:W-:-:S04]  /*29800*/  @!P0 LOP3.LUT R2, R3, R2, RZ, 0x3c, !PT ;  /* 0x0000000203028212 */ /* 0x000fc800078e3cff */
[----:B------:R-:W-:-:S05]  /*29810*/  @!P0 LOP3.LUT R3, R3, R2, RZ, 0x3c, !PT ;  /* 0x0000000203038212 */ /* 0x000fca00078e3cff */
[----:B------:R-:W3:Y:S04]  /*29820*/  @!P0 LDG.E.U16 R26, [R2.64] ;  /* 0x00000006021a8981 */ /* 0x000ee8000c1e1500 */
[----:B--2---:R0:W-:Y:S04]  /*29830*/  STL [R1+0x78], R8 ;  /* 0x0000780801007387 */ /* 0x0041e80000100800 */
[----:B0-----:R-:W2:Y:S04]  /*29840*/  LDL R8, [R1+0xe04] ;  /* 0x000e040001087983 */ /* 0x001ea80000100800 */
[----:B---3--:R0:W-:Y:S04]  /*29850*/  STL [R1+0x74], R26 ;  /* 0x0000741a01007387 */ /* 0x0081e80000100800 */
[----:B0-----:R-:W3:Y:S04]  /*29860*/  LDL.LU R26, [R1+0x3c8c] ;  /* 0x003c8c00011a7983 */ /* 0x001ee80000300800 */
[----:B------:R-:W2:Y:S04]  /*29870*/  LDL R2, [R1+0xf00] ;  /* 0x000f000001027983 */ /* 0x000ea80000100800 */
[----:B------:R-:W2:Y:S01]  /*29880*/  LDL R3, [R1+0xf04] ;  /* 0x000f040001037983 */ /* 0x000ea20000100800 */
[----:B------:R-:W-:-:S02]  /*29890*/  PRMT R22, RZ, 0x7610, R22 ;  /* 0x00007610ff167816 */ /* 0x000fc40000000016 */
[----:B--2---:R-:W-:-:S04]  /*298a0*/  @!P0 LOP3.LUT R3, R3, R2, RZ, 0x3c, !PT ;  /* 0x0000000203038212 */ /* 0x004fc800078e3cff */
[----:B------:R-:W-:-:S04]  /*298b0*/  @!P0 LOP3.LUT R2, R3, R2, RZ, 0x3c, !PT ;  /* 0x0000000203028212 */ /* 0x000fc800078e3cff */
[----:B------:R-:W-:-:S05]  /*298c0*/  @!P0 LOP3.LUT R3, R3, R2, RZ, 0x3c, !PT ;  /* 0x0000000203038212 */ /* 0x000fca00078e3cff */
[----:B------:R-:W2:Y:S04]  /*298d0*/  @!P0 LDG.E.U16 R22, [R2.64] ;  /* 0x0000000602168981 */ /* 0x000ea8000c1e1500 */
[----:B--2---:R0:W-:Y:S04]  /*298e0*/  STL [R1+0x70], R22 ;  /* 0x0000701601007387 */ /* 0x0041e80000100800 */
[----:B0-----:R-:W2:Y:S04]  /*298f0*/  LDL.LU R22, [R1+0x3c88] ;  /* 0x003c880001167983 */ /* 0x001ea80000300800 */
        /* <DEDUP_REMOVED lines=21> */
[----:B------:R-:W-:Y:S02]  /*29a50*/  PRMT R5, RZ, 0x7610, R5 ;  /* 0x00007610ff057816 */ /* 0x000fe40000000005 */
[----:B--2---:R-:W-:-:S04]  /*29a60*/  @!P0 LOP3.LUT R3, R3, R2, RZ, 0x3c, !PT ;  /* 0x0000000203038212 */ /* 0x004fc800078e3cff */
[----:B------:R-:W-:-:S04]  /*29a70*/  @!P0 LOP3.LUT R2, R3, R2, RZ, 0x3c, !PT ;  /* 0x0000000203028212 */ /* 0x000fc800078e3cff */
[----:B------:R-:W-:-:S05]  /*29a80*/  @!P0 LOP3.LUT R3, R3, R2, RZ, 0x3c, !PT ;  /* 0x0000000203038212 */ /* 0x000fca00078e3cff */
[----:B------:R0:W2:Y:S02]  /*29a90*/  @!P0 LDG.E.U16 R6, [R2.64] ;  /* 0x0000000602068981 */ /* 0x0000a4000c1e1500 */
[----:B0-----:R-:W-:Y:S02]  /*29aa0*/  @!P0 IMAD.MOV.U32 R2, RZ, RZ, R8 ;  /* 0x000000ffff028224 */ /* 0x001fe400078e0008 */
[----:B----4-:R-:W-:-:S05]  /*29ab0*/  @!P0 IMAD.MOV.U32 R3, RZ, RZ, R9 ;  /* 0x000000ffff038224 */ /* 0x010fca00078e0009 */
[----:B------:R-:W4:Y:S04]  /*29ac0*/  @!P0 LDG.E.U16 R5, [R2.64] ;  /* 0x0000000602058981 */ /* 0x000f28000c1e1500 */
[----:B--2---:R0:W-:Y:S04]  /*29ad0*/  STL [R1+0x64], R6 ;  /* 0x0000640601007387 */ /* 0x0041e80000100800 */
[----:B0-----:R-:W2:Y:S04]  /*29ae0*/  LDL.LU R6, [R1+0x3c7c] ;  /* 0x003c7c0001067983 */ /* 0x001ea80000300800 */
[----:B------:R-:W2:Y:S04]  /*29af0*/  LDL R9, [R1+0xcc0] ;  /* 0x000cc00001097983 */ /* 0x000ea80000100800 */
[----:B------:R-:W2:Y:S04]  /*29b00*/  LDL R8, [R1+0xcc4] ;  /* 0x000cc40001087983 */ /* 0x000ea80000100800 */
[----:B----4-:R0:W-:Y:S04]  /*29b10*/  STL [R1+0x10], R5 ;  /* 0x0000100501007387 */ /* 0x0101e80000100800 */
[----:B0-----:R-:W4:Y:S04]  /*29b20*/  LDL.LU R5, [R1+0x3c78] ;  /* 0x003c780001057983 */ /* 0x001f280000300800 */
        /* <DEDUP_REMOVED lines=16> */
[----:B--2---:R0:W-:Y:S04]  /*29c30*/  STL [R1], R12 ;  /* 0x0000000c01007387 */ /* 0x0041e80000100800 */
[----:B0-----:R-:W2:Y:S04]  /*29c40*/  LDL.LU R12, [R1+0x3c70] ;  /* 0x003c7000010c7983 */ /* 0x001ea80000300800 */
[----:B------:R-:W2:Y:S04]  /*29c50*/  LDL R2, [R1+0xd40] ;  /* 0x000d400001027983 */ /* 0x000ea80000100800 */
[----:B------:R-:W2:Y:S01]  /*29c60*/  LDL R3, [R1+0xd44] ;  /* 0x000d440001037983 */ /* 0x000ea20000100800 */
[----:B---3--:R-:W-:-:S02]  /*29c70*/  PRMT R26, RZ, 0x7610, R26 ;  /* 0x00007610ff1a7816 */ /* 0x008fc4000000001a */
[----:B--2---:R-:W-:-:S04]  /*29c80*/  @!P0 LOP3.LUT R3, R3, R2, RZ, 0x3c, !PT ;  /* 0x0000000203038212 */ /* 0x004fc800078e3cff */
[----:B------:R-:W-:-:S04]  /*29c90*/  @!P0 LOP3.LUT R2, R3, R2, RZ, 0x3c, !PT ;  /* 0x0000000203028212 */ /* 0x000fc800078e3cff */
[----:B------:R-:W-:-:S05]  /*29ca0*/  @!P0 LOP3.LUT R3, R3, R2, RZ, 0x3c, !PT ;  /* 0x0000000203038212 */ /* 0x000fca00078e3cff */
[----:B------:R0:W2:Y:S04]  /*29cb0*/  @!P0 LDG.E.U16 R26, [R2.64] ;  /* 0x00000006021a8981 */ /* 0x0000a8000c1e1500 */
[----:B0-----:R-:W3:Y:S04]  /*29cc0*/  LDL R2, [R1+0xd00] ;  /* 0x000d000001027983 */ /* 0x001ee80000100800 */
[----:B------:R-:W3:Y:S01]  /*29cd0*/  LDL R3, [R1+0xd04] ;  /* 0x000d040001037983 */ /* 0x000ee20000100800 */
[----:B------:R-:W-:Y:S02]  /*29ce0*/  PRMT R22, RZ, 0x7610, R22 ;  /* 0x00007610ff167816 */ /* 0x000fe40000000016 */
[----:B---3--:R-:W-:-:S04]  /*29cf0*/  @!P0 LOP3.LUT R3, R3, R2, RZ, 0x3c, !PT ;  /* 0x0000000203038212 */ /* 0x008fc800078e3cff */
[----:B------:R-:W-:-:S04]  /*29d00*/  @!P0 LOP3.LUT R2, R3, R2, RZ, 0x3c, !PT ;  /* 0x0000000203028212 */ /* 0x000fc800078e3cff */
[----:B------:R-:W-:-:S05]  /*29d10*/  @!P0 LOP3.LUT R3, R3, R2, RZ, 0x3c, !PT ;  /* 0x0000000203038212 */ /* 0x000fca00078e3cff */
[----:B------:R0:W3:Y:S01]  /*29d20*/  @!P0 LDG.E.U16 R22, [R2.64] ;  /* 0x0000000602168981 */ /* 0x0000e2000c1e1500 */
[----:B------:R-:W-:-:S03]  /*29d30*/  PRMT R18, RZ, 0x7610, R18 ;  /* 0x00007610ff127816 */ /* 0x000fc60000000012 */
[----:B--2---:R-:W-:Y:S01]  /*29d40*/  STL [R1+0x3bf4], R26 ;  /* 0x003bf41a01007387 */ /* 0x004fe20000100800 */
[----:B0-----:R-:W-:Y:S02]  /*29d50*/  @!P0 IMAD.MOV.U32 R2, RZ, RZ, R8 ;  /* 0x000000ffff028224 */ /* 0x001fe400078e0008 */
[----:B------:R-:W-:-:S05]  /*29d60*/  @!P0 IMAD.MOV.U32 R3, RZ, RZ, R9 ;  /* 0x000000ffff038224 */ /* 0x000fca00078e0009 */
[----:B------:R0:W2:Y:S04]  /*29d70*/  @!P0 LDG.E.U16 R18, [R2.64] ;  /* 0x0000000602128981 */ /* 0x0000a8000c1e1500 */
[----:B---3--:R1:W-:Y:S04]  /*29d80*/  STL [R1+0x3bf8], R22 ;  /* 0x003bf81601007387 */ /* 0x0083e80000100800 */
[----:B0-----:R-:W3:Y:S04]  /*29d90*/  LDL R2, [R1+0xc80] ;  /* 0x000c800001027983 */ /* 0x001ee80000100800 */
[----:B------:R-:W3:Y:S01]  /*29da0*/  LDL R3, [R1+0xc84] ;  /* 0x000c840001037983 */ /* 0x000ee20000100800 */
[----:B------:R-:W-:-:S03]  /*29db0*/  PRMT R7, RZ, 0x7610, R7 ;  /* 0x00007610ff077816 */ /* 0x000fc60000000007 */
[----:B-1----:R-:W4:Y:S04]  /*29dc0*/  LDL R22, [R1+0xbc4] ;  /* 0x000bc40001167983 */ /* 0x002f280000100800 */
[----:B------:R-:W4:Y:S04]  /*29dd0*/  LDL R9, [R1+0xb9c] ;  /* 0x000b9c0001097983 */ /* 0x000f280000100800 */
[----:B------:R-:W4:Y:S04]  /*29de0*/  LDL R8, [R1+0x131c] ;  /* 0x00131c0001087983 */ /* 0x000f280000100800 */
[----:B--2---:R-:W-:Y:S01]  /*29df0*/  STL [R1+0x3bfc], R18 ;  /* 0x003bfc1201007387 */ /* 0x004fe20000100800 */
[----:B---3--:R-:W-:-:S04]  /*29e00*/  @!P0 LOP3.LUT R3, R3, R2, RZ, 0x3c, !PT ;  /* 0x0000000203038212 */ /* 0x008fc800078e3cff */
[----:B------:R-:W-:-:S04]  /*29e10*/  @!P0 LOP3.LUT R2, R3, R2, RZ, 0x3c, !PT ;  /* 0x0000000203028212 */ /* 0x000fc800078e3cff */
[----:B------:R-:W-:-:S05]  /*29e20*/  @!P0 LOP3.LUT R3, R3, R2, RZ, 0x3c, !PT ;  /* 0x0000000203038212 */ /* 0x000fca00078e3cff */
[----:B------:R0:W2:Y:S04]  /*29e30*/  @!P0 LDG.E.U16 R7, [R2.64] ;  /* 0x0000000602078981 */ /* 0x0000a8000c1e1500 */
[----:B0-----:R-:W3:Y:S04]  /*29e40*/  LDL R2, [R1+0xc40] ;  /* 0x000c400001027983 */ /* 0x001ee80000100800 */
[----:B------:R-:W3:Y:S01]  /*29e50*/  LDL R3, [R1+0xc44] ;  /* 0x000c440001037983 */ /* 0x000ee20000100800 */
[----:B------:R-:W-:-:S03]  /*29e60*/  PRMT R6, RZ, 0x7610, R6 ;  /* 0x00007610ff067816 */ /* 0x000fc60000000006 */
[----:B--2---:R-:W-:Y:S01]  /*29e70*/  STL [R1+0x3c00], R7 ;  /* 0x003c000701007387 */ /* 0x004fe20000100800 */
[----:B---3--:R-:W-:-:S04]  /*29e80*/  @!P0 LOP3.LUT R3, R3, R2, RZ, 0x3c, !PT ;  /* 0x0000000203038212 */ /* 0x008fc800078e3cff */
[----:B------:R-:W-:-:S04]  /*29e90*/  @!P0 LOP3.LUT R2, R3, R2, RZ, 0x3c, !PT ;  /* 0x0000000203028212 */ /* 0x000fc800078e3cff */
[----:B------:R-:W-:-:S05]  /*29ea0*/  @!P0 LOP3.LUT R3, R3, R2, RZ, 0x3c, !PT ;  /* 0x0000000203038212 */ /* 0x000fca00078e3cff */
[----:B------:R0:W2:Y:S04]  /*29eb0*/  @!P0 LDG.E.U16 R6, [R2.64] ;  /* 0x0000000602068981 */ /* 0x0000a8000c1e1500 */
[----:B0-----:R-:W3:Y:S04]  /*29ec0*/  LDL R2, [R1+0xc00] ;  /* 0x000c000001027983 */ /* 0x001ee80000100800 */
[----:B------:R-:W3:Y:S01]  /*29ed0*/  LDL R3, [R1+0xc04] ;  /* 0x000c040001037983 */ /* 0x000ee20000100800 */
[----:B----4-:R-:W-:-:S03]  /*29ee0*/  PRMT R5, RZ, 0x7610, R5 ;  /* 0x00007610ff057816 */ /* 0x010fc60000000005 */
[----:B--2---:R-:W-:Y:S01]  /*29ef0*/  STL [R1+0x3c04], R6 ;  /* 0x003c040601007387 */ /* 0x004fe20000100800 */
[----:B---3--:R-:W-:-:S04]  /*29f00*/  @!P0 LOP3.LUT R3, R3, R2, RZ, 0x3c, !PT ;  /* 0x0000000203038212 */ /* 0x008fc800078e3cff */
[----:B------:R-:W-:-:S04]  /*29f10*/  @!P0 LOP3.LUT R2, R3, R2, RZ, 0x3c, !PT ;  /* 0x0000000203028212 */ /* 0x000fc800078e3cff */
[----:B------:R-:W-:-:S05]  /*29f20*/  @!P0 LOP3.LUT R3, R3, R2, RZ, 0x3c, !PT ;  /* 0x0000000203038212 */ /* 0x000fca00078e3cff */
[----:B------:R0:W2:Y:S04]  /*29f30*/  @!P0 LDG.E.U16 R5, [R2.64] ;  /* 0x0000000602058981 */ /* 0x0000a8000c1e1500 */
[----:B0-----:R-:W3:Y:S01]  /*29f40*/  LDL R3, [R1+0xbc0] ;  /* 0x000bc00001037983 */ /* 0x001ee20000100800 */
[----:B------:R-:W-:Y:S01]  /*29f50*/  PRMT R4, RZ, 0x7610, R4 ;  /* 0x00007610ff047816 */ /* 0x000fe20000000004 */
[----:B------:R-:W-:-:S05]  /*29f60*/  @!P0 IMAD.MOV.U32 R2, RZ, RZ, R22 ;  /* 0x000000ffff028224 */ /* 0x000fca00078e0016 */
[----:B---3--:R0:W3:Y:S04]  /*29f70*/  @!P0 LDG.E.U16 R4, [R2.64] ;  /* 0x0000000602048981 */ /* 0x0080e8000c1e1500 */
[----:B--2---:R-:W-:Y:S01]  /*29f80*/  STL [R1+0x3c08], R5 ;  /* 0x003c080501007387 */ /* 0x004fe20000100800 */
[----:B0-----:R-:W-:-:S06]  /*29f90*/  PRMT R3, RZ, 0x7610, R3 ;  /* 0x00007610ff037816 */ /* 0x001fcc0000000003 */
[----:B------:R0:W2:Y:S04]  /*29fa0*/  @!P0 LDG.E.U16 R3, [R8.64] ;  /* 0x0000000608038981 */ /* 0x0000a8000c1e1500 */
[----:B---3--:R-:W-:Y:S04]  /*29fb0*/  STL [R1+0x3c0c], R4 ;  /* 0x003c0c0401007387 */ /* 0x008fe80000100800 */
[----:B0-----:R-:W3:Y:S04]  /*29fc0*/  LDL R8, [R1+0x1320] ;  /* 0x0013200001087983 */ /* 0x001ee80000100800 */
[----:B------:R-:W3:Y:S01]  /*29fd0*/  LDL R9, [R1+0x135c] ;  /* 0x00135c0001097983 */ /* 0x000ee20000100800 */
[----:B------:R-:W-:-:S03]  /*29fe0*/  PRMT R2, RZ, 0x7610, R2 ;  /* 0x00007610ff027816 */ /* 0x000fc60000000002 */
        /* <DEDUP_REMOVED lines=12> */
[----:B------:R-:W3:Y:S04]  /*2a0b0*/  @!P0 LDG.E.U16 R15, [R8.64] ;  /* 0x00000006080f8981 */ /* 0x000ee8000c1e1500 */
[----:B--2---:R-:W-:Y:S04]  /*2a0c0*/  STL [R1+0x3c14], R2 ;  /* 0x003c140201007387 */ /* 0x004fe80000100800 */
[----:B---3--:R0:W-:Y:S04]  /*2a0d0*/  STL [R1+0x60], R15 ;  /* 0x0000600f01007387 */ /* 0x0081e80000100800 */
[----:B0-----:R-:W2:Y:S04]  /*2a0e0*/  LDL.LU R15, [R1+0x3c6c] ;  /* 0x003c6c00010f7983 */ /* 0x001ea80000300800 */
[----:B------:R-:W3:Y:S04]  /*2a0f0*/  LDL R8, [R1+0x12b8] ;  /* 0x0012b80001087983 */ /* 0x000ee80000100800 */
[----:B------:R-:W3:Y:S01]  /*2a100*/  LDL R9, [R1+0x12bc] ;  /* 0x0012bc0001097983 */ /* 0x000ee20000100800 */
[----:B------:R-:W-:-:S02]  /*2a110*/  PRMT R14, RZ, 0x7610, R14 ;  /* 0x00007610ff0e7816 */ /* 0x000fc4000000000e */
        /* <DEDUP_REMOVED lines=21> */
[----:B------:R-:W2:Y:S01]  /*2a270*/  @!P0 LDG.E.U16 R10, [R8.64] ;  /* 0x00000006080a8981 */ /* 0x000ea2000c1e1500 */
[----:B------:R-:W-:-:S03]  /*2a280*/  PRMT R28, RZ, 0x7610, R28 ;  /* 0x00007610ff1c7816 */ /* 0x000fc6000000001c */
[----:B--2---:R0:W-:Y:S04]  /*2a290*/  STL [R1+0x54], R10 ;  /* 0x0000540a01007387 */ /* 0x0041e80000100800 */
[----:B0-----:R-:W2:Y:S04]  /*2a2a0*/  LDL.LU R10, [R1+0x3c60] ;  /* 0x003c6000010a7983 */ /* 0x001ea80000300800 */
[----:B------:R-:W2:Y:S01]  /*2a2b0*/  LDL R9, [R1+0x11f8] ;  /* 0x0011f80001097983 */ /* 0x000ea20000100800 */
[----:B----4-:R-:W-:-:S03]  /*2a2c0*/  @!P0 IMAD.MOV.U32 R8, RZ, RZ, R22 ;  /* 0x000000ffff088224 */ /* 0x010fc600078e0016 */
[----:B------:R-:W4:Y:S04]  /*2a2d0*/  LDL R22, [R1+0x10bc] ;  /* 0x0010bc0001167983 */ /* 0x000f280000100800 */
[----:B--2---:R-:W2:Y:S04]  /*2a2e0*/  @!P0 LDG.E.U16 R28, [R8.64] ;  /* 0x00000006081c8981 */ /* 0x004ea8000c1e1500 */
        /* <DEDUP_REMOVED lines=8> */
[----:B------:R0:W2:Y:S04]  /*2a370*/  @!P0 LDG.E.U16 R13, [R8.64] ;  /* 0x00000006080d8981 */ /* 0x0000a8000c1e1500 */
[----:B0-----:R-:W2:Y:S04]  /*2a380*/  LDL R8, [R1+0x1178] ;  /* 0x0011780001087983 */ /* 0x001ea80000100800 */
[----:B------:R-:W2:Y:S01]  /*2a390*/  LDL R9, [R1+0x117c] ;  /* 0x00117c0001097983 */ /* 0x000ea20000100800 */
[----:B------:R-:W-:Y:S02]  /*2a3a0*/  PRMT R24, RZ, 0x7610, R24 ;  /* 0x00007610ff187816 */ /* 0x000fe40000000018 */
[----:B--2---:R-:W-:-:S04]  /*2a3b0*/  @!P0 LOP3.LUT R9, R9, R8, RZ, 0x3c, !PT ;  /* 0x0000000809098212 */ /* 0x004fc800078e3cff */
[----:B------:R-:W-:-:S04]  /*2a3c0*/  @!P0 LOP3.LUT R8, R9, R8, RZ, 0x3c, !PT ;  /* 0x0000000809088212 */ /* 0x000fc800078e3cff */
[----:B------:R-:W-:-:S05]  /*2a3d0*/  @!P0 LOP3.LUT R9, R9, R8, RZ, 0x3c, !PT ;  /* 0x0000000809098212 */ /* 0x000fca00078e3cff */
[----:B------:R-:W2:Y:S04]  /*2a3e0*/  @!P0 LDG.E.U16 R24, [R8.64] ;  /* 0x0000000608188981 */ /* 0x000ea8000c1e1500 */
[----:B------:R0:W-:Y:S04]  /*2a3f0*/  STL [R1+0x4c], R13 ;  /* 0x00004c0d01007387 */ /* 0x0001e80000100800 */
[----:B0-----:R-:W3:Y:S04]  /*2a400*/  LDL R13, [R1+0x107c] ;  /* 0x00107c00010d7983 */ /* 0x001ee80000100800 */
        /* <DEDUP_REMOVED lines=20> */
[----:B------:R-:W2:Y:S01]  /*2a550*/  LDL R9, [R1+0x10b8] ;  /* 0x0010b80001097983 */ /* 0x000ea20000100800 */
[----:B------:R-:W-:Y:S01]  /*2a560*/  PRMT R4, RZ, 0x7610, R4 ;  /* 0x00007610ff047816 */ /* 0x000fe20000000004 */
[----:B----4-:R-:W-:Y:S01]  /*2a570*/  @!P0 IMAD.MOV.U32 R8, RZ, RZ, R22 ;  /* 0x000000ffff088224 */ /* 0x010fe200078e0016 */
[----:B------:R-:W-:Y:S01]  /*2a580*/  PRMT R5, RZ, 0x7610, R5 ;  /* 0x00007610ff057816 */ /* 0x000fe20000000005 */
[----:B------:R-:W4:Y:S04]  /*2a590*/  LDL R22, [R1+0xf78] ;  /* 0x000f780001167983 */ /* 0x000f280000100800 */
[----:B--2---:R0:W2:Y:S04]  /*2a5a0*/  @!P0 LDG.E.U16 R4, [R8.64] ;  /* 0x0000000608048981 */ /* 0x0040a8000c1e1500 */
[----:B0-----:R-:W4:Y:S01]  /*2a5b0*/  LDL R9, [R1+0x1078] ;  /* 0x0010780001097983 */ /* 0x001f220000100800 */
[----:B---3--:R-:W-:-:S03]  /*2a5c0*/  @!P0 IMAD.MOV.U32 R8, RZ, RZ, R13 ;  /* 0x000000ffff088224 */ /* 0x008fc600078e000d */
[----:B--2---:R0:W-:Y:S01]  /*2a5d0*/  STL [R1+0x3c], R4 ;  /* 0x00003c0401007387 */ /* 0x0041e20000100800 */
[----:B------:R-:W-:Y:S01]  /*2a5e0*/  PRMT R16, RZ, 0x7610, R16 ;  /* 0x00007610ff107816 */ /* 0x000fe20000000010 */
[----:B------:R-:W2:Y:S02]  /*2a5f0*/  LDL R13, [R1+0xf38] ;  /* 0x000f3800010d7983 */ /* 0x000ea40000100800 */
[----:B----4-:R1:W3:Y:S04]  /*2a600*/  @!P0 LDG.E.U16 R5, [R8.64] ;  /* 0x0000000608058981 */ /* 0x0102e8000c1e1500 */
[----:B0-----:R-:W4:Y:S04]  /*2a610*/  LDL R4, [R1+0xf7c] ;  /* 0x000f7c0001047983 */ /* 0x001f280000100800 */
[----:B-1----:R-:W2:Y:S04]  /*2a620*/  LDL R8, [R1+0x1038] ;  /* 0x0010380001087983 */ /* 0x002ea80000100800 */
[----:B------:R-:W2:Y:S02]  /*2a630*/  LDL R9, [R1+0x103c] ;  /* 0x00103c0001097983 */ /* 0x000ea40000100800 */
[----:B--2---:R-:W-:-:S04]  /*2a640*/  @!P0 LOP3.LUT R9, R9, R8, RZ, 0x3c, !PT ;  /* 0x0000000809098212 */ /* 0x004fc800078e3cff */
[----:B------:R-:W-:-:S04]  /*2a650*/  @!P0 LOP3.LUT R8, R9, R8, RZ, 0x3c, !PT ;  /* 0x0000000809088212 */ /* 0x000fc800078e3cff */
[----:B------:R-:W-:-:S05]  /*2a660*/  @!P0 LOP3.LUT R9, R9, R8, RZ, 0x3c, !PT ;  /* 0x0000000809098212 */ /* 0x000fca00078e3cff */
[----:B------:R-:W2:Y:S04]  /*2a670*/  @!P0 LDG.E.U16 R16, [R8.64] ;  /* 0x0000000608108981 */ /* 0x000ea8000c1e1500 */
[----:B---3--:R0:W-:Y:S04]  /*2a680*/  STL [R1+0x38], R5 ;  /* 0x0000380501007387 */ /* 0x0081e80000100800 */
[----:B0-----:R-:W3:Y:S04]  /*2a690*/  LDL R5, [R1+0xf3c] ;  /* 0x000f3c0001057983 */ /* 0x001ee80000100800 */
[----:B--2---:R0:W-:Y:S04]  /*2a6a0*/  STL [R1+0x34], R16 ;  /* 0x0000341001007387 */ /* 0x0041e80000100800 */
[----:B0-----:R-:W2:Y:S01]  /*2a6b0*/  LDL.LU R16, [R1+0x3c50] ;  /* 0x003c500001107983 */ /* 0x001ea20000300800 */
[----:B------:R-:W2:Y:S01]  /*2a6c0*/  LDL R9, [R1+0xff8] ;  /* 0x000ff80001097983 */ /* 0x000ea20000100800 */
[----:B------:R-:W-:Y:S01]  /*2a6d0*/  PRMT R7, RZ, 0x7610, R7 ;  /* 0x00007610ff077816 */ /* 0x000fe20000000007 */
[----:B------:R-:W-:Y:S01]  /*2a6e0*/  @!P0 IMAD.MOV.U32 R8, RZ, RZ, R12 ;  /* 0x000000ffff088224 */ /* 0x000fe200078e000c */
[----:B------:R-:W-:Y:S01]  /*2a6f0*/  PRMT R26, RZ, 0x7610, R26 ;  /* 0x00007610ff1a7816 */ /* 0x000fe2000000001a */
[----:B------:R-:W3:Y:S04]  /*2a700*/  LDL R12, [R1+0xef8] ;  /* 0x000ef800010c7983 */ /* 0x000ee80000100800 */
[----:B--2---:R0:W2:Y:S04]  /*2a710*/  @!P0 LDG.E.U16 R7, [R8.64] ;  /* 0x0000000608078981 */ /* 0x0040a8000c1e1500 */
[----:B0-----:R-:W2:Y:S04]  /*2a720*/  LDL R8, [R1+0xfb8] ;  /* 0x000fb80001087983 */ /* 0x001ea80000100800 */
[----:B------:R-:W2:Y:S02]  /*2a730*/  LDL R9, [R1+0xfbc] ;  /* 0x000fbc0001097983 */ /* 0x000ea40000100800 */
[----:B--2---:R-:W-:-:S04]  /*2a740*/  @!P0 LOP3.LUT R9, R9, R8, RZ, 0x3c, !PT ;  /* 0x0000000809098212 */ /* 0x004fc800078e3cff */
[----:B------:R-:W-:-:S04]  /*2a750*/  @!P0 LOP3.LUT R8, R9, R8, RZ, 0x3c, !PT ;  /* 0x0000000809088212 */ /* 0x000fc800078e3cff */
[----:B------:R-:W-:-:S05]  /*2a760*/  @!P0 LOP3.LUT R9, R9, R8, RZ, 0x3c, !PT ;  /* 0x0000000809098212 */ /* 0x000fca00078e3cff */
[----:B------:R4:W2:Y:S04]  /*2a770*/  @!P0 LDG.E.U16 R26, [R8.64] ;  /* 0x00000006081a8981 */ /* 0x0008a8000c1e1500 */
[----:B------:R0:W-:Y:S01]  /*2a780*/  STL [R1+0x30], R7 ;  /* 0x0000300701007387 */ /* 0x0001e20000100800 */
[----:B------:R-:W-:-:S03]  /*2a790*/  PRMT R18, RZ, 0x7610, R18 ;  /* 0x00007610ff127816 */ /* 0x000fc60000000012 */
[----:B0-----:R-:W2:Y:S01]  /*2a7a0*/  LDL R7, [R1+0xefc] ;  /* 0x000efc0001077983 */ /* 0x001ea20000100800 */
[----:B----4-:R-:W-:Y:S02]  /*2a7b0*/  @!P0 IMAD.MOV.U32 R8, RZ, RZ, R4 ;  /* 0x000000ffff088224 */ /* 0x010fe400078e0004 */
[----:B------:R-:W-:Y:S01]  /*2a7c0*/  @!P0 IMAD.MOV.U32 R9, RZ, RZ, R22 ;  /* 0x000000ffff098224 */ /* 0x000fe200078e0016 */
[----:B------:R-:W-:-:S04]  /*2a7d0*/  PRMT R3, RZ, 0x7610, R3 ;  /* 0x00007610ff037816 */ /* 0x000fc80000000003 */
[----:B------:R3:W4:Y:S02]  /*2a7e0*/  @!P0 LDG.E.U16 R18, [R8.64] ;  /* 0x0000000608128981 */ /* 0x000724000c1e1500 */
[----:B---3--:R-:W-:Y:S02]  /*2a7f0*/  @!P0 IMAD.MOV.U32 R8, RZ, RZ, R5 ;  /* 0x000000ffff088224 */ /* 0x008fe400078e0005 */
[----:B------:R-:W-:-:S05]  /*2a800*/  @!P0 IMAD.MOV.U32 R9, RZ, RZ, R13 ;  /* 0x000000ffff098224 */ /* 0x000fca00078e000d */
[----:B------:R0:W3:Y:S04]  /*2a810*/  @!P0 LDG.E.U16 R3, [R8.64] ;  /* 0x0000000608038981 */ /* 0x0000e8000c1e1500 */
[----:B--2---:R1:W-:Y:S01]  /*2a820*/  STL [R1+0x2c], R26 ;  /* 0x00002c1a01007387 */ /* 0x0043e20000100800 */
[----:B------:R-:W2:Y:S01]  /*2a830*/  LDL R4, [R1+0xebc] ;  /* 0x000ebc0001047983 */ /* 0x000ea20000100800 */
[----:B------:R-:W-:Y:S01]  /*2a840*/  PRMT R6, RZ, 0x7610, R6 ;  /* 0x00007610ff067816 */ /* 0x000fe20000000006 */
[----:B0-----:R-:W-:Y:S01]  /*2a850*/  @!P0 IMAD.MOV.U32 R9, RZ, RZ, R12 ;  /* 0x000000ffff098224 */ /* 0x001fe200078e000c */
[----:B------:R-:W-:Y:S01]  /*2a860*/  PRMT R2, RZ, 0x7610, R2 ;  /* 0x00007610ff027816 */ /* 0x000fe20000000002 */
[----:B------:R-:W2:Y:S04]  /*2a870*/  LDL R22, [R1+0xe78] ;  /* 0x000e780001167983 */ /* 0x000ea80000100800 */
[----:B-1----:R-:W2:Y:S01]  /*2a880*/  LDL R26, [R1+0xeb8] ;  /* 0x000eb800011a7983 */ /* 0x002ea20000100800 */
[----:B------:R-:W-:-:S05]  /*2a890*/  @!P0 IMAD.MOV.U32 R8, RZ, RZ, R7 ;  /* 0x000000ffff088224 */ /* 0x000fca00078e0007 */
[----:B------:R2:W2:Y:S04]  /*2a8a0*/  @!P0 LDG.E.U16 R6, [R8.64] ;  /* 0x0000000608068981 */ /* 0x0004a8000c1e1500 */
[----:B----4-:R0:W-:Y:S01]  /*2a8b0*/  STL [R1+0x28], R18 ;  /* 0x0000281201007387 */ /* 0x0101e20000100800 */
[----:B------:R-:W4:Y:S03]  /*2a8c0*/  LDL R5, [R1+0xe38] ;  /* 0x000e380001057983 */ /* 0x000f260000100800 */
[----:B0-----:R-:W4:Y:S04]  /*2a8d0*/  LDL R18, [R1+0xe7c] ;  /* 0x000e7c0001127983 */ /* 0x001f280000100800 */
[----:B---3--:R0:W-:Y:S01]  /*2a8e0*/  STL [R1+0x24], R3 ;  /* 0x0000240301007387 */ /* 0x0081e20000100800 */
[----:B------:R-:W3:Y:S02]  /*2a8f0*/  LDL R13, [R1+0xdf8] ;  /* 0x000df800010d7983 */ /* 0x000ee40000100800 */
[----:B------:R-:W3:Y:S02]  /*2a900*/  LDL R12, [R1+0xdfc] ;  /* 0x000dfc00010c7983 */ /* 0x000ee40000100800 */
[----:B------:R-:W3:Y:S01]  /*2a910*/  LDL R7, [R1+0xdb8] ;  /* 0x000db80001077983 */ /* 0x000ee20000100800 */
[----:B0-----:R-:W3:Y:S01]  /*2a920*/  LDL R3, [R1+0xe3c] ;  /* 0x000e3c0001037983 */ /* 0x001ee20000100800 */
[----:B--2---:R-:W-:-:S02]  /*2a930*/  @!P0 IMAD.MOV.U32 R8, RZ, RZ, R4 ;  /* 0x000000ffff088224 */ /* 0x004fc400078e0004 */
[----:B------:R-:W-:-:S05]  /*2a940*/  @!P0 IMAD.MOV.U32 R9, RZ, RZ, R26 ;  /* 0x000000ffff098224 */ /* 0x000fca00078e001a */
[----:B------:R4:W2:Y:S04]  /*2a950*/  @!P0 LDG.E.U16 R2, [R8.64] ;  /* 0x0000000608028981 */ /* 0x0008a8000c1e1500 */
[----:B------:R0:W-:Y:S01]  /*2a960*/  STL [R1+0x20], R6 ;  /* 0x0000200601007387 */ /* 0x0001e20000100800 */
[----:B------:R-:W2:Y:S01]  /*2a970*/  LDL R4, [R1+0xd78] ;  /* 0x000d780001047983 */ /* 0x000ea20000100800 */
[----:B------:R-:W-:Y:S02]  /*2a980*/  PRMT R15, RZ, 0x7610, R15 ;  /* 0x00007610ff0f7816 */ /* 0x000fe4000000000f */
[----:B0-----:R-:W2:Y:S01]  /*2a990*/  LDL R6, [R1+0xdbc] ;  /* 0x000dbc0001067983 */ /* 0x001ea20000100800 */
[----:B----4-:R-:W-:Y:S02]  /*2a9a0*/  @!P0 IMAD.MOV.U32 R8, RZ, RZ, R18 ;  /* 0x000000ffff088224 */ /* 0x010fe400078e0012 */
[----:B------:R-:W-:-:S05]  /*2a9b0*/  @!P0 IMAD.MOV.U32 R9, RZ, RZ, R22 ;  /* 0x000000ffff098224 */ /* 0x000fca00078e0016 */
[----:B------:R0:W4:Y:S02]  /*2a9c0*/  @!P0 LDG.E.U16 R15, [R8.64] ;  /* 0x00000006080f8981 */ /* 0x000124000c1e1500 */
[----:B0-----:R-:W-:Y:S02]  /*2a9d0*/  @!P0 IMAD.MOV.U32 R9, RZ, RZ, R5 ;  /* 0x000000ffff098224 */ /* 0x001fe400078e0005 */
[----:B---3--:R-:W-:Y:S01]  /*2a9e0*/  @!P0 IMAD.MOV.U32 R8, RZ, RZ, R3 ;  /* 0x000000ffff088224 */ /* 0x008fe200078e0003 */
[----:B--2---:R0:W-:Y:S01]  /*2a9f0*/  STL [R1+0x1c], R2 ;  /* 0x00001c0201007387 */ /* 0x0041e20000100800 */
[----:B------:R-:W2:Y:S02]  /*2aa00*/  LDL R5, [R1+0xd38] ;  /* 0x000d380001057983 */ /* 0x000ea40000100800 */
[----:B------:R-:W3:Y:S01]  /*2aa10*/  LDL R3, [R1+0xd3c] ;  /* 0x000d3c0001037983 */ /* 0x000ee20000100800 */
[----:B0-----:R-:W2:Y:S01]  /*2aa20*/  LDL R2, [R1+0xd7c] ;  /* 0x000d7c0001027983 */ /* 0x001ea20000100800 */
[----:B------:R-:W-:-:S02]  /*2aa30*/  PRMT R14, RZ, 0x7610, R14 ;  /* 0x00007610ff0e7816 */ /* 0x000fc4000000000e */
[----:B------:R-:W-:-:S04]  /*2aa40*/  PRMT R11, RZ, 0x7610, R11 ;  /* 0x00007610ff0b7816 */ /* 0x000fc8000000000b */
[----:B------:R0:W3:Y:S01]  /*2aa50*/  @!P0 LDG.E.U16 R14, [R8.64] ;  /* 0x00000006080e8981 */ /* 0x0000e2000c1e1500 */
[----:B------:R-:W-:Y:S01]  /*2aa60*/  PRMT R10, RZ, 0x7610, R10 ;  /* 0x00007610ff0a7816 */ /* 0x000fe2000000000a */
[----:B0-----:R-:W-:Y:S02]  /*2aa70*/  @!P0 IMAD.MOV.U32 R8, RZ, RZ, R12 ;  /* 0x000000ffff088224 */ /* 0x001fe400078e000c */
[----:B------:R-:W-:-:S05]  /*2aa80*/  @!P0 IMAD.MOV.U32 R9, RZ, RZ, R13 ;  /* 0x000000ffff098224 */ /* 0x000fca00078e000d */
[----:B------:R0:W4:Y:S01]  /*2aa90*/  @!P0 LDG.E.U16 R11, [R8.64] ;  /* 0x00000006080b8981 */ /* 0x000122000c1e1500 */
[----:B------:R-:W-:Y:S01]  /*2aaa0*/  PRMT R28, RZ, 0x7610, R28 ;  /* 0x00007610ff1c7816 */ /* 0x000fe2000000001c */
[----:B0-----:R-:W-:Y:S02]  /*2aab0*/  @!P0 IMAD.MOV.U32 R8, RZ, RZ, R6 ;  /* 0x000000ffff088224 */ /* 0x001fe400078e0006 */
[----:B------:R-:W-:Y:S01]  /*2aac0*/  @!P0 IMAD.MOV.U32 R9, RZ, RZ, R7 ;  /* 0x000000ffff098224 */ /* 0x000fe200078e0007 */
[----:B------:R-:W-:Y:S01]  /*2aad0*/  PRMT R24, RZ, 0x7610, R24 ;  /* 0x00007610ff187816 */ /* 0x000fe20000000018 */
[----:B------:R-:W4:Y:S04]  /*2aae0*/  LDL R7, [R1+0xcf8] ;  /* 0x000cf80001077983 */ /* 0x000f280000100800 */
[----:B------:R0:W4:Y:S04]  /*2aaf0*/  @!P0 LDG.E.U16 R10, [R8.64] ;  /* 0x00000006080a8981 */ /* 0x000128000c1e1500 */
[----:B------:R-:W4:Y:S01]  /*2ab00*/  LDL R6, [R1+0xcfc] ;  /* 0x000cfc0001067983 */ /* 0x000f220000100800 */
[----:B0-----:R-:W-:-:S03]  /*2ab10*/  @!P0 IMAD.MOV.U32 R9, RZ, RZ, R4 ;  /* 0x000000ffff098224 */ /* 0x001fc600078e0004 */
[----:B------:R-:W4:Y:S01]  /*2ab20*/  LDL R4, [R1+0xcb8] ;  /* 0x000cb80001047983 */ /* 0x000f220000100800 */
[----:B--2---:R-:W-:-:S03]  /*2ab30*/  @!P0 IMAD.MOV.U32 R8, RZ, RZ, R2 ;  /* 0x000000ffff088224 */ /* 0x004fc600078e0002 */
[----:B------:R-:W2:Y:S04]  /*2ab40*/  LDL R2, [R1+0xcbc] ;  /* 0x000cbc0001027983 */ /* 0x000ea80000100800 */
[----:B------:R3:W2:Y:S02]  /*2ab50*/  @!P0 LDG.E.U16 R28, [R8.64] ;  /* 0x00000006081c8981 */ /* 0x0006a4000c1e1500 */
[----:B---3--:R-:W-:Y:S02]  /*2ab60*/  @!P0 IMAD.MOV.U32 R8, RZ, RZ, R3 ;  /* 0x000000ffff088224 */ /* 0x008fe400078e0003 */
[----:B------:R-:W-:-:S05]  /*2ab70*/  @!P0 IMAD.MOV.U32 R9, RZ, RZ, R5 ;  /* 0x000000ffff098224 */ /* 0x000fca00078e0005 */
[----:B------:R4:W3:Y:S01]  /*2ab80*/  @!P0 LDG.E.U16 R24, [R8.64] ;  /* 0x0000000608188981 */ /* 0x0008e2000c1e1500 */
[----:B------:R-:W-:Y:S01]  /*2ab90*/  PRMT R20, RZ, 0x7610, R20 ;  /* 0x00007610ff147816 */ /* 0x000fe20000000014 */
[----:B----4-:R-:W-:Y:S02]  /*2aba0*/  @!P0 IMAD.MOV.U32 R9, RZ, RZ, R7 ;  /* 0x000000ffff098224 */ /* 0x010fe400078e0007 */
[----:B------:R-:W-:-:S05]  /*2abb0*/  @!P0 IMAD.MOV.U32 R8, RZ, RZ, R6 ;  /* 0x000000ffff088224 */ /* 0x000fca00078e0006 */
[----:B------:R0:W4:Y:S04]  /*2abc0*/  @!P0 LDG.E.U16 R20, [R8.64] ;  /* 0x0000000608148981 */ /* 0x000128000c1e1500 */
[----:B--2---:R-:W-:Y:S01]  /*2abd0*/  STL [R1+0x3ba0], R28 ;  /* 0x003ba01c01007387 */ /* 0x004fe20000100800 */
[----:B------:R1:W-:Y:S03]  /*2abe0*/  STL [R1+0xc], R11 ;  /* 0x00000c0b01007387 */ /* 0x0003e60000100800 */
[----:B-1----:R-:W2:Y:S01]  /*2abf0*/  LDL R11, [R1+0xc78] ;  /* 0x000c7800010b7983 */ /* 0x002ea20000100800 */
[----:B------:R1:W-:Y:S02]  /*2ac00*/  STL [R1+0x4], R10 ;  /* 0x0000040a01007387 */ /* 0x0003e40000100800 */
[----:B------:R-:W2:Y:S02]  /*2ac10*/  LDL R5, [R1+0xc38] ;  /* 0x000c380001057983 */ /* 0x000ea40000100800 */
[----:B------:R-:W2:Y:S01]  /*2ac20*/  LDL R3, [R1+0xc3c] ;  /* 0x000c3c0001037983 */ /* 0x000ea20000100800 */
[----:B-1----:R-:W2:Y:S01]  /*2ac30*/  LDL R10, [R1+0xc7c] ;  /* 0x000c7c00010a7983 */ /* 0x002ea20000100800 */
[----:B---3--:R-:W-:Y:S02]  /*2ac40*/  STL [R1+0x3ba4], R24 ;  /* 0x003ba41801007387 */ /* 0x008fe40000100800 */
[----:B------:R-:W-:Y:S02]  /*2ac50*/  STL [R1+0x18], R15 ;  /* 0x0000180f01007387 */ /* 0x000fe40000100800 */
[----:B------:R-:W3:Y:S01]  /*2ac60*/  LDL R7, [R1+0xbf8] ;  /* 0x000bf80001077983 */ /* 0x000ee20000100800 */
[----:B------:R-:W3:Y:S01]  /*2ac70*/  LDL R6, [R1+0xbfc] ;  /* 0x000bfc0001067983 */ /* 0x000ee20000100800 */
[----:B------:R-:W-:Y:S01]  /*2ac80*/  PRMT R16, RZ, 0x7610, R16 ;  /* 0x00007610ff107816 */ /* 0x000fe20000000010 */
[----:B0-----:R-:W-:-:S02]  /*2ac90*/  @!P0 IMAD.MOV.U32 R8, RZ, RZ, R2 ;  /* 0x000000ffff088224 */ /* 0x001fc400078e0002 */
[----:B------:R-:W-:-:S05]  /*2aca0*/  @!P0 IMAD.MOV.U32 R9, RZ, RZ, R4 ;  /* 0x000000ffff098224 */ /* 0x000fca00078e0004 */
[----:B------:R0:W3:Y:S02]  /*2acb0*/  @!P0 LDG.E.U16 R16, [R8.64] ;  /* 0x0000000608108981 */ /* 0x0000e4000c1e1500 */
[----:B0-----:R-:W-:Y:S02]  /*2acc0*/  PRMT R8, RZ, 0x7610, R8 ;  /* 0x00007610ff087816 */ /* 0x001fe40000000008 */
[----:B------:R-:W-:Y:S01]  /*2acd0*/  PRMT R9, RZ, 0x7610, R9 ;  /* 0x00007610ff097816 */ /* 0x000fe20000000009 */
[----:B----4-:R-:W-:Y:S01]  /*2ace0*/  STL [R1+0x3ba8], R20 ;  /* 0x003ba81401007387 */ /* 0x010fe20000100800 */
[----:B------:R-:W-:Y:S02]  /*2acf0*/  STL [R1+0x14], R14 ;  /* 0x0000140e01007387 */ /* 0x000fe40000100800 */
[----:B------:R-:W4:Y:S02]  /*2ad00*/  LDL R4, [R1+0xbb8] ;  /* 0x000bb80001047983 */ /* 0x000f240000100800 */
[----:B------:R-:W4:Y:S01]  /*2ad10*/  LDL R2, [R1+0xbbc] ;  /* 0x000bbc0001027983 */ /* 0x000f220000100800 */
[----:B--2---:R0:W2:Y:S01]  /*2ad20*/  @!P0 LDG.E.U16 R8, [R10.64] ;  /* 0x000000060a088981 */ /* 0x0040a2000c1e1500 */
[----:B---3--:R-:W-:-:S02]  /*2ad30*/  @!P0 IMAD.MOV.U32 R13, RZ, RZ, R7 ;  /* 0x000000ffff0d8224 */ /* 0x008fc400078e0007 */
[----:B0-----:R-:W-:Y:S02]  /*2ad40*/  @!P0 IMAD.MOV.U32 R10, RZ, RZ, R3 ;  /* 0x000000ffff0a8224 */ /* 0x001fe400078e0003 */
[----:B------:R-:W-:Y:S02]  /*2ad50*/  @!P0 IMAD.MOV.U32 R11, RZ, RZ, R5 ;  /* 0x000000ffff0b8224 */ /* 0x000fe400078e0005 */
[----:B------:R-:W-:-:S03]  /*2ad60*/  @!P0 IMAD.MOV.U32 R12, RZ, RZ, R6 ;  /* 0x000000ffff0c8224 */ /* 0x000fc600078e0006 */
[----:B------:R0:W3:Y:S02]  /*2ad70*/  @!P0 LDG.E.U16 R9, [R10.64] ;  /* 0x000000060a098981 */ /* 0x0000e4000c1e1500 */
[----:B0-----:R-:W-:-:S06]  /*2ad80*/  PRMT R10, RZ, 0x7610, R10 ;  /* 0x00007610ff0a7816 */ /* 0x001fcc000000000a */
[----:B------:R4:W3:Y:S04]  /*2ad90*/  @!P0 LDG.E.U16 R10, [R12.64] ;  /* 0x000000060c0a8981 */ /* 0x0008e8000c1e1500 */
[----:B------:R-:W-:Y:S01]  /*2ada0*/  STL [R1+0x3bac], R16 ;  /* 0x003bac1001007387 */ /* 0x000fe20000100800 */
[----:B------:R-:W-:Y:S01]  /*2adb0*/  PRMT R11, RZ, 0x7610, R11 ;  /* 0x00007610ff0b7816 */ /* 0x000fe2000000000b */
[----:B----4-:R-:W-:Y:S02]  /*2adc0*/  @!P0 IMAD.MOV.U32 R12, RZ, RZ, R2 ;  /* 0x000000ffff0c8224 */ /* 0x010fe400078e0002 */
[----:B------:R-:W-:-:S05]  /*2add0*/  @!P0 IMAD.MOV.U32 R13, RZ, RZ, R4 ;  /* 0x000000ffff0d8224 */ /* 0x000fca00078e0004 */
[----:B------:R0:W4:Y:S04]  /*2ade0*/  @!P0 LDG.E.U16 R11, [R12.64] ;  /* 0x000000060c0b8981 */ /* 0x000128000c1e1500 */
[----:B--2---:R1:W-:Y:S01]  /*2adf0*/  STL [R1+0x3bb0], R8 ;  /* 0x003bb00801007387 */ /* 0x0043e20000100800 */
[----:B------:R-:W2:Y:S02]  /*2ae00*/  LDL R5, [R1+0x12e8] ;  /* 0x0012e80001057983 */ /* 0x000ea40000100800 */
[----:B------:R-:W2:Y:S01]  /*2ae10*/  LDL R3, [R1+0x1324] ;  /* 0x0013240001037983 */ /* 0x000ea20000100800 */
[----:B---3--:R3:W-:Y:S01]  /*2ae20*/  STL [R1+0x3bb4], R9 ;  /* 0x003bb40901007387 */ /* 0x0087e20000100800 */
[----:B-1----:R-:W2:Y:S03]  /*2ae30*/  LDL R8, [R1+0x1378] ;  /* 0x0013780001087983 */ /* 0x002ea60000100800 */
[----:B------:R-:W-:Y:S04]  /*2ae40*/  STL [R1+0x3bb8], R10 ;  /* 0x003bb80a01007387 */ /* 0x000fe80000100800 */
[----:B---3--:R-:W3:Y:S01]  /*2ae50*/  LDL R9, [R1+0x1328] ;  /* 0x0013280001097983 */ /* 0x008ee20000100800 */
[----:B------:R-:W3:Y:S02]  /*2ae60*/  LDL R7, [R1+0xb90] ;  /* 0x000b900001077983 */ /* 0x000ee40000100800 */
[----:B------:R-:W3:Y:S01]  /*2ae70*/  LDL R4, [R1+0x12e0] ;  /* 0x0012e00001047983 */ /* 0x000ee20000100800 */
[----:B------:R-:W1:Y:S01]  /*2ae80*/  S2R R2, SR_TID.X ;  /* 0x0000000000027919 */ /* 0x000e620000002100 */
[----:B0-----:R-:W-:-:S02]  /*2ae90*/  PRMT R12, RZ, 0x7610, R12 ;  /* 0x00007610ff0c7816 */ /* 0x001fc4000000000c */
[----:B------:R-:W-:Y:S02]  /*2aea0*/  PRMT R13, RZ, 0x7610, R13 ;  /* 0x00007610ff0d7816 */ /* 0x000fe4000000000d */
[----:B-1----:R-:W-:Y:S01]  /*2aeb0*/  LOP3.LUT R22, R2, 0x7f, RZ, 0xc0, !PT ;  /* 0x0000007f02167812 */ /* 0x002fe200078ec0ff */
[----:B----4-:R-:W-:Y:S01]  /*2aec0*/  STL [R1+0x3bbc], R11 ;  /* 0x003bbc0b01007387 */ /* 0x010fe20000100800 */
[----:B------:R-:W4:Y:S02]  /*2aed0*/  LDL R6, [R1+0x12b0] ;  /* 0x0012b00001067983 */ /* 0x000f240000100800 */
[----:B--2---:R-:W-:Y:S02]  /*2aee0*/  @!P0 IMAD.MOV.U32 R15, RZ, RZ, R5 ;  /* 0x000000ffff0f8224 */ /* 0x004fe400078e0005 */
[----:B------:R-:W-:Y:S02]  /*2aef0*/  @!P0 IMAD.MOV.U32 R14, RZ, RZ, R3 ;  /* 0x000000ffff0e8224 */ /* 0x000fe400078e0003 */
[----:B------:R-:W-:Y:S01]  /*2af00*/  IMAD.SHL.U32 R5, R22, 0x2, RZ ;  /* 0x0000000216057824 */ /* 0x000fe200078e00ff */
[----:B------:R-:W2:Y:S04]  /*2af10*/  LDL R3, [R1+0x12b4] ;  /* 0x0012b40001037983 */ /* 0x000ea80000100800 */
[----:B------:R0:W2:Y:S04]  /*2af20*/  @!P0 LDG.E.U16 R12, [R14.64] ;  /* 0x000000060e0c8981 */ /* 0x0000a8000c1e1500 */
[----:B------:R1:W-:Y:S01]  /*2af30*/  STS.U16 [R5+0x10000], R17 ;  /* 0x0100001105007388 */ /* 0x0003e20000000400 */
[----:B0-----:R-:W-:Y:S01]  /*2af40*/  @!P0 IMAD.MOV.U32 R14, RZ, RZ, R8 ;  /* 0x000000ffff0e8224 */ /* 0x001fe200078e0008 */
[----:B-1----:R-:W-:Y:S01]  /*2af50*/  PRMT R17, RZ, 0x7610, R17 ;  /* 0x00007610ff117816 */ /* 0x002fe20000000011 */
[----:B---3--:R-:W-:-:S05]  /*2af60*/  @!P0 IMAD.MOV.U32 R15, RZ, RZ, R9 ;  /* 0x000000ffff0f8224 */ /* 0x008fca00078e0009 */
[----:B------:R0:W3:Y:S02]  /*2af70*/  @!P0 LDG.E.U16 R13, [R14.64] ;  /* 0x000000060e0d8981 */ /* 0x0000e4000c1e1500 */
[----:B0-----:R-:W-:Y:S02]  /*2af80*/  @!P0 IMAD.MOV.U32 R14, RZ, RZ, R4 ;  /* 0x000000ffff0e8224 */ /* 0x001fe400078e0004 */
[----:B------:R-:W-:-:S05]  /*2af90*/  @!P0 IMAD.MOV.U32 R15, RZ, RZ, R7 ;  /* 0x000000ffff0f8224 */ /* 0x000fca00078e0007 */
[----:B------:R4:W3:Y:S04]  /*2afa0*/  @!P0 LDG.E.U16 R17, [R14.64] ;  /* 0x000000060e118981 */ /* 0x0008e8000c1e1500 */
[----:B------:R-:W-:Y:S01]  /*2afb0*/  STL [R1+0x3c40], R2 ;  /* 0x003c400201007387 */ /* 0x000fe20000100800 */
[----:B----4-:R-:W-:-:S03]  /*2afc0*/  @!P0 IMAD.MOV.U32 R15, RZ, RZ, R6 ;  /* 0x000000ffff0f8224 */ /* 0x010fc600078e0006 */
[----:B--2---:R0:W-:Y:S01]  /*2afd0*/  STL [R1+0x3bc0], R12 ;  /* 0x003bc00c01007387 */ /* 0x0041e20000100800 */
[----:B------:R-:W-:Y:S02]  /*2afe0*/  STL [R1+0x3c44], R22 ;  /* 0x003c441601007387 */ /* 0x000fe40000100800 */
[----:B------:R-:W2:Y:S01]  /*2aff0*/  LDL R11, [R1+0x1274] ;  /* 0x00127400010b7983 */ /* 0x000ea20000100800 */
[----:B0-----:R-:W4:Y:S04]  /*2b000*/  LDL R12, [R1+0x1270] ;  /* 0x00127000010c7983 */ /* 0x001f280000100800 */
[----:B---3--:R-:W-:Y:S01]  /*2b010*/  STL [R1+0x3bc4], R13 ;  /* 0x003bc40d01007387 */ /* 0x008fe20000100800 */
[----:B------:R-:W3:Y:S02]  /*2b020*/  LDL R10, [R1+0x1230] ;  /* 0x00123000010a7983 */ /* 0x000ee40000100800 */
[----:B------:R-:W3:Y:S02]  /*2b030*/  LDL R9, [R1+0x1234] ;  /* 0x0012340001097983 */ /* 0x000ee40000100800 */
[----:B------:R-:W3:Y:S01]  /*2b040*/  LDL R8, [R1+0x11f0] ;  /* 0x0011f00001087983 */ /* 0x000ee20000100800 */
[----:B------:R-:W3:Y:S04]  /*2b050*/  LDL R7, [R1+0x11f4] ;  /* 0x0011f40001077983 */ /* 0x000ee80000100800 */
[----:B------:R-:W3:Y:S04]  /*2b060*/  LDL R4, [R1+0x11b4] ;  /* 0x0011b40001047983 */ /* 0x000ee80000100800 */
[----:B------:R-:W-:Y:S01]  /*2b070*/  STL [R1+0x3b9c], R17 ;  /* 0x003b9c1101007387 */ /* 0x000fe20000100800 */
[----:B------:R-:W3:Y:S02]  /*2b080*/  LDL R6, [R1+0x11b0] ;  /* 0x0011b00001067983 */ /* 0x000ee40000100800 */
[----:B------:R-:W-:-:S02]  /*2b090*/  @!P0 IMAD.MOV.U32 R14, RZ, RZ, R3 ;  /* 0x000000ffff0e8224 */ /* 0x000fc400078e0003 */
[----:B------:R-:W3:Y:S01]  /*2b0a0*/  LDL R2, [R1+0x1174] ;  /* 0x0011740001027983 */ /* 0x000ee20000100800 */
[----:B------:R-:W3:Y:S04]  /*2b0b0*/  LDL R3, [R1+0x1170] ;  /* 0x0011700001037983 */ /* 0x000ee80000100800 */
[----:B------:R0:W-:Y:S01]  /*2b0c0*/  STS.U16 [R5+0x10800], R19 ;  /* 0x0108001305007388 */ /* 0x0001e20000000400 */
[----:B------:R1:W-:Y:S01]  /*2b0d0*/  STS.U16 [R5+0x11000], R21 ;  /* 0x0110001505007388 */ /* 0x0003e20000000400 */
[----:B0-----:R-:W-:Y:S02]  /*2b0e0*/  PRMT R19, RZ, 0x7610, R19 ;  /* 0x00007610ff137816 */ /* 0x001fe40000000013 */
[----:B-1----:R-:W-:-:S04]  /*2b0f0*/  PRMT R21, RZ, 0x7610, R21 ;  /* 0x00007610ff157816 */ /* 0x002fc80000000015 */
[----:B------:R2:W3:Y:S04]  /*2b100*/  @!P0 LDG.E.U16 R19, [R14.64] ;  /* 0x000000060e138981 */ /* 0x0004e8000c1e1500 */
[----:B------:R0:W-:Y:S01]  /*2b110*/  STS.U16 [R5+0x11800], R23 ;  /* 0x0118001705007388 */ /* 0x0001e20000000400 */
[----:B------:R1:W-:Y:S01]  /*2b120*/  STS.U16 [R5+0x12000], R25 ;  /* 0x0120001905007388 */ /* 0x0003e20000000400 */
[----:B0-----:R-:W-:Y:S02]  /*2b130*/  PRMT R23, RZ, 0x7610, R23 ;  /* 0x00007610ff177816 */ /* 0x001fe40000000017 */
[----:B-1----:R-:W-:Y:S01]  /*2b140*/  PRMT R25, RZ, 0x7610, R25 ;  /* 0x00007610ff197816 */ /* 0x002fe20000000019 */
[----:B------:R0:W-:Y:S02]  /*2b150*/  STS.U16 [R5+0x12800], R27 ;  /* 0x0128001b05007388 */ /* 0x0001e40000000400 */
[----:B0-----:R-:W-:Y:S01]  /*2b160*/  PRMT R27, RZ, 0x7610, R27 ;  /* 0x00007610ff1b7816 */ /* 0x001fe2000000001b */
[----:B--2---:R-:W-:-:S02]  /*2b170*/  @!P0 IMAD.MOV.U32 R14, RZ, RZ, R11 ;  /* 0x000000ffff0e8224 */ /* 0x004fc400078e000b */
[----:B----4-:R-:W-:-:S05]  /*2b180*/  @!P0 IMAD.MOV.U32 R15, RZ, RZ, R12 ;  /* 0x000000ffff0f8224 */ /* 0x010fca00078e000c */
[----:B------:R3:W2:Y:S02]  /*2b190*/  @!P0 LDG.E.U16 R21, [R14.64] ;  /* 0x000000060e158981 */ /* 0x0006a4000c1e1500 */
[----:B---3--:R-:W-:Y:S02]  /*2b1a0*/  @!P0 IMAD.MOV.U32 R15, RZ, RZ, R10 ;  /* 0x000000ffff0f8224 */ /* 0x008fe400078e000a */
[----:B------:R-:W-:-:S05]  /*2b1b0*/  @!P0 IMAD.MOV.U32 R14, RZ, RZ, R9 ;  /* 0x000000ffff0e8224 */ /* 0x000fca00078e0009 */
[----:B------:R0:W3:Y:S02]  /*2b1c0*/  @!P0 LDG.E.U16 R23, [R14.64] ;  /* 0x000000060e178981 */ /* 0x0000e4000c1e1500 */
[----:B0-----:R-:W-:Y:S02]  /*2b1d0*/  @!P0 IMAD.MOV.U32 R14, RZ, RZ, R7 ;  /* 0x000000ffff0e8224 */ /* 0x001fe400078e0007 */
[----:B------:R-:W-:-:S05]  /*2b1e0*/  @!P0 IMAD.MOV.U32 R15, RZ, RZ, R8 ;  /* 0x000000ffff0f8224 */ /* 0x000fca00078e0008 */
[----:B------:R0:W4:Y:S02]  /*2b1f0*/  @!P0 LDG.E.U16 R25, [R14.64] ;  /* 0x000000060e198981 */ /* 0x000124000c1e1500 */
[----:B0-----:R-:W-:Y:S02]  /*2b200*/  @!P0 IMAD.MOV.U32 R14, RZ, RZ, R4 ;  /* 0x000000ffff0e8224 */ /* 0x001fe400078e0004 */
[----:B------:R-:W-:-:S05]  /*2b210*/  @!P0 IMAD.MOV.U32 R15, RZ, RZ, R6 ;  /* 0x000000ffff0f8224 */ /* 0x000fca00078e0006 */
[----:B------:R0:W4:Y:S04]  /*2b220*/  @!P0 LDG.E.U16 R27, [R14.64] ;  /* 0x000000060e1b8981 */ /* 0x000128000c1e1500 */
[----:B------:R1:W-:Y:S01]  /*2b230*/  STS.U16 [R5+0x13000], R29 ;  /* 0x0130001d05007388 */ /* 0x0003e20000000400 */
[----:B0-----:R-:W-:Y:S01]  /*2b240*/  @!P0 IMAD.MOV.U32 R14, RZ, RZ, R2 ;  /* 0x000000ffff0e8224 */ /* 0x001fe200078e0002 */
[----:B-1----:R-:W-:Y:S01]  /*2b250*/  PRMT R29, RZ, 0x7610, R29 ;  /* 0x00007610ff1d7816 */ /* 0x002fe2000000001d */
[----:B------:R-:W-:-:S05]  /*2b260*/  @!P0 IMAD.MOV.U32 R15, RZ, RZ, R3 ;  /* 0x000000ffff0f8224 */ /* 0x000fca00078e0003 */
[----:B------:R-:W4:Y:S04]  /*2b270*/  @!P0 LDG.E.U16 R29, [R14.64] ;  /* 0x000000060e1d8981 */ /* 0x000f28000c1e1500 */
[----:B------:R-:W-:Y:S04]  /*2b280*/  STL [R1+0x3bc8], R19 ;  /* 0x003bc81301007387 */ /* 0x000fe80000100800 */
[----:B--2---:R-:W-:Y:S04]  /*2b290*/  STL [R1+0x3bcc], R21 ;  /* 0x003bcc1501007387 */ /* 0x004fe80000100800 */
[----:B---3--:R0:W-:Y:S04]  /*2b2a0*/  STL [R1+0x3bd0], R23 ;  /* 0x003bd01701007387 */ /* 0x0081e80000100800 */
[----:B----4-:R-:W-:Y:S04]  /*2b2b0*/  STL [R1+0x3bd4], R25 ;  /* 0x003bd41901007387 */ /* 0x010fe80000100800 */
[----:B------:R-:W-:Y:S01]  /*2b2c0*/  STL [R1+0x3bd8], R27 ;  /* 0x003bd81b01007387 */ /* 0x000fe20000100800 */
[----:B0-----:R-:W2:Y:S02]  /*2b2d0*/  LDL.LU R23, [R1+0x230] ;  /* 0x0002300001177983 */ /* 0x001ea40000300800 */
[----:B------:R-:W3:Y:S02]  /*2b2e0*/  LDL.LU R21, [R1+0x200] ;  /* 0x0002000001157983 */ /* 0x000ee40000300800 */
[----:B------:R-:W4:Y:S01]  /*2b2f0*/  LDL.LU R19, [R1+0x1e0] ;  /* 0x0001e00001137983 */ /* 0x000f220000300800 */
[----:B------:R-:W4:Y:S01]  /*2b300*/  LDL.LU R17, [R1+0x180] ;  /* 0x0001800001117983 */ /* 0x000f220000300800 */
[----:B------:R-:W4:Y:S02]  /*2b310*/  LDL.LU R26, [R1+0x160] ;  /* 0x00016000011a7983 */ /* 0x000f240000300800 */
[----:B------:R-:W4:Y:S02]  /*2b320*/  LDL.LU R13, [R1+0x140] ;  /* 0x00014000010d7983 */ /* 0x000f240000300800 */
        /* <DEDUP_REMOVED lines=16> */
[----:B------:R-:W-:Y:S01]  /*2b430*/  STL [R1+0x3bdc], R29 ;  /* 0x003bdc1d01007387 */ /* 0x000fe20000100800 */
[----:B------:R-:W-:Y:S01]  /*2b440*/  STL [R1+0x3964], R14 ;  /* 0x0039640e01007387 */ /* 0x000fe20000100800 */
[----:B------:R-:W-:Y:S02]  /*2b450*/  STL [R1+0x3968], R14 ;  /* 0x0039680e01007387 */ /* 0x000fe40000100800 */
[----:B------:R-:W-:Y:S02]  /*2b460*/  STL [R1+0x396c], R14 ;  /* 0x00396c0e01007387 */ /* 0x000fe40000100800 */
        /* <DEDUP_REMOVED lines=85> */
[----:B------:R-:W-:Y:S04]  /*2b9c0*/  STL [R1+0x3be4], R15 ;  /* 0x003be40f01007387 */ /* 0x000fe80000100800 */
[----:B--2---:R-:W-:Y:S01]  /*2b9d0*/  STS.U16 [R5+0x13800], R23 ;  /* 0x0138001705007388 */ /* 0x004fe20000000400 */
[----:B---3--:R-:W-:Y:S02]  /*2b9e0*/  STS.U16 [R5+0x14000], R21 ;  /* 0x0140001505007388 */ /* 0x008fe40000000400 */
[----:B----4-:R-:W-:Y:S01]  /*2b9f0*/  STS.U16 [R5+0x14800], R19 ;  /* 0x0148001305007388 */ /* 0x010fe20000000400 */
[----:B------:R-:W-:Y:S04]  /*2ba00*/  STS.U16 [R5+0x15000], R17 ;  /* 0x0150001105007388 */ /* 0x000fe80000000400 */
[----:B------:R0:W-:Y:S01]  /*2ba10*/  STS.U16 [R5+0x15800], R26 ;  /* 0x0158001a05007388 */ /* 0x0001e20000000400 */
[----:B------:R-:W-:Y:S02]  /*2ba20*/  STS.U16 [R5+0x16000], R13 ;  /* 0x0160000d05007388 */ /* 0x000fe40000000400 */
[----:B------:R-:W-:Y:S02]  /*2ba30*/  STS.U16 [R5+0x16800], R22 ;  /* 0x0168001605007388 */ /* 0x000fe40000000400 */
[----:B------:R-:W-:Y:S01]  /*2ba40*/  STS.U16 [R5+0x17000], R12 ;  /* 0x0170000c05007388 */ /* 0x000fe20000000400 */
[----:B------:R1:W-:Y:S04]  /*2ba50*/  STS.U16 [R5+0x17800], R0 ;  /* 0x0178000005007388 */ /* 0x0003e80000000400 */
[----:B0-----:R-:W2:Y:S04]  /*2ba60*/  LDL.LU R26, [R1+0xcc] ;  /* 0x0000cc00011a7983 */ /* 0x001ea80000300800 */
[----:B-1----:R-:W3:Y:S01]  /*2ba70*/  LDL.LU R0, [R1+0x3c4c] ;  /* 0x003c4c0001007983 */ /* 0x002ee20000300800 */
[----:B------:R-:W-:Y:S02]  /*2ba80*/  STL [R1+0x3c2c], R5 ;  /* 0x003c2c0501007387 */ /* 0x000fe40000100800 */
[----:B------:R-:W4:Y:S01]  /*2ba90*/  LDL.LU R22, [R1+0x2f4] ;  /* 0x0002f40001167983 */ /* 0x000f220000300800 */
[----:B------:R-:W-:-:S05]  /*2baa0*/  LOP3.LUT R17, R5, 0x10, RZ, 0x3c, !PT ;  /* 0x0000001005117812 */ /* 0x000fca00078e3cff */
[----:B------:R-:W-:Y:S01]  /*2bab0*/  STS.U16 [R17+0x10100], R2 ;  /* 0x0101000211007388 */ /* 0x000fe20000000400 */
[----:B------:R-:W-:Y:S02]  /*2bac0*/  STS.U16 [R17+0x10900], R11 ;  /* 0x0109000b11007388 */ /* 0x000fe40000000400 */
[----:B------:R-:W-:Y:S02]  /*2bad0*/  STS.U16 [R17+0x11100], R10 ;  /* 0x0111000a11007388 */ /* 0x000fe40000000400 */
[----:B------:R-:W-:Y:S01]  /*2bae0*/  STS.U16 [R17+0x11900], R9 ;  /* 0x0119000911007388 */ /* 0x000fe20000000400 */
        /* <DEDUP_REMOVED lines=8> */
[----:B----4-:R0:W-:Y:S04]  /*2bb70*/  STL [R1+0x3c48], R22 ;  /* 0x003c481601007387 */ /* 0x0101e80000100800 */
[----:B0-----:R-:W4:Y:S04]  /*2bb80*/  LDL.LU R22, [R1+0x310] ;  /* 0x0003100001167983 */ /* 0x001f280000300800 */
[----:B---3--:R0:W-:Y:S01]  /*2bb90*/  STS.U16 [R17+0x16100], R0 ;  /* 0x0161000011007388 */ /* 0x0081e20000000400 */
[----:B------:R-:W3:Y:S01]  /*2bba0*/  LDL.LU R2, [R1+0x2d8] ;  /* 0x0002d80001027983 */ /* 0x000ee20000300800 */
[----:B0-----:R-:W-:-:S02]  /*2bbb0*/  LOP3.LUT R0, R5, 0x20, RZ, 0x3c, !PT ;  /* 0x0000002005007812 */ /* 0x001fc400078e3cff */
[----:B------:R-:W3:Y:S01]  /*2bbc0*/  LDL.LU R5, [R1+0x2a0] ;  /* 0x0002a00001057983 */ /* 0x000ee20000300800 */
[----:B------:R-:W3:Y:S02]  /*2bbd0*/  LDL.LU R15, [R1+0x284] ;  /* 0x00028400010f7983 */ /* 0x000ee40000300800 */
[----:B------:R-:W3:Y:S02]  /*2bbe0*/  LDL.LU R14, [R1+0x268] ;  /* 0x00026800010e7983 */ /* 0x000ee40000300800 */
[----:B------:R-:W3:Y:S01]  /*2bbf0*/  LDL.LU R29, [R1+0x218] ;  /* 0x00021800011d7983 */ /* 0x000ee20000300800 */
        /* <DEDUP_REMOVED lines=16> */
[----:B------:R-:W3:Y:S04]  /*2bd00*/  LDL.LU R4, [R1+0x1f4] ;  /* 0x0001f40001047983 */ /* 0x000ee80000300800 */
[----:B------:R0:W-:Y:S01]  /*2bd10*/  STS.U16 [R17+0x16900], R7 ;  /* 0x0169000711007388 */ /* 0x0001e20000000400 */
[----:B------:R-:W3:Y:S02]  /*2bd20*/  LDL.LU R6, [R1+0x1d4] ;  /* 0x0001d40001067983 */ /* 0x000ee40000300800 */
[----:B------:R1:W-:Y:S02]  /*2bd30*/  STS.U16 [R17+0x17100], R18 ;  /* 0x0171001211007388 */ /* 0x0003e40000000400 */
[----:B--2---:R2:W-:Y:S01]  /*2bd40*/  STS.U16 [R17+0x17900], R26 ;  /* 0x0179001a11007388 */ /* 0x0045e20000000400 */
[----:B0-----:R-:W3:Y:S01]  /*2bd50*/  LDL.LU R7, [R1+0x174] ;  /* 0x0001740001077983 */ /* 0x001ee20000300800 */
[----:B-1----:R-:W3:Y:S02]  /*2bd60*/  LDL.LU R18, [R1+0x154] ;  /* 0x0001540001127983 */ /* 0x002ee40000300800 */
[----:B--2---:R-:W2:Y:S02]  /*2bd70*/  LDL.LU R26, [R1+0x134] ;  /* 0x00013400011a7983 */ /* 0x004ea40000300800 */
[----:B------:R0:W-:Y:S02]  /*2bd80*/  STL [R1+0x3bf0], R17 ;  /* 0x003bf01101007387 */ /* 0x0001e40000100800 */
[----:B0-----:R-:W2:Y:S04]  /*2bd90*/  LDL.LU R17, [R1+0x2bc] ;  /* 0x0002bc0001117983 */ /* 0x001ea80000300800 */
[----:B----4-:R0:W-:Y:S04]  /*2bda0*/  STS.U16 [R0+0x10200], R22 ;  /* 0x0102001600007388 */ /* 0x0101e80000000400 */
[----:B0-----:R-:W4:Y:S04]  /*2bdb0*/  LDL.LU R22, [R1+0x3c48] ;  /* 0x003c480001167983 */ /* 0x001f280000300800 */
[----:B----4-:R0:W-:Y:S01]  /*2bdc0*/  STS.U16 [R0+0x10a00], R22 ;  /* 0x010a001600007388 */ /* 0x0101e20000000400 */
[----:B---3--:R1:W-:Y:S02]  /*2bdd0*/  STS.U16 [R0+0x11200], R2 ;  /* 0x0112000200007388 */ /* 0x0083e40000000400 */
[----:B--2---:R2:W-:Y:S01]  /*2bde0*/  STS.U16 [R0+0x11a00], R17 ;  /* 0x011a001100007388 */ /* 0x0045e20000000400 */
[----:B0-----:R-:W3:Y:S01]  /*2bdf0*/  LDL.LU R22, [R1+0x3c44] ;  /* 0x003c440001167983 */ /* 0x001ee20000300800 */
[----:B-1----:R-:W4:Y:S02]  /*2be00*/  LDL.LU R2, [R1+0x3c40] ;  /* 0x003c400001027983 */ /* 0x002f240000300800 */
[----:B------:R-:W-:Y:S02]  /*2be10*/  STL [R1+0x3be8], R0 ;  /* 0x003be80001007387 */ /* 0x000fe40000100800 */
[----:B--2---:R-:W2:Y:S02]  /*2be20*/  LDL.LU R17, [R1+0x308] ;  /* 0x0003080001117983 */ /* 0x004ea40000300800 */
[----:B--2---:R0:W-:Y:S04]  /*2be30*/  STL [R1+0x3c30], R17 ;  /* 0x003c301101007387 */ /* 0x0041e80000100800 */
[----:B0-----:R-:W2:Y:S04]  /*2be40*/  LDL.LU R17, [R1+0xc4] ;  /* 0x0000c40001117983 */ /* 0x001ea80000300800 */
[----:B--2---:R0:W-:Y:S04]  /*2be50*/  STL [R1+0x3c38], R17 ;  /* 0x003c381101007387 */ /* 0x0041e80000100800 */
[----:B0-----:R-:W2:Y:S04]  /*2be60*/  LDL.LU R17, [R1+0xe4] ;  /* 0x0000e40001117983 */ /* 0x001ea80000300800 */
[----:B------:R-:W-:Y:S01]  /*2be70*/  STS.U16 [R0+0x12200], R5 ;  /* 0x0122000500007388 */ /* 0x000fe20000000400 */
[----:B----4-:R-:W-:Y:S01]  /*2be80*/  LOP3.LUT R2, R2, 0x7f, RZ, 0xc0, !PT ;  /* 0x0000007f02027812 */ /* 0x010fe200078ec0ff */
[----:B------:R-:W-:Y:S02]  /*2be90*/  STS.U16 [R0+0x12a00], R15 ;  /* 0x012a000f00007388 */ /* 0x000fe40000000400 */
[----:B------:R-:W-:Y:S01]  /*2bea0*/  STS.U16 [R0+0x13200], R14 ;  /* 0x0132000e00007388 */ /* 0x000fe20000000400 */
[----:B------:R-:W-:Y:S04]  /*2beb0*/  STS.U16 [R0+0x13a00], R29 ;  /* 0x013a001d00007388 */ /* 0x000fe80000000400 */
[----:B--2---:R0:W-:Y:S04]  /*2bec0*/  STL [R1+0x3c3c], R17 ;  /* 0x003c3c1101007387 */ /* 0x0041e80000100800 */
[----:B0-----:R-:W2:Y:S01]  /*2bed0*/  LDL.LU R17, [R1+0x104] ;  /* 0x0001040001117983 */ /* 0x001ea20000300800 */
[----:B------:R-:W4:Y:S02]  /*2bee0*/  LDL.LU R5, [R1+0x2ec] ;  /* 0x0002ec0001057983 */ /* 0x000f240000300800 */
[----:B------:R-:W-:-:S02]  /*2bef0*/  IMAD.SHL.U32 R2, R2, 0x2, RZ ;  /* 0x0000000202027824 */ /* 0x000fc400078e00ff */
[----:B------:R-:W-:Y:S01]  /*2bf00*/  STS.U16 [R0+0x14200], R27 ;  /* 0x0142001b00007388 */ /* 0x000fe20000000400 */
[----:B------:R-:W-:Y:S01]  /*2bf10*/  STS.U16 [R0+0x14a00], R25 ;  /* 0x014a001900007388 */ /* 0x000fe20000000400 */
[----:B------:R-:W-:Y:S02]  /*2bf20*/  STS.U16 [R0+0x15200], R23 ;  /* 0x0152001700007388 */ /* 0x000fe40000000400 */
[----:B------:R-:W-:Y:S01]  /*2bf30*/  STS.U16 [R0+0x15a00], R21 ;  /* 0x015a001500007388 */ /* 0x000fe20000000400 */
[----:B------:R-:W-:Y:S01]  /*2bf40*/  LOP3.LUT R2, R2, 0x30, RZ, 0x3c, !PT ;  /* 0x0000003002027812 */ /* 0x000fe200078e3cff */
[----:B------:R-:W-:Y:S01]  /*2bf50*/  STS.U16 [R0+0x16200], R19 ;  /* 0x0162001300007388 */ /* 0x000fe20000000400 */
[----:B------:R-:W-:Y:S02]  /*2bf60*/  STS.U16 [R0+0x16a00], R13 ;  /* 0x016a000d00007388 */ /* 0x000fe40000000400 */
[----:B------:R-:W-:Y:S02]  /*2bf70*/  STS.U16 [R0+0x17200], R12 ;  /* 0x0172000c00007388 */ /* 0x000fe40000000400 */
[----:B------:R-:W-:Y:S01]  /*2bf80*/  STS.U16 [R0+0x17a00], R11 ;  /* 0x017a000b00007388 */ /* 0x000fe20000000400 */
[----:B------:R3:W-:Y:S01]  /*2bf90*/  STS.U16 [R2+0x10300], R10 ;  /* 0x0103000a02007388 */ /* 0x0007e20000000400 */
        /* <DEDUP_REMOVED lines=11> */
[----:B------:R0:W-:Y:S01]  /*2c050*/  STS.U16 [R2+0x16300], R26 ;  /* 0x0163001a02007388 */ /* 0x0001e20000000400 */
[----:B---3--:R-:W-:-:S02]  /*2c060*/  IMAD.SHL.U32 R10, R22, 0x2, RZ ;  /* 0x00000002160a7824 */ /* 0x008fc400078e00ff */
[----:B0-----:R-:W-:Y:S01]  /*2c070*/  IMAD.SHL.U32 R26, R22, 0x2, RZ ;  /* 0x00000002161a7824 */ /* 0x001fe200078e00ff */
[----:B----4-:R0:W-:Y:S01]  /*2c080*/  STL [R1+0x3c34], R5 ;  /* 0x003c340501007387 */ /* 0x0101e20000100800 */
[----:B------:R-:W3:Y:S02]  /*2c090*/  LDL.LU R15, [R1+0x2d0] ;  /* 0x0002d000010f7983 */ /* 0x000ee40000300800 */
[----:B------:R-:W4:Y:S02]  /*2c0a0*/  LDL.LU R14, [R1+0x2b4] ;  /* 0x0002b400010e7983 */ /* 0x000f240000300800 */
        /* <DEDUP_REMOVED lines=18> */
[----:B0-----:R-:W-:Y:S01]  /*2c1d0*/  LOP3.LUT R5, R26, 0x30, RZ, 0x3c, !PT ;  /* 0x000000301a057812 */ /* 0x001fe200078e3cff */
[----:B------:R-:W3:Y:S02]  /*2c1e0*/  LDL.LU R6, [R1+0x23c] ;  /* 0x00023c0001067983 */ /* 0x000ee40000300800 */
[----:B------:R-:W3:Y:S01]  /*2c1f0*/  LDL.LU R7, [R1+0x20c] ;  /* 0x00020c0001077983 */ /* 0x000ee20000300800 */
[----:B------:R-:W3:Y:S01]  /*2c200*/  LDL.LU R18, [R1+0x1ec] ;  /* 0x0001ec0001127983 */ /* 0x000ee20000300800 */
[----:B------:R-:W3:Y:S02]  /*2c210*/  LDL.LU R22, [R1+0x18c] ;  /* 0x00018c0001167983 */ /* 0x000ee40000300800 */
[----:B------:R-:W3:Y:S01]  /*2c220*/  LDL.LU R26, [R1+0x16c] ;  /* 0x00016c00011a7983 */ /* 0x000ee20000300800 */
[----:B--2---:R0:W-:Y:S04]  /*2c230*/  STS.U16 [R5+0x16b00], R17 ;  /* 0x016b001105007388 */ /* 0x0041e80000000400 */
[----:B0-----:R-:W2:Y:S04]  /*2c240*/  LDL.LU R17, [R1+0x3c3c] ;  /* 0x003c3c0001117983 */ /* 0x001ea80000300800 */
[----:B--2---:R0:W-:Y:S04]  /*2c250*/  STS.U16 [R5+0x17300], R17 ;  /* 0x0173001105007388 */ /* 0x0041e80000000400 */
[----:B0-----:R-:W2:Y:S01]  /*2c260*/  LDL.LU R17, [R1+0x3c38] ;  /* 0x003c380001117983 */ /* 0x001ea20000300800 */
[----:B------:R-:W-:-:S03]  /*2c270*/  LOP3.LUT R0, R10, 0x40, RZ, 0x3c, !PT ;  /* 0x000000400a007812 */ /* 0x000fc600078e3cff */
[----:B--2---:R0:W-:Y:S04]  /*2c280*/  STS.U16 [R5+0x17b00], R17 ;  /* 0x017b001105007388 */ /* 0x0041e80000000400 */
[----:B0-----:R-:W2:Y:S01]  /*2c290*/  LDL.LU R5, [R1+0x3c34] ;  /* 0x003c340001057983 */ /* 0x001ea20000300800 */
[----:B------:R-:W2:Y:S03]  /*2c2a0*/  LDL.LU R17, [R1+0x3c30] ;  /* 0x003c300001117983 */ /* 0x000ea60000300800 */
[----:B--2---:R-:W-:Y:S01]  /*2c2b0*/  STS.U16 [R0+0x10400], R17 ;  /* 0x0104001100007388 */ /* 0x004fe20000000400 */
[----:B------:R0:W-:Y:S02]  /*2c2c0*/  STS.U16 [R0+0x10c00], R5 ;  /* 0x010c000500007388 */ /* 0x0001e40000000400 */
[----:B---3--:R-:W-:Y:S02]  /*2c2d0*/  STS.U16 [R0+0x11400], R15 ;  /* 0x0114000f00007388 */ /* 0x008fe40000000400 */
[----:B----4-:R-:W-:Y:S01]  /*2c2e0*/  STS.U16 [R0+0x11c00], R14 ;  /* 0x011c000e00007388 */ /* 0x010fe20000000400 */
        /* <DEDUP_REMOVED lines=11> */
[----:B------:R1:W-:Y:S01]  /*2c3a0*/  STS.U16 [R0+0x17c00], R16 ;  /* 0x017c001000007388 */ /* 0x0003e20000000400 */
[----:B0-----:R-:W2:Y:S04]  /*2c3b0*/  LDL.LU R5, [R1+0x14c] ;  /* 0x00014c0001057983 */ /* 0x001ea80000300800 */
[----:B-1----:R-:W3:Y:S01]  /*2c3c0*/  LDL.LU R0, [R1+0x12c] ;  /* 0x00012c0001007983 */ /* 0x002ee20000300800 */
[----:B------:R-:W4:Y:S03]  /*2c3d0*/  LDL.LU R15, [R1+0xbc] ;  /* 0x0000bc00010f7983 */ /* 0x000f260000300800 */
[----:B----4-:R0:W-:Y:S04]  /*2c3e0*/  STL [R1+0x3c24], R15 ;  /* 0x003c240f01007387 */ /* 0x0101e80000100800 */
[----:B0-----:R-:W4:Y:S01]  /*2c3f0*/  LDL.LU R15, [R1+0xdc] ;  /* 0x0000dc00010f7983 */ /* 0x001f220000300800 */
[----:B------:R-:W-:-:S05]  /*2c400*/  LOP3.LUT R17, R10, 0x50, RZ, 0x3c, !PT ;  /* 0x000000500a117812 */ /* 0x000fca00078e3cff */
[----:B------:R-:W-:Y:S01]  /*2c410*/  STS.U16 [R17+0x10500], R20 ;  /* 0x0105001411007388 */ /* 0x000fe20000000400 */
[----:B------:R-:W-:Y:S02]  /*2c420*/  STS.U16 [R17+0x10d00], R24 ;  /* 0x010d001811007388 */ /* 0x000fe40000000400 */
[----:B------:R-:W-:Y:S02]  /*2c430*/  STS.U16 [R17+0x11500], R28 ;  /* 0x0115001c11007388 */ /* 0x000fe40000000400 */
[----:B------:R-:W-:Y:S01]  /*2c440*/  STS.U16 [R17+0x11d00], R2 ;  /* 0x011d000211007388 */ /* 0x000fe20000000400 */
[----:B----4-:R0:W-:Y:S04]  /*2c450*/  STL [R1+0x3c28], R15 ;  /* 0x003c280f01007387 */ /* 0x0101e80000100800 */
[----:B0-----:R-:W4:Y:S01]  /*2c460*/  LDL.LU R15, [R1+0xfc] ;  /* 0x0000fc00010f7983 */ /* 0x001f220000300800 */
        /* <DEDUP_REMOVED lines=15> */
[----:B------:R-:W4:Y:S04]  /*2c560*/  LDL.LU R24, [R1+0xb8] ;  /* 0x0000b80001187983 */ /* 0x000f280000300800 */
[----:B------:R0:W-:Y:S01]  /*2c570*/  STS.U16 [R17+0x12500], R3 ;  /* 0x0125000311007388 */ /* 0x0001e20000000400 */
[----:B------:R-:W4:Y:S02]  /*2c580*/  LDL.LU R28, [R1+0x2fc] ;  /* 0x0002fc00011c7983 */ /* 0x000f240000300800 */
[----:B------:R1:W-:Y:S02]  /*2c590*/  STS.U16 [R17+0x12d00], R4 ;  /* 0x012d000411007388 */ /* 0x0003e40000000400 */
[----:B------:R-:W4:Y:S01]  /*2c5a0*/  LDL.LU R2, [R1+0x2e0] ;  /* 0x0002e00001027983 */ /* 0x000f220000300800 */
[----:B------:R2:W-:Y:S01]  /*2c5b0*/  STS.U16 [R17+0x13500], R6 ;  /* 0x0135000611007388 */ /* 0x0005e20000000400 */
[----:B------:R2:W-:Y:S02]  /*2c5c0*/  STS.U16 [R17+0x13d00], R7 ;  /* 0x013d000711007388 */ /* 0x0005e40000000400 */
[----:B------:R2:W-:Y:S02]  /*2c5d0*/  STS.U16 [R17+0x14500], R18 ;  /* 0x0145001211007388 */ /* 0x0005e40000000400 */
[----:B------:R3:W-:Y:S01]  /*2c5e0*/  STS.U16 [R17+0x14d00], R22 ;  /* 0x014d001611007388 */ /* 0x0007e20000000400 */
[----:B0-----:R-:W4:Y:S01]  /*2c5f0*/  LDL.LU R3, [R1+0x2c4] ;  /* 0x0002c40001037983 */ /* 0x001f220000300800 */
[----:B-1----:R-:W4:Y:S03]  /*2c600*/  LDL.LU R4, [R1+0x2a8] ;  /* 0x0002a80001047983 */ /* 0x002f260000300800 */
[----:B------:R0:W-:Y:S04]  /*2c610*/  STS.U16 [R17+0x15500], R26 ;  /* 0x0155001a11007388 */ /* 0x0001e80000000400 */
[----:B--2---:R-:W2:Y:S01]  /*2c620*/  LDL.LU R6, [R1+0x28c] ;  /* 0x00028c0001067983 */ /* 0x004ea20000300800 */
[----:B------:R-:W2:Y:S02]  /*2c630*/  LDL.LU R7, [R1+0x270] ;  /* 0x0002700001077983 */ /* 0x000ea40000300800 */
[----:B------:R-:W2:Y:S02]  /*2c640*/  LDL.LU R18, [R1+0x234] ;  /* 0x0002340001127983 */ /* 0x000ea40000300800 */
[----:B------:R1:W-:Y:S01]  /*2c650*/  STS.U16 [R17+0x15d00], R5 ;  /* 0x015d000511007388 */ /* 0x0003e20000000400 */
[----:B---3--:R-:W3:Y:S04]  /*2c660*/  LDL.LU R22, [R1+0x204] ;  /* 0x0002040001167983 */ /* 0x008ee80000300800 */
[----:B------:R-:W-:Y:S04]  /*2c670*/  STS.U16 [R17+0x16500], R0 ;  /* 0x0165000011007388 */ /* 0x000fe80000000400 */
[----:B0-----:R-:W2:Y:S04]  /*2c680*/  LDL.LU R26, [R1+0x1e4] ;  /* 0x0001e400011a7983 */ /* 0x001ea80000300800 */
[----:B-1----:R-:W2:Y:S04]  /*2c690*/  LDL.LU R5, [R1+0x3c2c] ;  /* 0x003c2c0001057983 */ /* 0x002ea80000300800 */
[----:B----4-:R0:W-:Y:S04]  /*2c6a0*/  STS.U16 [R17+0x16d00], R15 ;  /* 0x016d000f11007388 */ /* 0x0101e80000000400 */
[----:B0-----:R-:W4:Y:S04]  /*2c6b0*/  LDL.LU R15, [R1+0x3c28] ;  /* 0x003c2800010f7983 */ /* 0x001f280000300800 */
[----:B----4-:R0:W-:Y:S04]  /*2c6c0*/  STS.U16 [R17+0x17500], R15 ;  /* 0x0175000f11007388 */ /* 0x0101e80000000400 */
[----:B0-----:R-:W4:Y:S01]  /*2c6d0*/  LDL.LU R15, [R1+0x3c24] ;  /* 0x003c2400010f7983 */ /* 0x001f220000300800 */
[C---:B--2---:R-:W-:Y:S01]  /*2c6e0*/  LOP3.LUT R0, R5.reuse, 0x60, RZ, 0x3c, !PT ;  /* 0x0000006005007812 */ /* 0x044fe200078e3cff */
[----:B------:R-:W-:-:S02]  /*2c6f0*/  LOP3.LUT R5, R5, 0x70, RZ, 0x3c, !PT ;  /* 0x0000007005057812 */ /* 0x000fc400078e3cff */
[----:B----4-:R-:W-:Y:S02]  /*2c700*/  STS.U16 [R17+0x17d00], R15 ;  /* 0x017d000f11007388 */ /* 0x010fe40000000400 */
        /* <DEDUP_REMOVED lines=17> */
[----:B------:R0:W-:Y:S02]  /*2c820*/  STS.U16 [R5+0x10f00], R2 ;  /* 0x010f000205007388 */ /* 0x0001e40000000400 */
[----:B0-----:R-:W2:Y:S04]  /*2c830*/  LDL.LU R2, [R1+0x124] ;  /* 0x0001240001027983 */ /* 0x001ea80000300800 */
[----:B--2---:R0:W-:Y:S04]  /*2c840*/  STL [R1+0x3c18], R2 ;  /* 0x003c180201007387 */ /* 0x0041e80000100800 */
[----:B0-----:R-:W2:Y:S04]  /*2c850*/  LDL.LU R2, [R1+0x144] ;  /* 0x0001440001027983 */ /* 0x001ea80000300800 */
[----:B--2---:R0:W-:Y:S04]  /*2c860*/  STL [R1+0x3c1c], R2 ;  /* 0x003c1c0201007387 */ /* 0x0041e80000100800 */
[----:B0-----:R-:W2:Y:S01]  /*2c870*/  LDL.LU R2, [R1+0x164] ;  /* 0x0001640001027983 */ /* 0x001ea20000300800 */
[----:B------:R-:W-:Y:S02]  /*2c880*/  STS.U16 [R5+0x11700], R3 ;  /* 0x0117000305007388 */ /* 0x000fe40000000400 */
[----:B------:R-:W-:Y:S02]  /*2c890*/  STS.U16 [R5+0x11f00], R4 ;  /* 0x011f000405007388 */ /* 0x000fe40000000400 */
[----:B------:R-:W-:Y:S01]  /*2c8a0*/  STS.U16 [R5+0x12700], R6 ;  /* 0x0127000605007388 */ /* 0x000fe20000000400 */
[----:B------:R-:W-:Y:S01]  /*2c8b0*/  STS.U16 [R5+0x12f00], R7 ;  /* 0x012f000705007388 */ /* 0x000fe20000000400 */
[----:B------:R-:W-:Y:S02]  /*2c8c0*/  STS.U16 [R5+0x13700], R18 ;  /* 0x0137001205007388 */ /* 0x000fe40000000400 */
[----:B---3--:R-:W-:Y:S02]  /*2c8d0*/  STS.U16 [R5+0x13f00], R22 ;  /* 0x013f001605007388 */ /* 0x008fe40000000400 */
[----:B------:R-:W-:Y:S01]  /*2c8e0*/  STS.U16 [R5+0x14700], R26 ;  /* 0x0147001a05007388 */ /* 0x000fe20000000400 */
[----:B--2---:R0:W-:Y:S04]  /*2c8f0*/  STL [R1+0x3c20], R2 ;  /* 0x003c200201007387 */ /* 0x0041e80000100800 */
[----:B0-----:R-:W2:Y:S01]  /*2c900*/  LDL.LU R2, [R1+0x184] ;  /* 0x0001840001027983 */ /* 0x001ea20000300800 */
        /* <DEDUP_REMOVED lines=25> */
[----:B------:R-:W3:Y:S01]  /*2caa0*/  LDL.LU R28, [R1] ;  /* 0x00000000011c7983 */ /* 0x000ee20000300800 */
[----:B--2---:R0:W-:Y:S04]  /*2cab0*/  STS.U16 [R5+0x14f00], R2 ;  /* 0x014f000205007388 */ /* 0x0041e80000000400 */
[----:B0-----:R-:W2:Y:S04]  /*2cac0*/  LDL.LU R2, [R1+0x3c20] ;  /* 0x003c200001027983 */ /* 0x001ea80000300800 */
[----:B--2---:R0:W-:Y:S04]  /*2cad0*/  STS.U16 [R5+0x15700], R2 ;  /* 0x0157000205007388 */ /* 0x0041e80000000400 */
[----:B0-----:R-:W2:Y:S04]  /*2cae0*/  LDL.LU R2, [R1+0x3c1c] ;  /* 0x003c1c0001027983 */ /* 0x001ea80000300800 */
[----:B------:R-:W0:Y:S04]  /*2caf0*/  S2R R17, SR_TID.X ;  /* 0x0000000000117919 */ /* 0x000e280000002100 */
[----:B--2---:R1:W-:Y:S04]  /*2cb00*/  STS.U16 [R5+0x15f00], R2 ;  /* 0x015f000205007388 */ /* 0x0043e80000000400 */
[----:B-1----:R-:W2:Y:S01]  /*2cb10*/  LDL.LU R2, [R1+0x3c18] ;  /* 0x003c180001027983 */ /* 0x002ea20000300800 */
[----:B0-----:R-:W-:-:S05]  /*2cb20*/  LOP3.LUT R17, R17, 0x7f, RZ, 0xc0, !PT ;  /* 0x0000007f11117812 */ /* 0x001fca00078ec0ff */
[----:B------:R-:W-:Y:S01]  /*2cb30*/  IMAD.SHL.U32 R17, R17, 0x2, RZ ;  /* 0x0000000211117824 */ /* 0x000fe200078e00ff */
[----:B--2---:R0:W-:Y:S01]  /*2cb40*/  STS.U16 [R5+0x16700], R2 ;  /* 0x0167000205007388 */ /* 0x0041e20000000400 */
[----:B---3--:R1:W-:Y:S02]  /*2cb50*/  STS.U16 [R5+0x16f00], R3 ;  /* 0x016f000305007388 */ /* 0x0083e40000000400 */
[----:B----4-:R2:W-:Y:S02]  /*2cb60*/  STS.U16 [R5+0x17700], R4 ;  /* 0x0177000405007388 */ /* 0x0105e40000000400 */
[----:B------:R3:W-:Y:S01]  /*2cb70*/  STS.U16 [R5+0x17f00], R6 ;  /* 0x017f000605007388 */ /* 0x0007e20000000400 */
[----:B------:R3:W-:Y:S01]  /*2cb80*/  STS.U16 [R17], R7 ;  /* 0x0000000711007388 */ /* 0x0007e20000000400 */
[----:B------:R3:W-:Y:S03]  /*2cb90*/  STS.U16 [R17+0x800], R18 ;  /* 0x0008001211007388 */ /* 0x0007e60000000400 */
[----:B0-----:R-:W4:Y:S01]  /*2cba0*/  LDL.LU R2, [R1+0x3c14] ;  /* 0x003c140001027983 */ /* 0x001f220000300800 */
[----:B-1----:R-:W4:Y:S02]  /*2cbb0*/  LDL.LU R3, [R1+0x3c10] ;  /* 0x003c100001037983 */ /* 0x002f240000300800 */
[----:B--2---:R-:W2:Y:S02]  /*2cbc0*/  LDL.LU R4, [R1+0x3c0c] ;  /* 0x003c0c0001047983 */ /* 0x004ea40000300800 */
[----:B---3--:R-:W3:Y:S01]  /*2cbd0*/  LDL.LU R5, [R1+0x3c08] ;  /* 0x003c080001057983 */ /* 0x008ee20000300800 */
[----:B------:R-:W2:Y:S01]  /*2cbe0*/  LDL.LU R6, [R1+0x3c04] ;  /* 0x003c040001067983 */ /* 0x000ea20000300800 */
[----:B------:R-:W2:Y:S02]  /*2cbf0*/  LDL.LU R7, [R1+0x3c00] ;  /* 0x003c000001077983 */ /* 0x000ea40000300800 */
[----:B------:R-:W2:Y:S01]  /*2cc00*/  LDL.LU R18, [R1+0x3bfc] ;  /* 0x003bfc0001127983 */ /* 0x000ea20000300800 */
[----:B------:R0:W-:Y:S01]  /*2cc10*/  STS.U16 [R17+0x1000], R22 ;  /* 0x0010001611007388 */ /* 0x0001e20000000400 */
[----:B------:R1:W-:Y:S02]  /*2cc20*/  STS.U16 [R17+0x1800], R26 ;  /* 0x0018001a11007388 */ /* 0x0003e40000000400 */
[----:B------:R1:W-:Y:S01]  /*2cc30*/  STS.U16 [R17+0x2000], R0 ;  /* 0x0020000011007388 */ /* 0x0003e20000000400 */
[----:B0-----:R-:W2:Y:S01]  /*2cc40*/  LDL.LU R22, [R1+0x3bf8] ;  /* 0x003bf80001167983 */ /* 0x001ea20000300800 */
[----:B-1----:R-:W2:Y:S02]  /*2cc50*/  LDL.LU R26, [R1+0x3bf4] ;  /* 0x003bf400011a7983 */ /* 0x002ea40000300800 */
[----:B------:R-:W2:Y:S02]  /*2cc60*/  LDL.LU R0, [R1+0x5c] ;  /* 0x00005c0001007983 */ /* 0x000ea40000300800 */
        /* <DEDUP_REMOVED lines=17> */
[----:B------:R-:W-:Y:S04]  /*2cd80*/  STS.U16 [R17+0xb000], R28 ;  /* 0x00b0001c11007388 */ /* 0x000fe80000000400 */
[----:B--2---:R0:W-:Y:S04]  /*2cd90*/  STL [R1+0x3bec], R0 ;  /* 0x003bec0001007387 */ /* 0x0041e80000100800 */
[----:B0-----:R-:W2:Y:S01]  /*2cda0*/  LDL.LU R0, [R1+0x60] ;  /* 0x0000600001007983 */ /* 0x001ea20000300800 */
[----:B------:R-:W2:Y:S02]  /*2cdb0*/  LDL.LU R15, [R1+0x58] ;  /* 0x00005800010f7983 */ /* 0x000ea40000300800 */
[----:B------:R-:W2:Y:S02]  /*2cdc0*/  LDL.LU R14, [R1+0x54] ;  /* 0x00005400010e7983 */ /* 0x000ea40000300800 */
[----:B------:R-:W2:Y:S01]  /*2cdd0*/  LDL.LU R29, [R1+0x50] ;  /* 0x00005000011d7983 */ /* 0x000ea20000300800 */
[----:B------:R-:W2:Y:S01]  /*2cde0*/  LDL.LU R27, [R1+0x4c] ;  /* 0x00004c00011b7983 */ /* 0x000ea20000300800 */
[----:B------:R-:W2:Y:S02]  /*2cdf0*/  LDL.LU R25, [R1+0x48] ;  /* 0x0000480001197983 */ /* 0x000ea40000300800 */
[----:B------:R-:W2:Y:S02]  /*2ce00*/  LDL.LU R23, [R1+0x44] ;  /* 0x0000440001177983 */ /* 0x000ea40000300800 */
[----:B------:R-:W2:Y:S01]  /*2ce10*/  LDL.LU R21, [R1+0x40] ;  /* 0x0000400001157983 */ /* 0x000ea20000300800 */
[----:B------:R-:W2:Y:S01]  /*2ce20*/  LDL.LU R19, [R1+0x3c] ;  /* 0x00003c0001137983 */ /* 0x000ea20000300800 */
[----:B------:R-:W2:Y:S02]  /*2ce30*/  LDL.LU R13, [R1+0x38] ;  /* 0x00003800010d7983 */ /* 0x000ea40000300800 */
[----:B------:R-:W2:Y:S02]  /*2ce40*/  LDL.LU R12, [R1+0x34] ;  /* 0x00003400010c7983 */ /* 0x000ea40000300800 */
[----:B------:R-:W2:Y:S01]  /*2ce50*/  LDL.LU R11, [R1+0x30] ;  /* 0x00003000010b7983 */ /* 0x000ea20000300800 */
[----:B------:R-:W-:Y:S04]  /*2ce60*/  STS.U16 [R17+0xb800], R26 ;  /* 0x00b8001a11007388 */ /* 0x000fe80000000400 */
[----:B------:R-:W2:Y:S01]  /*2ce70*/  LDL.LU R10, [R1+0x2c] ;  /* 0x00002c00010a7983 */ /* 0x000ea20000300800 */
[----:B------:R-:W-:Y:S02]  /*2ce80*/  STS.U16 [R17+0xc000], R22 ;  /* 0x00c0001611007388 */ /* 0x000fe40000000400 */
[----:B------:R-:W2:Y:S02]  /*2ce90*/  LDL.LU R9, [R1+0x28] ;  /* 0x0000280001097983 */ /* 0x000ea40000300800 */
[----:B------:R-:W-:Y:S01]  /*2cea0*/  STS.U16 [R17+0xc800], R18 ;  /* 0x00c8001211007388 */ /* 0x000fe20000000400 */
[----:B------:R-:W2:Y:S04]  /*2ceb0*/  LDL.LU R8, [R1+0x24] ;  /* 0x0000240001087983 */ /* 0x000ea80000300800 */
[----:B------:R-:W-:Y:S01]  /*2cec0*/  STS.U16 [R17+0xd000], R7 ;  /* 0x00d0000711007388 */ /* 0x000fe20000000400 */
[----:B------:R-:W2:Y:S02]  /*2ced0*/  LDL.LU R16, [R1+0x20] ;  /* 0x0000200001107983 */ /* 0x000ea40000300800 */
[----:B------:R-:W-:Y:S02]  /*2cee0*/  STS.U16 [R17+0xd800], R6 ;  /* 0x00d8000611007388 */ /* 0x000fe40000000400 */
[----:B------:R-:W2:Y:S01]  /*2cef0*/  LDL.LU R20, [R1+0x1c] ;  /* 0x00001c0001147983 */ /* 0x000ea20000300800 */
[----:B---3--:R-:W-:Y:S04]  /*2cf00*/  STS.U16 [R17+0xe000], R5 ;  /* 0x00e0000511007388 */ /* 0x008fe80000000400 */
[----:B------:R-:W3:Y:S01]  /*2cf10*/  LDL.LU R24, [R1+0x18] ;  /* 0x0000180001187983 */ /* 0x000ee20000300800 */
[----:B------:R-:W-:Y:S02]  /*2cf20*/  STS.U16 [R17+0xe800], R4 ;  /* 0x00e8000411007388 */ /* 0x000fe40000000400 */
[----:B------:R-:W2:Y:S02]  /*2cf30*/  LDL.LU R28, [R1+0x14] ;  /* 0x00001400011c7983 */ /* 0x000ea40000300800 */
[----:B----4-:R0:W-:Y:S01]  /*2cf40*/  STS.U16 [R17+0xf000], R3 ;  /* 0x00f0000311007388 */ /* 0x0101e20000000400 */
[----:B------:R1:W-:Y:S04]  /*2cf50*/  STS.U16 [R17+0xf800], R2 ;  /* 0x00f8000211007388 */ /* 0x0003e80000000400 */
[----:B0-----:R-:W3:Y:S01]  /*2cf60*/  LDL.LU R3, [R1+0x4] ;  /* 0x0000040001037983 */ /* 0x001ee20000300800 */
[----:B-1----:R-:W2:Y:S02]  /*2cf70*/  LDL.LU R17, [R1+0x3bf0] ;  /* 0x003bf00001117983 */ /* 0x002ea40000300800 */
[----:B------:R-:W3:Y:S01]  /*2cf80*/  LDL.LU R2, [R1+0xc] ;  /* 0x00000c0001027983 */ /* 0x000ee20000300800 */
[----:B--2---:R0:W-:Y:S04]  /*2cf90*/  STS.U16 [R17+0x100], R0 ;  /* 0x0001000011007388 */ /* 0x0041e80000000400 */
[----:B0-----:R-:W2:Y:S04]  /*2cfa0*/  LDL.LU R0, [R1+0x3bec] ;  /* 0x003bec0001007983 */ /* 0x001ea80000300800 */
[----:B--2---:R0:W-:Y:S01]  /*2cfb0*/  STS.U16 [R17+0x900], R0 ;  /* 0x0009000011007388 */ /* 0x0041e20000000400 */
[----:B------:R1:W-:Y:S02]  /*2cfc0*/  STS.U16 [R17+0x1100], R15 ;  /* 0x0011000f11007388 */ /* 0x0003e40000000400 */
[----:B------:R2:W-:Y:S02]  /*2cfd0*/  STS.U16 [R17+0x1900], R14 ;  /* 0x0019000e11007388 */ /* 0x0005e40000000400 */
[----:B------:R3:W-:Y:S01]  /*2cfe0*/  STS.U16 [R17+0x2100], R29 ;  /* 0x0021001d11007388 */ /* 0x0007e20000000400 */
[----:B------:R3:W-:Y:S01]  /*2cff0*/  STS.U16 [R17+0x2900], R27 ;  /* 0x0029001b11007388 */ /* 0x0007e20000000400 */
[----:B------:R3:W-:Y:S03]  /*2d000*/  STS.U16 [R17+0x3100], R25 ;  /* 0x0031001911007388 */ /* 0x0007e60000000400 */
[----:B0-----:R-:W4:Y:S01]  /*2d010*/  LDL.LU R0, [R1+0x3be8] ;  /* 0x003be80001007983 */ /* 0x001f220000300800 */
[----:B-1----:R-:W4:Y:S02]  /*2d020*/  LDL.LU R15, [R1+0x3be4] ;  /* 0x003be400010f7983 */ /* 0x002f240000300800 */
[----:B--2---:R-:W2:Y:S02]  /*2d030*/  LDL.LU R14, [R1+0x3be0] ;  /* 0x003be000010e7983 */ /* 0x004ea40000300800 */
[----:B---3--:R-:W3:Y:S01]  /*2d040*/  LDL.LU R29, [R1+0x3bdc] ;  /* 0x003bdc00011d7983 */ /* 0x008ee20000300800 */
[----:B------:R-:W2:Y:S01]  /*2d050*/  LDL.LU R27, [R1+0x3bd8] ;  /* 0x003bd800011b7983 */ /* 0x000ea20000300800 */
[----:B------:R-:W2:Y:S03]  /*2d060*/  LDL.LU R25, [R1+0x3bd4] ;  /* 0x003bd40001197983 */ /* 0x000ea60000300800 */
[----:B------:R0:W-:Y:S01]  /*2d070*/  STS.U16 [R17+0x3900], R23 ;  /* 0x0039001711007388 */ /* 0x0001e20000000400 */
[----:B------:R1:W-:Y:S02]  /*2d080*/  STS.U16 [R17+0x4100], R21 ;  /* 0x0041001511007388 */ /* 0x0003e40000000400 */
[----:B------:R1:W-:Y:S02]  /*2d090*/  STS.U16 [R17+0x4900], R19 ;  /* 0x0049001311007388 */ /* 0x0003e40000000400 */
[----:B------:R1:W-:Y:S01]  /*2d0a0*/  STS.U16 [R17+0x5100], R13 ;  /* 0x0051000d11007388 */ /* 0x0003e20000000400 */
[----:B------:R1:W-:Y:S01]  /*2d0b0*/  STS.U16 [R17+0x5900], R12 ;  /* 0x0059000c11007388 */ /* 0x0003e20000000400 */
[----:B------:R1:W-:Y:S03]  /*2d0c0*/  STS.U16 [R17+0x6100], R11 ;  /* 0x0061000b11007388 */ /* 0x0003e60000000400 */
[----:B0-----:R-:W2:Y:S01]  /*2d0d0*/  LDL.LU R23, [R1+0x3bd0] ;  /* 0x003bd00001177983 */ /* 0x001ea20000300800 */
[----:B-1----:R-:W2:Y:S03]  /*2d0e0*/  LDL.LU R21, [R1+0x3bcc] ;  /* 0x003bcc0001157983 */ /* 0x002ea60000300800 */
[----:B------:R-:W2:Y:S01]  /*2d0f0*/  LDL.LU R19, [R1+0x3bc8] ;  /* 0x003bc80001137983 */ /* 0x000ea20000300800 */
[----:B------:R-:W2:Y:S03]  /*2d100*/  LDL.LU R13, [R1+0x3bc4] ;  /* 0x003bc400010d7983 */ /* 0x000ea60000300800 */
        /* <DEDUP_REMOVED lines=14> */
[----:B------:R0:W-:Y:S04]  /*2d1f0*/  STS.U16 [R17+0x9900], R28 ;  /* 0x0099001c11007388 */ /* 0x0001e80000000400 */
[----:B0-----:R-:W2:Y:S01]  /*2d200*/  LDL.LU R28, [R1+0x3ba0] ;  /* 0x003ba000011c7983 */ /* 0x001ea20000300800 */
[----:B------:R0:W-:Y:S02]  /*2d210*/  STS.U16 [R17+0xa100], R2 ;  /* 0x00a1000211007388 */ /* 0x0001e40000000400 */
[----:B------:R1:W-:Y:S01]  /*2d220*/  STS.U16 [R17+0xa900], R3 ;  /* 0x00a9000311007388 */ /* 0x0003e20000000400 */
[----:B0-----:R-:W3:Y:S04]  /*2d230*/  LDL R2, [R1+0x12dc] ;  /* 0x0012dc0001027983 */ /* 0x001ee80000100800 */
[----:B-1----:R-:W3:Y:S01]  /*2d240*/  LDL R3, [R1+0xb8c] ;  /* 0x000b8c0001037983 */ /* 0x002ee20000100800 */
[----:B----4-:R-:W-:-:S03]  /*2d250*/  PRMT R15, RZ, 0x7610, R15 ;  /* 0x00007610ff0f7816 */ /* 0x010fc6000000000f */
[----:B--2---:R-:W-:Y:S01]  /*2d260*/  STS.U16 [R17+0xb100], R28 ;  /* 0x00b1001c11007388 */ /* 0x004fe20000000400 */
        /* <DEDUP_REMOVED lines=8> */
[----:B------:R0:W-:Y:S03]  /*2d2f0*/  STS.U16 [R17+0xf900], R13 ;  /* 0x00f9000d11007388 */ /* 0x0001e60000000400 */
[----:B---3--:R-:W2:Y:S04]  /*2d300*/  @!P0 LDG.E.U16 R15, [R2.64] ;  /* 0x00000006020f8981 */ /* 0x008ea8000c1e1500 */
[----:B0-----:R-:W3:Y:S04]  /*2d310*/  LDL.LU R17, [R1+0x3b9c] ;  /* 0x003b9c0001117983 */ /* 0x001ee80000300800 */
[----:B---3--:R-:W-:Y:S01]  /*2d320*/  STS.U16 [R0+0x200], R17 ;  /* 0x0002001100007388 */ /* 0x008fe20000000400 */
[----:B------:R-:W-:Y:S02]  /*2d330*/  STS.U16 [R0+0xa00], R19 ;  /* 0x000a001300007388 */ /* 0x000fe40000000400 */
[----:B------:R-:W-:Y:S02]  /*2d340*/  STS.U16 [R0+0x1200], R21 ;  /* 0x0012001500007388 */ /* 0x000fe40000000400 */
[----:B------:R-:W-:Y:S01]  /*2d350*/  STS.U16 [R0+0x1a00], R23 ;  /* 0x001a001700007388 */ /* 0x000fe20000000400 */
[----:B------:R-:W-:Y:S01]  /*2d360*/  STS.U16 [R0+0x2200], R25 ;  /* 0x0022001900007388 */ /* 0x000fe20000000400 */
[----:B------:R-:W-:Y:S02]  /*2d370*/  STS.U16 [R0+0x2a00], R27 ;  /* 0x002a001b00007388 */ /* 0x000fe40000000400 */
[----:B------:R0:W-:Y:S02]  /*2d380*/  STS.U16 [R0+0x3200], R29 ;  /* 0x0032001d00007388 */ /* 0x0001e40000000400 */
[----:B0-----:R-:W3:Y:S01]  /*2d390*/  LDL.LU R0, [R1+0x3b98] ;  /* 0x003b980001007983 */ /* 0x001ee20000300800 */
[----:B--2---:R0:W-:Y:S03]  /*2d3a0*/  STL [R1+0x2f8], R15 ;  /* 0x0002f80f01007387 */ /* 0x0041e60000100800 */
[----:B0-----:R-:W2:Y:S01]  /*2d3b0*/  LDL.LU R15, [R1+0x3b94] ;  /* 0x003b9400010f7983 */ /* 0x001ea20000300800 */
[----:B------:R-:W4:Y:S02]  /*2d3c0*/  LDL R2, [R1+0xb88] ;  /* 0x000b880001027983 */ /* 0x000f240000100800 */
[----:B------:R-:W4:Y:S01]  /*2d3d0*/  LDL R3, [R1+0x12d8] ;  /* 0x0012d80001037983 */ /* 0x000f220000100800 */
[----:B---3--:R-:W-:-:S02]  /*2d3e0*/  PRMT R0, RZ, 0x7610, R0 ;  /* 0x00007610ff007816 */ /* 0x008fc40000000000 */
[----:B----4-:R-:W-:-:S04]  /*2d3f0*/  @!P0 LOP3.LUT R3, R3, R2, RZ, 0x3c, !PT ;  /* 0x0000000203038212 */ /* 0x010fc800078e3cff */
[----:B------:R-:W-:-:S04]  /*2d400*/  @!P0 LOP3.LUT R2, R3, R2, RZ, 0x3c, !PT ;  /* 0x0000000203028212 */ /* 0x000fc800078e3cff */
[----:B------:R-:W-:-:S05]  /*2d410*/  @!P0 LOP3.LUT R3, R3, R2, RZ, 0x3c, !PT ;  /* 0x0000000203038212 */ /* 0x000fca00078e3cff */
[----:B------:R-:W3:Y:S04]  /*2d420*/  @!P0 LDG.E.U16 R0, [R2.64] ;  /* 0x0000000602008981 */ /* 0x000ee8000c1e1500 */
[----:B---3--:R0:W-:Y:S04]  /*2d430*/  STL [R1+0x2f4], R0 ;  /* 0x0002f40001007387 */ /* 0x0081e80000100800 */
[----:B0-----:R-:W3:Y:S01]  /*2d440*/  LDL.LU R0, [R1+0x3b90] ;  /* 0x003b900001007983 */ /* 0x001ee20000300800 */
[----:B------:R-:W4:Y:S02]  /*2d450*/  LDL R2, [R1+0xb84] ;  /* 0x000b840001027983 */ /* 0x000f240000100800 */
[----:B------:R-:W4:Y:S01]  /*2d460*/  LDL R3, [R1+0x12d4] ;  /* 0x0012d40001037983 */ /* 0x000f220000100800 */
[----:B------:R-:W-:-:S02]  /*2d470*/  PRMT R14, RZ, 0x7610, R14 ;  /* 0x00007610ff0e7816 */ /* 0x000fc4000000000e */
[----:B----4-:R-:W-:-:S04]  /*2d480*/  @!P0 LOP3.LUT R3, R3, R2, RZ, 0x3c, !PT ;  /* 0x0000000203038212 */ /* 0x010fc800078e3cff */
[----:B------:R-:W-:-:S04]  /*2d490*/  @!P0 LOP3.LUT R2, R3, R2, RZ, 0x3c, !PT ;  /* 0x0000000203028212 */ /* 0x000fc800078e3cff */
[----:B------:R-:W-:-:S05]  /*2d4a0*/  @!P0 LOP3.LUT R3, R3, R2, RZ, 0x3c, !PT ;  /* 0x0000000203038212 */ /* 0x000fca00078e3cff */
[----:B------:R-:W4:Y:S04]  /*2d4b0*/  @!P0 LDG.E.U16 R14, [R2.64] ;  /* 0x00000006020e8981 */ /* 0x000f28000c1e1500 */
[----:B----4-:R0:W-:Y:S04]  /*2d4c0*/  STL [R1+0x2f0], R14 ;  /* 0x0002f00e01007387 */ /* 0x0101e80000100800 */
[----:B0-----:R-:W4:Y:S01]  /*2d4d0*/  LDL.LU R14, [R1+0x3b8c] ;  /* 0x003b8c00010e7983 */ /* 0x001f220000300800 */
[----:B------:R-:W2:Y:S02]  /*2d4e0*/  LDL R2, [R1+0xb80] ;  /* 0x000b800001027983 */ /* 0x000ea40000100800 */
[----:B------:R-:W2:Y:S01]  /*2d4f0*/  LDL R3, [R1+0x12d0] ;  /* 0x0012d00001037983 */ /* 0x000ea20000100800 */
[----:B---3--:R-:W-:-:S02]  /*2d500*/  PRMT R0, RZ, 0x7610, R0 ;  /* 0x00007610ff007816 */ /* 0x008fc40000000000 */
[----:B--2---:R-:W-:-:S04]  /*2d510*/  @!P0 LOP3.LUT R3, R3, R2, RZ, 0x3c, !PT ;  /* 0x0000000203038212 */ /* 0x004fc800078e3cff */
[----:B------:R-:W-:-:S04]  /*2d520*/  @!P0 LOP3.LUT R2, R3, R2, RZ, 0x3c, !PT ;  /* 0x0000000203028212 */ /* 0x000fc800078e3cff */
[----:B------:R-:W-:-:S05]  /*2d530*/  @!P0 LOP3.LUT R3, R3, R2, RZ, 0x3c, !PT ;  /* 0x0000000203038212 */ /* 0x000fca00078e3cff */
[----:B------:R-:W2:Y:S04]  /*2d540*/  @!P0 LDG.E.U16 R0, [R2.64] ;  /* 0x0000000602008981 */ /* 0x000ea8000c1e1500 */
[----:B--2---:R0:W-:Y:S04]  /*2d550*/  STL [R1+0x2ec], R0 ;  /* 0x0002ec0001007387 */ /* 0x0041e80000100800 */
[----:B0-----:R-:W2:Y:S01]  /*2d560*/  LDL.LU R0, [R1+0x3b88] ;  /* 0x003b880001007983 */ /* 0x001ea20000300800 */
[----:B------:R-:W3:Y:S02]  /*2d570*/  LDL R2, [R1+0x12c8] ;  /* 0x0012c80001027983 */ /* 0x000ee40000100800 */
[----:B------:R-:W3:Y:S01]  /*2d580*/  LDL R3, [R1+0x12cc] ;  /* 0x0012cc0001037983 */ /* 0x000ee20000100800 */
[----:B----4-:R-:W-:-:S02]  /*2d590*/  PRMT R14, RZ, 0x7610, R14 ;  /* 0x00007610ff0e7816 */ /* 0x010fc4000000000e */
[----:B---3--:R-:W-:-:S04]  /*2d5a0*/  @!P0 LOP3.LUT R3, R3, R2, RZ, 0x3c, !PT ;  /* 0x0000000203038212 */ /* 0x008fc800078e3cff */
[----:B------:R-:W-:-:S04]  /*2d5b0*/  @!P0 LOP3.LUT R2, R3, R2, RZ, 0x3c, !PT ;  /* 0x0000000203028212 */ /* 0x000fc800078e3cff */
[----:B------:R-:W-:-:S05]  /*2d5c0*/  @!P0 LOP3.LUT R3, R3, R2, RZ, 0x3c, !PT ;  /* 0x0000000203038212 */ /* 0x000fca00078e3cff */
[----:B------:R-:W3:Y:S04]  /*2d5d0*/  @!P0 LDG.E.U16 R14, [R2.64] ;  /* 0x00000006020e8981 */ /* 0x000ee8000c1e1500 */
[----:B---3--:R0:W-:Y:S04]  /*2d5e0*/  STL [R1+0x2e8], R14 ;  /* 0x0002e80e01007387 */ /* 0x0081e80000100800 */
[----:B0-----:R-:W3:Y:S01]  /*2d5f0*/  LDL.LU R14, [R1+0x3b84] ;  /* 0x003b8400010e7983 */ /* 0x001ee20000300800 */
[----:B------:R-:W4:Y:S02]  /*2d600*/  LDL R2, [R1+0x12a8] ;  /* 0x0012a80001027983 */ /* 0x000f240000100800 */
[----:B------:R-:W4:Y:S01]  /*2d610*/  LDL R3, [R1+0x12ac] ;  /* 0x0012ac0001037983 */ /* 0x000f220000100800 */
[----:B--2---:R-:W-:-:S02]  /*2d620*/  PRMT R0, RZ, 0x7610, R0 ;  /* 0x00007610ff007816 */ /* 0x004fc40000000000 */
[----:B----4-:R-:W-:-:S04]  /*2d630*/  @!P0 LOP3.LUT R3, R3, R2, RZ, 0x3c, !PT ;  /* 0x0000000203038212 */ /* 0x010fc800078e3cff */
[----:B------:R-:W-:-:S04]  /*2d640*/  @!P0 LOP3.LUT R2, R3, R2, RZ, 0x3c, !PT ;  /* 0x0000000203028212 */ /* 0x000fc800078e3cff */
[----:B------:R-:W-:-:S05]  /*2d650*/  @!P0 LOP3.LUT R3, R3, R2, RZ, 0x3c, !PT ;  /* 0x0000000203038212 */ /* 0x000fca00078e3cff */
[----:B------:R-:W2:Y:S04]  /*2d660*/  @!P0 LDG.E.U16 R0, [R2.64] ;  /* 0x0000000602008981 */ /* 0x000ea8000c1e1500 */
[----:B--2---:R0:W-:Y:S04]  /*2d670*/  STL [R1+0x2e4], R0 ;  /* 0x0002e40001007387 */ /* 0x0041e80000100800 */
        /* <DEDUP_REMOVED lines=848> */
[----:B------:R-:W4:Y:S02]  /*30b80*/  LDL R3, [R1+0xe8c] ;  /* 0x000e8c0001037983 */ /* 0x000f240000100800 */
[----:B----4-:R-:W-:-:S02]  /*30b90*/  @!P0 LOP3.LUT R3, R3, R2, RZ, 0x3c, !PT ;  /* 0x0000000203038212 */ /* 0x010fc400078e3cff */
[----:B--2---:R-:W-:Y:S02]  /*30ba0*/  PRMT R0, RZ, 0x7610, R0 ;  /* 0x00007610ff007816 */ /* 0x004fe40000000000 */
        /* <DEDUP_REMOVED lines=56> */
[----:B------:R0:W2:Y:S04]  /*30f30*/  @!P0 LDG.E.U16 R0, [R2.64] ;  /* 0x0000000602008981 */ /* 0x0000a8000c1e1500 */
[----:B0-----:R-:W4:Y:S04]  /*30f40*/  LDL R2, [R1+0xe30] ;  /* 0x000e300001027983 */ /* 0x001f280000100800 */
[----:B------:R-:W4:Y:S01]  /*30f50*/  LDL R3, [R1+0xe34] ;  /* 0x000e340001037983 */ /* 0x000f220000100800 */
[----:B---3--:R-:W-:Y:S02]  /*30f60*/  PRMT R14, RZ, 0x7610, R14 ;  /* 0x00007610ff0e7816 */ /* 0x008fe4000000000e */
[----:B----4-:R-:W-:-:S04]  /*30f70*/  @!P0 LOP3.LUT R3, R3, R2, RZ, 0x3c, !PT ;  /* 0x0000000203038212 */ /* 0x010fc800078e3cff */
[----:B------:R-:W-:-:S04]  /*30f80*/  @!P0 LOP3.LUT R2, R3, R2, RZ, 0x3c, !PT ;  /* 0x0000000203028212 */ /* 0x000fc800078e3cff */
[----:B------:R-:W-:-:S05]  /*30f90*/  @!P0 LOP3.LUT R3, R3, R2, RZ, 0x3c, !PT ;  /* 0x0000000203038212 */ /* 0x000fca00078e3cff */
[----:B------:R-:W3:Y:S04]  /*30fa0*/  @!P0 LDG.E.U16 R14, [R2.64] ;  /* 0x00000006020e8981 */ /* 0x000ee8000c1e1500 */
[----:B--2---:R-:W-:Y:S04]  /*30fb0*/  STL [R1+0x38e8], R0 ;  /* 0x0038e80001007387 */ /* 0x004fe80000100800 */
[----:B---3--:R0:W-:Y:S04]  /*30fc0*/  STL [R1+0xcc], R14 ;  /* 0x0000cc0e01007387 */ /* 0x0081e80000100800 */
[----:B0-----:R-:W2:Y:S01]  /*30fd0*/  LDL.LU R14, [R1+0x39ec] ;  /* 0x0039ec00010e7983 */ /* 0x001ea20000300800 */
[----:B------:R-:W3:Y:S02]  /*30fe0*/  LDL R2, [R1+0xe28] ;  /* 0x000e280001027983 */ /* 0x000ee40000100800 */
[----:B------:R-:W3:Y:S02]  /*30ff0*/  LDL R3, [R1+0xe2c] ;  /* 0x000e2c0001037983 */ /* 0x000ee40000100800 */
[----:B---3--:R-:W-:-:S02]  /*31000*/  @!P0 LOP3.LUT R3, R3, R2, RZ, 0x3c, !PT ;  /* 0x0000000203038212 */ /* 0x008fc400078e3cff */
[----:B--2---:R-:W-:Y:S02]  /*31010*/  PRMT R14, RZ, 0x7610, R14 ;  /* 0x00007610ff0e7816 */ /* 0x004fe4000000000e */
[----:B------:R-:W-:-:S04]  /*31020*/  @!P0 LOP3.LUT R2, R3, R2, RZ, 0x3c, !PT ;  /* 0x0000000203028212 */ /* 0x000fc800078e3cff */
[----:B------:R-:W-:-:S05]  /*31030*/  @!P0 LOP3.LUT R3, R3, R2, RZ, 0x3c, !PT ;  /* 0x0000000203038212 */ /* 0x000fca00078e3cff */
[----:B------:R-:W2:Y:S04]  /*31040*/  @!P0 LDG.E.U16 R14, [R2.64] ;  /* 0x00000006020e8981 */ /* 0x000ea8000c1e1500 */
[----:B--2---:R0:W-:Y:S04]  /*31050*/  STL [R1+0xc8], R14 ;  /* 0x0000c80e01007387 */ /* 0x0041e80000100800 */
        /* <DEDUP_REMOVED lines=236> */
[----:B------:R-:W3:Y:S01]  /*31f20*/  LDL R3, [R1+0xd14] ;  /* 0x000d140001037983 */ /* 0x000ee20000100800 */
[----:B------:R-:W-:-:S02]  /*31f30*/  PRMT R12, RZ, 0x7610, R12 ;  /* 0x00007610ff0c7816 */ /* 0x000fc4000000000c */
[----:B---3--:R-:W-:-:S04]  /*31f40*/  @!P0 LOP3.LUT R3, R3, R2, RZ, 0x3c, !PT ;  /* 0x0000000203038212 */ /* 0x008fc800078e3cff */
[----:B------:R-:W-:-:S04]  /*31f50*/  @!P0 LOP3.LUT R2, R3, R2, RZ, 0x3c, !PT ;  /* 0x0000000203028212 */ /* 0x000fc800078e3cff */
[----:B------:R-:W-:-:S05]  /*31f60*/  @!P0 LOP3.LUT R3, R3, R2, RZ, 0x3c, !PT ;  /* 0x0000000203038212 */ /* 0x000fca00078e3cff */
[----:B------:R0:W3:Y:S04]  /*31f70*/  @!P0 LDG.E.U16 R12, [R2.64] ;  /* 0x00000006020c8981 */ /* 0x0000e8000c1e1500 */
[----:B0-----:R-:W4:Y:S04]  /*31f80*/  LDL R2, [R1+0xd08] ;  /* 0x000d080001027983 */ /* 0x001f280000100800 */
[----:B------:R-:W4:Y:S01]  /*31f90*/  LDL R3, [R1+0xd0c] ;  /* 0x000d0c0001037983 */ /* 0x000f220000100800 */
[----:B--2---:R-:W-:Y:S02]  /*31fa0*/  PRMT R14, RZ, 0x7610, R14 ;  /* 0x00007610ff0e7816 */ /* 0x004fe4000000000e */
[----:B----4-:R-:W-:-:S04]  /*31fb0*/  @!P0 LOP3.LUT R3, R3, R2, RZ, 0x3c, !PT ;  /* 0x0000000203038212 */ /* 0x010fc800078e3cff */
[----:B------:R-:W-:-:S04]  /*31fc0*/  @!P0 LOP3.LUT R2, R3, R2, RZ, 0x3c, !PT ;  /* 0x0000000203028212 */ /* 0x000fc800078e3cff */
[----:B------:R-:W-:-:S05]  /*31fd0*/  @!P0 LOP3.LUT R3, R3, R2, RZ, 0x3c, !PT ;  /* 0x0000000203038212 */ /* 0x000fca00078e3cff */
[----:B------:R-:W2:Y:S04]  /*31fe0*/  @!P0 LDG.E.U16 R14, [R2.64] ;  /* 0x00000006020e8981 */ /* 0x000ea8000c1e1500 */
[----:B---3--:R0:W-:Y:S04]  /*31ff0*/  STL [R1+0x5c], R12 ;  /* 0x00005c0c01007387 */ /* 0x0081e80000100800 */
[----:B0-----:R-:W3:Y:S04]  /*32000*/  LDL R12, [R1+0xcd4] ;  /* 0x000cd400010c7983 */ /* 0x001ee80000100800 */
        /* <DEDUP_REMOVED lines=39> */
[----:B---3--:R-:W-:-:S02]  /*32280*/  @!P0 IMAD.MOV.U32 R2, RZ, RZ, R12 ;  /* 0x000000ffff028224 */ /* 0x008fc400078e000c */
[----:B------:R-:W3:Y:S01]  /*32290*/  LDL R12, [R1+0xc9c] ;  /* 0x000c9c00010c7983 */ /* 0x000ee20000100800 */
[----:B--2---:R-:W-:-:S06]  /*322a0*/  PRMT R14, RZ, 0x7610, R14 ;  /* 0x00007610ff0e7816 */ /* 0x004fcc000000000e */
[----:B----4-:R-:W2:Y:S04]  /*322b0*/  @!P0 LDG.E.U16 R14, [R2.64] ;  /* 0x00000006020e8981 */ /* 0x010ea8000c1e1500 */
        /* <DEDUP_REMOVED lines=20> */
[----:B------:R-:W-:Y:S02]  /*32400*/  PRMT R13, RZ, 0x7610, R13 ;  /* 0x00007610ff0d7816 */ /* 0x000fe4000000000d */
[----:B----4-:R-:W-:-:S04]  /*32410*/  @!P0 LOP3.LUT R3, R3, R2, RZ, 0x3c, !PT ;  /* 0x0000000203038212 */ /* 0x010fc800078e3cff */
[----:B------:R-:W-:-:S04]  /*32420*/  @!P0 LOP3.LUT R2, R3, R2, RZ, 0x3c, !PT ;  /* 0x0000000203028212 */ /* 0x000fc800078e3cff */
[----:B------:R-:W-:Y:S01]  /*32430*/  @!P0 LOP3.LUT R3, R3, R2, RZ, 0x3c, !PT ;  /* 0x0000000203038212 */ /* 0x000fe200078e3cff */
[----:B--2---:R0:W-:Y:S04]  /*32440*/  STL [R1+0x3c], R14 ;  /* 0x00003c0e01007387 */ /* 0x0041e80000100800 */
[----:B------:R1:W2:Y:S01]  /*32450*/  @!P0 LDG.E.U16 R13, [R2.64] ;  /* 0x00000006020d8981 */ /* 0x0002a2000c1e1500 */
[----:B------:R-:W-:-:S03]  /*32460*/  PRMT R15, RZ, 0x7610, R15 ;  /* 0x00007610ff0f7816 */ /* 0x000fc6000000000f */
[----:B0-----:R-:W4:Y:S04]  /*32470*/  LDL R14, [R1+0xc8c] ;  /* 0x000c8c00010e7983 */ /* 0x001f280000100800 */
[----:B-1----:R-:W2:Y:S04]  /*32480*/  LDL R2, [R1+0xca0] ;  /* 0x000ca00001027983 */ /* 0x002ea80000100800 */
[----:B------:R-:W2:Y:S02]  /*32490*/  LDL R3, [R1+0xca4] ;  /* 0x000ca40001037983 */ /* 0x000ea40000100800 */
[----:B--2---:R-:W-:-:S04]  /*324a0*/  @!P0 LOP3.LUT R3, R3, R2, RZ, 0x3c, !PT ;  /* 0x0000000203038212 */ /* 0x004fc800078e3cff */
[----:B------:R-:W-:-:S04]  /*324b0*/  @!P0 LOP3.LUT R2, R3, R2, RZ, 0x3c, !PT ;  /* 0x0000000203028212 */ /* 0x000fc800078e3cff */
[----:B------:R-:W-:-:S05]  /*324c0*/  @!P0 LOP3.LUT R3, R3, R2, RZ, 0x3c, !PT ;  /* 0x0000000203038212 */ /* 0x000fca00078e3cff */
[----:B------:R-:W2:Y:S04]  /*324d0*/  @!P0 LDG.E.U16 R15, [R2.64] ;  /* 0x00000006020f8981 */ /* 0x000ea8000c1e1500 */
[----:B------:R0:W-:Y:S04]  /*324e0*/  STL [R1+0x38], R13 ;  /* 0x0000380d01007387 */ /* 0x0001e80000100800 */
[----:B0-----:R-:W3:Y:S04]  /*324f0*/  LDL R13, [R1+0xc74] ;  /* 0x000c7400010d7983 */ /* 0x001ee80000100800 */
[----:B--2---:R0:W-:Y:S04]  /*32500*/  STL [R1+0x34], R15 ;  /* 0x0000340f01007387 */ /* 0x0041e80000100800 */
[----:B0-----:R-:W2:Y:S01]  /*32510*/  LDL.LU R15, [R1+0x3960] ;  /* 0x00396000010f7983 */ /* 0x001ea20000300800 */
[----:B------:R-:W2:Y:S01]  /*32520*/  LDL R3, [R1+0xc98] ;  /* 0x000c980001037983 */ /* 0x000ea20000100800 */
[----:B------:R-:W-:Y:S01]  /*32530*/  PRMT R10, RZ, 0x7610, R10 ;  /* 0x00007610ff0a7816 */ /* 0x000fe2000000000a */
[----:B---3--:R-:W-:-:S02]  /*32540*/  @!P0 IMAD.MOV.U32 R2, RZ, RZ, R12 ;  /* 0x000000ffff028224 */ /* 0x008fc400078e000c */
[----:B------:R-:W3:Y:S04]  /*32550*/  LDL R12, [R1+0xc60] ;  /* 0x000c6000010c7983 */ /* 0x000ee80000100800 */
[----:B--2---:R0:W2:Y:S04]  /*32560*/  @!P0 LDG.E.U16 R10, [R2.64] ;  /* 0x00000006020a8981 */ /* 0x0040a8000c1e1500 */
[----:B0-----:R-:W2:Y:S04]  /*32570*/  LDL R2, [R1+0xc90] ;  /* 0x000c900001027983 */ /* 0x001ea80000100800 */
[----:B------:R-:W2:Y:S01]  /*32580*/  LDL R3, [R1+0xc94] ;  /* 0x000c940001037983 */ /* 0x000ea20000100800 */
[----:B------:R-:W-:-:S02]  /*32590*/  PRMT R15, RZ, 0x7610, R15 ;  /* 0x00007610ff0f7816 */ /* 0x000fc4000000000f */
        /* <DEDUP_REMOVED lines=10> */
[----:B----4-:R-:W-:Y:S01]  /*32640*/  @!P0 IMAD.MOV.U32 R2, RZ, RZ, R14 ;  /* 0x000000ffff028224 */ /* 0x010fe200078e000e */
[----:B------:R-:W-:Y:S01]  /*32650*/  PRMT R7, RZ, 0x7610, R7 ;  /* 0x00007610ff077816 */ /* 0x000fe20000000007 */
[----:B------:R-:W4:Y:S04]  /*32660*/  LDL R14, [R1+0xc58] ;  /* 0x000c5800010e7983 */ /* 0x000f280000100800 */
[----:B--2---:R0:W2:Y:S04]  /*32670*/  @!P0 LDG.E.U16 R5, [R2.64] ;  /* 0x0000000602058981 */ /* 0x0040a8000c1e1500 */
[----:B0-----:R-:W2:Y:S01]  /*32680*/  LDL R3, [R1+0xc70] ;  /* 0x000c700001037983 */ /* 0x001ea20000100800 */
[----:B------:R-:W-:-:S05]  /*32690*/  @!P0 IMAD.MOV.U32 R2, RZ, RZ, R13 ;  /* 0x000000ffff028224 */ /* 0x000fca00078e000d */
[----:B--2---:R0:W2:Y:S04]  /*326a0*/  @!P0 LDG.E.U16 R7, [R2.64] ;  /* 0x0000000602078981 */ /* 0x0040a8000c1e1500 */
[----:B------:R1:W-:Y:S01]  /*326b0*/  STL [R1+0x28], R5 ;  /* 0x0000280501007387 */ /* 0x0003e20000100800 */
[----:B------:R-:W3:Y:S03]  /*326c0*/  LDL R13, [R1+0xc30] ;  /* 0x000c3000010d7983 */ /* 0x000ee60000100800 */
[----:B0-----:R-:W3:Y:S04]  /*326d0*/  LDL R2, [R1+0xc68] ;  /* 0x000c680001027983 */ /* 0x001ee80000100800 */
[----:B------:R-:W3:Y:S04]  /*326e0*/  LDL R3, [R1+0xc6c] ;  /* 0x000c6c0001037983 */ /* 0x000ee80000100800 */
[----:B-1----:R-:W4:Y:S01]  /*326f0*/  LDL R5, [R1+0xc5c] ;  /* 0x000c5c0001057983 */ /* 0x002f220000100800 */
[----:B------:R-:W-:-:S02]  /*32700*/  PRMT R15, RZ, 0x7610, R15 ;  /* 0x00007610ff0f7816 */ /* 0x000fc4000000000f */
[----:B------:R-:W-:Y:S01]  /*32710*/  PRMT R8, RZ, 0x7610, R8 ;  /* 0x00007610ff087816 */ /* 0x000fe20000000008 */
[----:B--2---:R0:W-:Y:S04]  /*32720*/  STL [R1+0x24], R7 ;  /* 0x0000240701007387 */ /* 0x0041e80000100800 */
[----:B0-----:R-:W2:Y:S01]  /*32730*/  LDL R7, [R1+0xc34] ;  /* 0x000c340001077983 */ /* 0x001ea20000100800 */
[----:B---3--:R-:W-:-:S04]  /*32740*/  @!P0 LOP3.LUT R3, R3, R2, RZ, 0x3c, !PT ;  /* 0x0000000203038212 */ /* 0x008fc800078e3cff */
[----:B------:R-:W-:-:S04]  /*32750*/  @!P0 LOP3.LUT R2, R3, R2, RZ, 0x3c, !PT ;  /* 0x0000000203028212 */ /* 0x000fc800078e3cff */
[----:B------:R-:W-:-:S05]  /*32760*/  @!P0 LOP3.LUT R3, R3, R2, RZ, 0x3c, !PT ;  /* 0x0000000203038212 */ /* 0x000fca00078e3cff */
[----:B------:R0:W3:Y:S02]  /*32770*/  @!P0 LDG.E.U16 R15, [R2.64] ;  /* 0x00000006020f8981 */ /* 0x0000e4000c1e1500 */
[----:B0-----:R-:W-:Y:S02]  /*32780*/  @!P0 IMAD.MOV.U32 R2, RZ, RZ, R10 ;  /* 0x000000ffff028224 */ /* 0x001fe400078e000a */
[----:B------:R-:W-:-:S05]  /*32790*/  @!P0 IMAD.MOV.U32 R3, RZ, RZ, R12 ;  /* 0x000000ffff038224 */ /* 0x000fca00078e000c */
[----:B------:R4:W3:Y:S01]  /*327a0*/  @!P0 LDG.E.U16 R8, [R2.64] ;  /* 0x0000000602088981 */ /* 0x0008e2000c1e1500 */
[----:B------:R-:W-:Y:S02]  /*327b0*/  PRMT R4, RZ, 0x7610, R4 ;  /* 0x00007610ff047816 */ /* 0x000fe40000000004 */
[----:B------:R-:W-:Y:S01]  /*327c0*/  PRMT R6, RZ, 0x7610, R6 ;  /* 0x00007610ff067816 */ /* 0x000fe20000000006 */
[----:B----4-:R-:W-:Y:S02]  /*327d0*/  @!P0 IMAD.MOV.U32 R2, RZ, RZ, R5 ;  /* 0x000000ffff028224 */ /* 0x010fe400078e0005 */
[----:B------:R-:W-:-:S05]  /*327e0*/  @!P0 IMAD.MOV.U32 R3, RZ, RZ, R14 ;  /* 0x000000ffff038224 */ /* 0x000fca00078e000e */
[----:B------:R0:W4:Y:S02]  /*327f0*/  @!P0 LDG.E.U16 R4, [R2.64] ;  /* 0x0000000602048981 */ /* 0x000124000c1e1500 */
[----:B0-----:R-:W-:Y:S02]  /*32800*/  @!P0 IMAD.MOV.U32 R3, RZ, RZ, R13 ;  /* 0x000000ffff038224 */ /* 0x001fe400078e000d */
[----:B--2---:R-:W-:-:S05]  /*32810*/  @!P0 IMAD.MOV.U32 R2, RZ, RZ, R7 ;  /* 0x000000ffff028224 */ /* 0x004fca00078e0007 */
[----:B------:R-:W2:Y:S04]  /*32820*/  @!P0 LDG.E.U16 R6, [R2.64] ;  /* 0x0000000602068981 */ /* 0x000ea8000c1e1500 */
[----:B---3--:R0:W-:Y:S01]  /*32830*/  STL [R1+0x20], R15 ;  /* 0x0000200f01007387 */ /* 0x0081e20000100800 */
[----:B------:R-:W3:Y:S02]  /*32840*/  LDL R12, [R1+0xbf4] ;  /* 0x000bf400010c7983 */ /* 0x000ee40000100800 */
[----:B------:R-:W3:Y:S01]  /*32850*/  LDL R10, [R1+0xbb4] ;  /* 0x000bb400010a7983 */ /* 0x000ee20000100800 */
[----:B0-----:R-:W3:Y:S04]  /*32860*/  LDL R15, [R1+0xbf0] ;  /* 0x000bf000010f7983 */ /* 0x001ee80000100800 */
[----:B------:R0:W-:Y:S01]  /*32870*/  STL [R1+0x1c], R8 ;  /* 0x00001c0801007387 */ /* 0x0001e20000100800 */
[----:B------:R-:W3:Y:S03]  /*32880*/  LDL R5, [R1+0x12f0] ;  /* 0x0012f00001057983 */ /* 0x000ee60000100800 */
[----:B0-----:R-:W3:Y:S04]  /*32890*/  LDL R8, [R1+0x12ec] ;  /* 0x0012ec0001087983 */ /* 0x001ee80000100800 */
[----:B----4-:R0:W-:Y:S01]  /*328a0*/  STL [R1+0x18], R4 ;  /* 0x0000180401007387 */ /* 0x0101e20000100800 */
[----:B------:R-:W4:Y:S02]  /*328b0*/  LDL R14, [R1+0x1330] ;  /* 0x00133000010e7983 */ /* 0x000f240000100800 */
[----:B------:R-:W4:Y:S02]  /*328c0*/  LDL R13, [R1+0x1374] ;  /* 0x00137400010d7983 */ /* 0x000f240000100800 */
[----:B------:R-:W4:Y:S01]  /*328d0*/  LDL R7, [R1+0xc28] ;  /* 0x000c280001077983 */ /* 0x000f220000100800 */
[----:B0-----:R-:W4:Y:S04]  /*328e0*/  LDL R4, [R1+0x132c] ;  /* 0x00132c0001047983 */ /* 0x001f280000100800 */
[----:B--2---:R0:W-:Y:S04]  /*328f0*/  STL [R1+0x10], R6 ;  /* 0x0000100601007387 */ /* 0x0041e80000100800 */
[----:B0-----:R-:W2:Y:S01]  /*32900*/  LDL R6, [R1+0xc2c] ;  /* 0x000c2c0001067983 */ /* 0x001ea20000100800 */
[----:B------:R-:W-:Y:S01]  /*32910*/  PRMT R11, RZ, 0x7610, R11 ;  /* 0x00007610ff0b7816 */ /* 0x000fe2000000000b */
[----:B---3--:R-:W-:Y:S01]  /*32920*/  @!P0 IMAD.MOV.U32 R2, RZ, RZ, R12 ;  /* 0x000000ffff028224 */ /* 0x008fe200078e000c */
[----:B------:R-:W-:-:S02]  /*32930*/  PRMT R18, RZ, 0x7610, R18 ;  /* 0x00007610ff127816 */ /* 0x000fc40000000012 */
[----:B------:R-:W-:Y:S01]  /*32940*/  PRMT R9, RZ, 0x7610, R9 ;  /* 0x00007610ff097816 */ /* 0x000fe20000000009 */
[----:B------:R-:W3:Y:S01]  /*32950*/  LDL R12, [R1+0xbe8] ;  /* 0x000be800010c7983 */ /* 0x000ee20000100800 */
[----:B------:R-:W-:-:S05]  /*32960*/  @!P0 IMAD.MOV.U32 R3, RZ, RZ, R15 ;  /* 0x000000ffff038224 */ /* 0x000fca00078e000f */
[----:B------:R0:W3:Y:S02]  /*32970*/  @!P0 LDG.E.U16 R11, [R2.64] ;  /* 0x00000006020b8981 */ /* 0x0000e4000c1e1500 */
[----:B0-----:R-:W-:Y:S02]  /*32980*/  @!P0 IMAD.MOV.U32 R3, RZ, RZ, R10 ;  /* 0x000000ffff038224 */ /* 0x001fe400078e000a */
[----:B------:R-:W-:Y:S02]  /*32990*/  @!P0 IMAD.MOV.U32 R2, RZ, RZ, R8 ;  /* 0x000000ffff028224 */ /* 0x000fe400078e0008 */
[----:B------:R-:W3:Y:S04]  /*329a0*/  LDL R8, [R1+0xbec] ;  /* 0x000bec0001087983 */ /* 0x000ee80000100800 */
[----:B------:R0:W3:Y:S02]  /*329b0*/  @!P0 LDG.E.U16 R18, [R2.64] ;  /* 0x0000000602128981 */ /* 0x0000e4000c1e1500 */
[----:B0-----:R-:W-:-:S02]  /*329c0*/  PRMT R2, RZ, 0x7610, R2 ;  /* 0x00007610ff027816 */ /* 0x001fc40000000002 */
[----:B------:R-:W-:-:S04]  /*329d0*/  PRMT R3, RZ, 0x7610, R3 ;  /* 0x00007610ff037816 */ /* 0x000fc80000000003 */
[----:B----4-:R0:W4:Y:S02]  /*329e0*/  @!P0 LDG.E.U16 R2, [R4.64] ;  /* 0x0000000604028981 */ /* 0x010124000c1e1500 */
[----:B0-----:R-:W-:Y:S02]  /*329f0*/  @!P0 IMAD.MOV.U32 R4, RZ, RZ, R13 ;  /* 0x000000ffff048224 */ /* 0x001fe400078e000d */
[----:B------:R-:W-:-:S05]  /*32a00*/  @!P0 IMAD.MOV.U32 R5, RZ, RZ, R14 ;  /* 0x000000ffff058224 */ /* 0x000fca00078e000e */
[----:B------:R0:W4:Y:S02]  /*32a10*/  @!P0 LDG.E.U16 R3, [R4.64] ;  /* 0x0000000604038981 */ /* 0x000124000c1e1500 */
[----:B0-----:R-:W-:Y:S02]  /*32a20*/  @!P0 IMAD.MOV.U32 R5, RZ, RZ, R7 ;  /* 0x000000ffff058224 */ /* 0x001fe400078e0007 */
[----:B--2---:R-:W-:-:S05]  /*32a30*/  @!P0 IMAD.MOV.U32 R4, RZ, RZ, R6 ;  /* 0x000000ffff048224 */ /* 0x004fca00078e0006 */
[----:B------:R0:W2:Y:S04]  /*32a40*/  @!P0 LDG.E.U16 R9, [R4.64] ;  /* 0x0000000604098981 */ /* 0x0000a8000c1e1500 */
[----:B---3--:R1:W-:Y:S01]  /*32a50*/  STL [R1], R11 ;  /* 0x0000000b01007387 */ /* 0x0083e20000100800 */
[----:B------:R-:W3:Y:S02]  /*32a60*/  LDL R10, [R1+0x12f4] ;  /* 0x0012f400010a7983 */ /* 0x000ee40000100800 */
[----:B------:R-:W3:Y:S02]  /*32a70*/  LDL R7, [R1+0x12f8] ;  /* 0x0012f80001077983 */ /* 0x000ee40000100800 */
[----:B------:R-:W3:Y:S01]  /*32a80*/  LDL R6, [R1+0x1334] ;  /* 0x0013340001067983 */ /* 0x000ee20000100800 */
[----:B------:R-:W3:Y:S04]  /*32a90*/  LDL R13, [R1+0x1338] ;  /* 0x00133800010d7983 */ /* 0x000ee80000100800 */
[----:B-1----:R-:W3:Y:S01]  /*32aa0*/  LDL R11, [R1+0xbb0] ;  /* 0x000bb000010b7983 */ /* 0x002ee20000100800 */
[----:B0-----:R-:W-:-:S02]  /*32ab0*/  @!P0 IMAD.MOV.U32 R5, RZ, RZ, R12 ;  /* 0x000000ffff058224 */ /* 0x001fc400078e000c */
[----:B------:R-:W-:Y:S01]  /*32ac0*/  @!P0 IMAD.MOV.U32 R4, RZ, RZ, R8 ;  /* 0x000000ffff048224 */ /* 0x000fe200078e0008 */
[----:B--2---:R0:W-:Y:S01]  /*32ad0*/  STL [R1+0xc], R9 ;  /* 0x00000c0901007387 */ /* 0x0041e20000100800 */
[----:B------:R-:W2:Y:S02]  /*32ae0*/  LDL R12, [R1+0xc50] ;  /* 0x000c5000010c7983 */ /* 0x000ea40000100800 */
[----:B------:R-:W2:Y:S01]  /*32af0*/  LDL R8, [R1+0xc54] ;  /* 0x000c540001087983 */ /* 0x000ea20000100800 */
[----:B0-----:R-:W2:Y:S01]  /*32b00*/  LDL R9, [R1+0x1370] ;  /* 0x0013700001097983 */ /* 0x001ea20000100800 */
[----:B------:R-:W-:Y:S02]  /*32b10*/  PRMT R28, RZ, 0x7610, R28 ;  /* 0x00007610ff1c7816 */ /* 0x000fe4000000001c */
[----:B------:R-:W-:-:S04]  /*32b20*/  PRMT R16, RZ, 0x7610, R16 ;  /* 0x00007610ff107816 */ /* 0x000fc80000000010 */
[----:B------:R3:W4:Y:S02]  /*32b30*/  @!P0 LDG.E.U16 R28, [R4.64] ;  /* 0x00000006041c8981 */ /* 0x000724000c1e1500 */
[----:B---3--:R-:W-:Y:S02]  /*32b40*/  @!P0 IMAD.MOV.U32 R4, RZ, RZ, R10 ;  /* 0x000000ffff048224 */ /* 0x008fe400078e000a */
[----:B------:R-:W-:-:S05]  /*32b50*/  @!P0 IMAD.MOV.U32 R5, RZ, RZ, R11 ;  /* 0x000000ffff058224 */ /* 0x000fca00078e000b */
[----:B------:R0:W3:Y:S02]  /*32b60*/  @!P0 LDG.E.U16 R16, [R4.64] ;  /* 0x0000000604108981 */ /* 0x0000e4000c1e1500 */
[----:B0-----:R-:W-:Y:S02]  /*32b70*/  PRMT R4, RZ, 0x7610, R4 ;  /* 0x00007610ff047816 */ /* 0x001fe40000000004 */
[----:B------:R-:W-:-:S04]  /*32b80*/  PRMT R5, RZ, 0x7610, R5 ;  /* 0x00007610ff057816 */ /* 0x000fc80000000005 */
[----:B------:R0:W3:Y:S01]  /*32b90*/  @!P0 LDG.E.U16 R4, [R6.64] ;  /* 0x0000000606048981 */ /* 0x0000e2000c1e1500 */
[----:B------:R-:W-:Y:S01]  /*32ba0*/  PRMT R0, RZ, 0x7610, R0 ;  /* 0x00007610ff007816 */ /* 0x000fe20000000000 */
[----:B0-----:R-:W-:Y:S02]  /*32bb0*/  @!P0 IMAD.MOV.U32 R7, RZ, RZ, R13 ;  /* 0x000000ffff078224 */ /* 0x001fe400078e000d */
[----:B--2---:R-:W-:-:S05]  /*32bc0*/  @!P0 IMAD.MOV.U32 R6, RZ, RZ, R9 ;  /* 0x000000ffff068224 */ /* 0x004fca00078e0009 */
[----:B------:R0:W2:Y:S02]  /*32bd0*/  @!P0 LDG.E.U16 R5, [R6.64] ;  /* 0x0000000606058981 */ /* 0x0000a4000c1e1500 */
[----:B0-----:R-:W-:Y:S02]  /*32be0*/  @!P0 IMAD.MOV.U32 R6, RZ, RZ, R8 ;  /* 0x000000ffff068224 */ /* 0x001fe400078e0008 */
[----:B------:R-:W-:-:S05]  /*32bf0*/  @!P0 IMAD.MOV.U32 R7, RZ, RZ, R12 ;  /* 0x000000ffff078224 */ /* 0x000fca00078e000c */
[----:B------:R-:W2:Y:S04]  /*32c00*/  @!P0 LDG.E.U16 R0, [R6.64] ;  /* 0x0000000606008981 */ /* 0x000ea8000c1e1500 */
[----:B----4-:R-:W-:Y:S01]  /*32c10*/  STL [R1+0x3948], R28 ;  /* 0x0039481c01007387 */ /* 0x010fe20000100800 */
[----:B------:R-:W4:Y:S02]  /*32c20*/  LDL R11, [R1+0xc20] ;  /* 0x000c2000010b7983 */ /* 0x000f240000100800 */
[----:B------:R-:W4:Y:S01]  /*32c30*/  LDL R10, [R1+0xc24] ;  /* 0x000c2400010a7983 */ /* 0x000f220000100800 */
[----:B---3--:R-:W-:Y:S04]  /*32c40*/  STL [R1+0x394c], R16 ;  /* 0x00394c1001007387 */ /* 0x008fe80000100800 */
[----:B------:R0:W-:Y:S01]  /*32c50*/  STL [R1+0x3950], R4 ;  /* 0x0039500401007387 */ /* 0x0001e20000100800 */
[----:B------:R-:W3:Y:S02]  /*32c60*/  LDL R13, [R1+0xbe0] ;  /* 0x000be000010d7983 */ /* 0x000ee40000100800 */
[----:B------:R-:W3:Y:S01]  /*32c70*/  LDL R9, [R1+0xbe4] ;  /* 0x000be40001097983 */ /* 0x000ee20000100800 */
[----:B--2---:R1:W-:Y:S01]  /*32c80*/  STL [R1+0x3954], R5 ;  /* 0x0039540501007387 */ /* 0x0043e20000100800 */
[----:B------:R-:W2:Y:S02]  /*32c90*/  LDL R8, [R1+0xbac] ;  /* 0x000bac0001087983 */ /* 0x000ea40000100800 */
[----:B0-----:R-:W2:Y:S01]  /*32ca0*/  LDL R4, [R1+0x12fc] ;  /* 0x0012fc0001047983 */ /* 0x001ea20000100800 */
[----:B------:R-:W-:Y:S01]  /*32cb0*/  STL [R1+0x38fc], R0 ;  /* 0x0038fc0001007387 */ /* 0x000fe20000100800 */
[----:B------:R-:W2:Y:S02]  /*32cc0*/  LDL R15, [R1+0x1300] ;  /* 0x00130000010f7983 */ /* 0x000ea40000100800 */
[----:B------:R-:W2:Y:S01]  /*32cd0*/  LDL R12, [R1+0x133c] ;  /* 0x00133c00010c7983 */ /* 0x000ea20000100800 */
[----:B-1----:R-:W-:Y:S01]  /*32ce0*/  PRMT R5, RZ, 0x7610, R5 ;  /* 0x00007610ff057816 */ /* 0x002fe20000000005 */
[----:B----4-:R-:W-:-:S02]  /*32cf0*/  @!P0 IMAD.MOV.U32 R6, RZ, RZ, R10 ;  /* 0x000000ffff068224 */ /* 0x010fc400078e000a */
[----:B------:R-:W-:Y:S01]  /*32d00*/  @!P0 IMAD.MOV.U32 R7, RZ, RZ, R11 ;  /* 0x000000ffff078224 */ /* 0x000fe200078e000b */
[----:B------:R-:W-:Y:S01]  /*32d10*/  PRMT R26, RZ, 0x7610, R26 ;  /* 0x00007610ff1a7816 */ /* 0x000fe2000000001a */
[----:B------:R-:W4:Y:S04]  /*32d20*/  LDL R11, [R1+0x1340] ;  /* 0x00134000010b7983 */ /* 0x000f280000100800 */
[----:B------:R3:W4:Y:S04]  /*32d30*/  @!P0 LDG.E.U16 R5, [R6.64] ;  /* 0x0000000606058981 */ /* 0x000728000c1e1500 */
[----:B------:R-:W4:Y:S04]  /*32d40*/  LDL R10, [R1+0x136c] ;  /* 0x00136c00010a7983 */ /* 0x000f280000100800 */
[----:B------:R-:W4:Y:S01]  /*32d50*/  LDL R14, [R1+0xc18] ;  /* 0x000c1800010e7983 */ /* 0x000f220000100800 */
[----:B---3--:R-:W-:-:S02]  /*32d60*/  @!P0 IMAD.MOV.U32 R7, RZ, RZ, R13 ;  /* 0x000000ffff078224 */ /* 0x008fc400078e000d */
[----:B------:R-:W-:-:S05]  /*32d70*/  @!P0 IMAD.MOV.U32 R6, RZ, RZ, R9 ;  /* 0x000000ffff068224 */ /* 0x000fca00078e0009 */
[----:B------:R0:W3:Y:S02]  /*32d80*/  @!P0 LDG.E.U16 R26, [R6.64] ;  /* 0x00000006061a8981 */ /* 0x0000e4000c1e1500 */
[----:B0-----:R-:W-:Y:S02]  /*32d90*/  PRMT R6, RZ, 0x7610, R6 ;  /* 0x00007610ff067816 */ /* 0x001fe40000000006 */
[----:B------:R-:W-:Y:S01]  /*32da0*/  PRMT R7, RZ, 0x7610, R7 ;  /* 0x00007610ff077816 */ /* 0x000fe20000000007 */
[----:B--2---:R-:W-:Y:S02]  /*32db0*/  @!P0 IMAD.MOV.U32 R9, RZ, RZ, R8 ;  /* 0x000000ffff098224 */ /* 0x004fe400078e0008 */
[----:B------:R-:W-:-:S05]  /*32dc0*/  @!P0 IMAD.MOV.U32 R8, RZ, RZ, R4 ;  /* 0x000000ffff088224 */ /* 0x000fca00078e0004 */
[----:B------:R0:W2:Y:S02]  /*32dd0*/  @!P0 LDG.E.U16 R6, [R8.64] ;  /* 0x0000000608068981 */ /* 0x0000a4000c1e1500 */
[----:B0-----:R-:W-:Y:S02]  /*32de0*/  @!P0 IMAD.MOV.U32 R9, RZ, RZ, R15 ;  /* 0x000000ffff098224 */ /* 0x001fe400078e000f */
[----:B------:R-:W-:-:S05]  /*32df0*/  @!P0 IMAD.MOV.U32 R8, RZ, RZ, R12 ;  /* 0x000000ffff088224 */ /* 0x000fca00078e000c */
[----:B------:R0:W2:Y:S04]  /*32e00*/  @!P0 LDG.E.U16 R7, [R8.64] ;  /* 0x0000000608078981 */ /* 0x0000a8000c1e1500 */
[----:B----4-:R1:W-:Y:S04]  /*32e10*/  STL [R1+0x8], R5 ;  /* 0x0000080501007387 */ /* 0x0103e80000100800 */
[----:B-1----:R-:W4:Y:S04]  /*32e20*/  LDL R5, [R1+0xc1c] ;  /* 0x000c1c0001057983 */ /* 0x002f280000100800 */
[----:B---3--:R-:W-:Y:S01]  /*32e30*/  STL [R1+0x3930], R26 ;  /* 0x0039301a01007387 */ /* 0x008fe20000100800 */
[----:B------:R-:W3:Y:S02]  /*32e40*/  LDL R13, [R1+0xbd8] ;  /* 0x000bd800010d7983 */ /* 0x000ee40000100800 */
[----:B------:R-:W3:Y:S01]  /*32e50*/  LDL R4, [R1+0xbdc] ;  /* 0x000bdc0001047983 */ /* 0x000ee20000100800 */
[----:B0-----:R-:W-:-:S06]  /*32e60*/  PRMT R8, RZ, 0x7610, R8 ;  /* 0x00007610ff087816 */ /* 0x001fcc0000000008 */
[----:B------:R4:W3:Y:S04]  /*32e70*/  @!P0 LDG.E.U16 R8, [R10.64] ;  /* 0x000000060a088981 */ /* 0x0008e8000c1e1500 */
[----:B--2---:R-:W-:Y:S04]  /*32e80*/  STL [R1+0x3934], R6 ;  /* 0x0039340601007387 */ /* 0x004fe80000100800 */
[----:B------:R0:W-:Y:S01]  /*32e90*/  STL [R1+0x3938], R7 ;  /* 0x0039380701007387 */ /* 0x0001e20000100800 */
[----:B------:R-:W2:Y:S03]  /*32ea0*/  LDL R12, [R1+0xba8] ;  /* 0x000ba800010c7983 */ /* 0x000ea60000100800 */
[----:B0-----:R-:W2:Y:S01]  /*32eb0*/  LDL R7, [R1+0x1304] ;  /* 0x0013040001077983 */ /* 0x001ea20000100800 */
[----:B------:R-:W-:Y:S01]  /*32ec0*/  PRMT R0, RZ, 0x7610, R0 ;  /* 0x00007610ff007816 */ /* 0x000fe20000000000 */
[----:B----4-:R-:W-:-:S02]  /*32ed0*/  @!P0 IMAD.MOV.U32 R10, RZ, RZ, R5 ;  /* 0x000000ffff0a8224 */ /* 0x010fc400078e0005 */
[----:B------:R-:W-:-:S05]  /*32ee0*/  @!P0 IMAD.MOV.U32 R11, RZ, RZ, R14 ;  /* 0x000000ffff0b8224 */ /* 0x000fca00078e000e */
[----:B------:R3:W4:Y:S01]  /*32ef0*/  @!P0 LDG.E.U16 R0, [R10.64] ;  /* 0x000000060a008981 */ /* 0x000722000c1e1500 */
[----:B------:R-:W-:Y:S01]  /*32f00*/  PRMT R24, RZ, 0x7610, R24 ;  /* 0x00007610ff187816 */ /* 0x000fe20000000018 */
[----:B---3--:R-:W-:Y:S02]  /*32f10*/  @!P0 IMAD.MOV.U32 R10, RZ, RZ, R4 ;  /* 0x000000ffff0a8224 */ /* 0x008fe400078e0004 */
[----:B------:R-:W-:-:S05]  /*32f20*/  @!P0 IMAD.MOV.U32 R11, RZ, RZ, R13 ;  /* 0x000000ffff0b8224 */ /* 0x000fca00078e000d */
[----:B------:R2:W3:Y:S01]  /*32f30*/  @!P0 LDG.E.U16 R24, [R10.64] ;  /* 0x000000060a188981 */ /* 0x0004e2000c1e1500 */
[----:B------:R-:W-:-:S03]  /*32f40*/  PRMT R9, RZ, 0x7610, R9 ;  /* 0x00007610ff097816 */ /* 0x000fc60000000009 */
[----:B------:R-:W-:Y:S01]  /*32f50*/  STL [R1+0x393c], R8 ;  /* 0x00393c0801007387 */ /* 0x000fe20000100800 */
[----:B------:R-:W3:Y:S02]  /*32f60*/  LDL R6, [R1+0x1308] ;  /* 0x0013080001067983 */ /* 0x000ee40000100800 */
[----:B------:R-:W3:Y:S02]  /*32f70*/  LDL R5, [R1+0x1344] ;  /* 0x0013440001057983 */ /* 0x000ee40000100800 */
[----:B--2---:R-:W-:Y:S02]  /*32f80*/  @!P0 IMAD.MOV.U32 R11, RZ, RZ, R12 ;  /* 0x000000ffff0b8224 */ /* 0x004fe400078e000c */
[----:B------:R-:W-:-:S05]  /*32f90*/  @!P0 IMAD.MOV.U32 R10, RZ, RZ, R7 ;  /* 0x000000ffff0a8224 */ /* 0x000fca00078e0007 */
[----:B------:R0:W2:Y:S04]  /*32fa0*/  @!P0 LDG.E.U16 R9, [R10.64] ;  /* 0x000000060a098981 */ /* 0x0000a8000c1e1500 */
[----:B----4-:R1:W-:Y:S01]  /*32fb0*/  STL [R1+0x391c], R0 ;  /* 0x00391c0001007387 */ /* 0x0103e20000100800 */
[----:B------:R-:W4:Y:S02]  /*32fc0*/  LDL R15, [R1+0x1348] ;  /* 0x00134800010f7983 */ /* 0x000f240000100800 */
[----:B------:R-:W4:Y:S02]  /*32fd0*/  LDL R14, [R1+0x1368] ;  /* 0x00136800010e7983 */ /* 0x000f240000100800 */
[----:B------:R-:W4:Y:S01]  /*32fe0*/  LDL R4, [R1+0xc10] ;  /* 0x000c100001047983 */ /* 0x000f220000100800 */
[----:B-1----:R-:W4:Y:S04]  /*32ff0*/  LDL R0, [R1+0xc14] ;  /* 0x000c140001007983 */ /* 0x002f280000100800 */
[----:B---3--:R-:W-:Y:S01]  /*33000*/  STL [R1+0x3920], R24 ;  /* 0x0039201801007387 */ /* 0x008fe20000100800 */
[----:B------:R-:W3:Y:S02]  /*33010*/  LDL R8, [R1+0xbd0] ;  /* 0x000bd00001087983 */ /* 0x000ee40000100800 */
[----:B------:R-:W3:Y:S02]  /*33020*/  LDL R7, [R1+0xbd4] ;  /* 0x000bd40001077983 */ /* 0x000ee40000100800 */
[----:B------:R-:W-:-:S02]  /*33030*/  @!P0 IMAD.MOV.U32 R13, RZ, RZ, R6 ;  /* 0x000000ffff0d8224 */ /* 0x000fc400078e0006 */
[----:B------:R-:W-:Y:S01]  /*33040*/  @!P0 IMAD.MOV.U32 R12, RZ, RZ, R5 ;  /* 0x000000ffff0c8224 */ /* 0x000fe200078e0005 */
[----:B0-----:R-:W-:Y:S02]  /*33050*/  PRMT R10, RZ, 0x7610, R10 ;  /* 0x00007610ff0a7816 */ /* 0x001fe4000000000a */
[----:B------:R-:W-:-:S04]  /*33060*/  PRMT R11, RZ, 0x7610, R11 ;  /* 0x00007610ff0b7816 */ /* 0x000fc8000000000b */
[----:B------:R4:W3:Y:S04]  /*33070*/  @!P0 LDG.E.U16 R10, [R12.64] ;  /* 0x000000060c0a8981 */ /* 0x0008e8000c1e1500 */
[----:B--2---:R-:W-:Y:S01]  /*33080*/  STL [R1+0x3924], R9 ;  /* 0x0039240901007387 */ /* 0x004fe20000100800 */
[----:B------:R-:W2:Y:S02]  /*33090*/  LDL R6, [R1+0xba4] ;  /* 0x000ba40001067983 */ /* 0x000ea40000100800 */
[----:B------:R-:W2:Y:S02]  /*330a0*/  LDL R5, [R1+0x130c] ;  /* 0x00130c0001057983 */ /* 0x000ea40000100800 */
[----:B----4-:R-:W-:Y:S02]  /*330b0*/  @!P0 IMAD.MOV.U32 R12, RZ, RZ, R14 ;  /* 0x000000ffff0c8224 */ /* 0x010fe400078e000e */
[----:B------:R-:W-:Y:S01]  /*330c0*/  @!P0 IMAD.MOV.U32 R13, RZ, RZ, R15 ;  /* 0x000000ffff0d8224 */ /* 0x000fe200078e000f */
[----:B------:R-:W-:-:S04]  /*330d0*/  PRMT R22, RZ, 0x7610, R22 ;  /* 0x00007610ff167816 */ /* 0x000fc80000000016 */
[----:B------:R0:W4:Y:S01]  /*330e0*/  @!P0 LDG.E.U16 R11, [R12.64] ;  /* 0x000000060c0b8981 */ /* 0x000122000c1e1500 */
[----:B------:R-:W-:Y:S01]  /*330f0*/  PRMT R20, RZ, 0x7610, R20 ;  /* 0x00007610ff147816 */ /* 0x000fe20000000014 */
[----:B0-----:R-:W-:Y:S02]  /*33100*/  @!P0 IMAD.MOV.U32 R12, RZ, RZ, R0 ;  /* 0x000000ffff0c8224 */ /* 0x001fe400078e0000 */
[----:B------:R-:W-:-:S05]  /*33110*/  @!P0 IMAD.MOV.U32 R13, RZ, RZ, R4 ;  /* 0x000000ffff0d8224 */ /* 0x000fca00078e0004 */
[----:B------:R3:W4:Y:S02]  /*33120*/  @!P0 LDG.E.U16 R22, [R12.64] ;  /* 0x000000060c168981 */ /* 0x000724000c1e1500 */
[----:B---3--:R-:W-:Y:S02]  /*33130*/  @!P0 IMAD.MOV.U32 R12, RZ, RZ, R7 ;  /* 0x000000ffff0c8224 */ /* 0x008fe400078e0007 */
[----:B------:R-:W-:-:S05]  /*33140*/  @!P0 IMAD.MOV.U32 R13, RZ, RZ, R8 ;  /* 0x000000ffff0d8224 */ /* 0x000fca00078e0008 */
[----:B------:R0:W3:Y:S02]  /*33150*/  @!P0 LDG.E.U16 R20, [R12.64] ;  /* 0x000000060c148981 */ /* 0x0000e4000c1e1500 */
[----:B0-----:R-:W-:Y:S01]  /*33160*/  PRMT R12, RZ, 0x7610, R12 ;  /* 0x00007610ff0c7816 */ /* 0x001fe2000000000c */
[----:B--2---:R-:W-:Y:S02]  /*33170*/  @!P0 IMAD.MOV.U32 R15, RZ, RZ, R6 ;  /* 0x000000ffff0f8224 */ /* 0x004fe400078e0006 */
[----:B------:R-:W-:-:S05]  /*33180*/  @!P0 IMAD.MOV.U32 R14, RZ, RZ, R5 ;  /* 0x000000ffff0e8224 */ /* 0x000fca00078e0005 */
[----:B------:R-:W2:Y:S04]  /*33190*/  @!P0 LDG.E.U16 R12, [R14.64] ;  /* 0x000000060e0c8981 */ /* 0x000ea8000c1e1500 */
[----:B------:R-:W-:Y:S04]  /*331a0*/  STL [R1+0x3928], R10 ;  /* 0x0039280a01007387 */ /* 0x000fe80000100800 */
[----:B----4-:R0:W-:Y:S01]  /*331b0*/  STL [R1+0x392c], R11 ;  /* 0x00392c0b01007387 */ /* 0x0101e20000100800 */
[----:B------:R-:W4:Y:S02]  /*331c0*/  LDL R4, [R1+0x1310] ;  /* 0x0013100001047983 */ /* 0x000f240000100800 */
[----:B------:R-:W4:Y:S01]  /*331d0*/  LDL R0, [R1+0x134c] ;  /* 0x00134c0001007983 */ /* 0x000f220000100800 */
[----:B------:R-:W-:Y:S01]  /*331e0*/  STL [R1+0x3900], R22 ;  /* 0x0039001601007387 */ /* 0x000fe20000100800 */
[----:B------:R-:W4:Y:S03]  /*331f0*/  LDL R16, [R1+0x1350] ;  /* 0x0013500001107983 */ /* 0x000f260000100800 */
[----:B0-----:R-:W4:Y:S04]  /*33200*/  LDL R11, [R1+0x1364] ;  /* 0x00136400010b7983 */ /* 0x001f280000100800 */
[----:B---3--:R-:W-:Y:S01]  /*33210*/  STL [R1+0x3904], R20 ;  /* 0x0039041401007387 */ /* 0x008fe20000100800 */
[----:B------:R-:W3:Y:S02]  /*33220*/  LDL R10, [R1+0xc48] ;  /* 0x000c4800010a7983 */ /* 0x000ee40000100800 */
[----:B------:R-:W3:Y:S02]  /*33230*/  LDL R9, [R1+0xc4c] ;  /* 0x000c4c0001097983 */ /* 0x000ee40000100800 */
[----:B------:R-:W3:Y:S01]  /*33240*/  LDL R8, [R1+0xc08] ;  /* 0x000c080001087983 */ /* 0x000ee20000100800 */
[----:B------:R-:W3:Y:S04]  /*33250*/  LDL R7, [R1+0xc0c] ;  /* 0x000c0c0001077983 */ /* 0x000ee80000100800 */
[----:B--2---:R-:W-:Y:S01]  /*33260*/  STL [R1+0x3908], R12 ;  /* 0x0039080c01007387 */ /* 0x004fe20000100800 */
[----:B------:R-:W2:Y:S02]  /*33270*/  LDL R6, [R1+0xbc8] ;  /* 0x000bc80001067983 */ /* 0x000ea40000100800 */
[----:B------:R-:W2:Y:S01]  /*33280*/  LDL R5, [R1+0xbcc] ;  /* 0x000bcc0001057983 */ /* 0x000ea20000100800 */
[----:B------:R-:W-:Y:S01]  /*33290*/  PRMT R13, RZ, 0x7610, R13 ;  /* 0x00007610ff0d7816 */ /* 0x000fe2000000000d */
[----:B----4-:R-:W-:-:S02]  /*332a0*/  @!P0 IMAD.MOV.U32 R14, RZ, RZ, R0 ;  /* 0x000000ffff0e8224 */ /* 0x010fc400078e0000 */
[----:B------:R-:W-:Y:S01]  /*332b0*/  @!P0 IMAD.MOV.U32 R15, RZ, RZ, R4 ;  /* 0x000000ffff0f8224 */ /* 0x000fe200078e0004 */
[----:B------:R-:W-:Y:S02]  /*332c0*/  PRMT R17, RZ, 0x7610, R17 ;  /* 0x00007610ff117816 */ /* 0x000fe40000000011 */
[----:B------:R-:W-:Y:S02]  /*332d0*/  PRMT R19, RZ, 0x7610, R19 ;  /* 0x00007610ff137816 */ /* 0x000fe40000000013 */
[----:B------:R-:W-:Y:S02]  /*332e0*/  PRMT R21, RZ, 0x7610, R21 ;  /* 0x00007610ff157816 */ /* 0x000fe40000000015 */
[----:B------:R-:W-:Y:S01]  /*332f0*/  PRMT R23, RZ, 0x7610, R23 ;  /* 0x00007610ff177816 */ /* 0x000fe20000000017 */
[----:B------:R0:W4:Y:S04]  /*33300*/  @!P0 LDG.E.U16 R13, [R14.64] ;  /* 0x000000060e0d8981 */ /* 0x000128000c1e1500 */
[----:B------:R-:W4:Y:S04]  /*33310*/  LDL R0, [R1+0x1314] ;  /* 0x0013140001007983 */ /* 0x000f280000100800 */
[----:B------:R-:W4:Y:S01]  /*33320*/  LDL R4, [R1+0xba0] ;  /* 0x000ba00001047983 */ /* 0x000f220000100800 */
[----:B0-----:R-:W-:-:S02]  /*33330*/  @!P0 IMAD.MOV.U32 R14, RZ, RZ, R11 ;  /* 0x000000ffff0e8224 */ /* 0x001fc400078e000b */
[----:B------:R-:W-:-:S05]  /*33340*/  @!P0 IMAD.MOV.U32 R15, RZ, RZ, R16 ;  /* 0x000000ffff0f8224 */ /* 0x000fca00078e0010 */
[----:B------:R3:W4:Y:S02]  /*33350*/  @!P0 LDG.E.U16 R17, [R14.64] ;  /* 0x000000060e118981 */ /* 0x000724000c1e1500 */
[----:B---3--:R-:W-:Y:S02]  /*33360*/  @!P0 IMAD.MOV.U32 R14, RZ, RZ, R9 ;  /* 0x000000ffff0e8224 */ /* 0x008fe400078e0009 */
[----:B------:R-:W-:-:S05]  /*33370*/  @!P0 IMAD.MOV.U32 R15, RZ, RZ, R10 ;  /* 0x000000ffff0f8224 */ /* 0x000fca00078e000a */
[----:B------:R0:W3:Y:S02]  /*33380*/  @!P0 LDG.E.U16 R19, [R14.64] ;  /* 0x000000060e138981 */ /* 0x0000e4000c1e1500 */
[----:B0-----:R-:W-:Y:S02]  /*33390*/  @!P0 IMAD.MOV.U32 R14, RZ, RZ, R7 ;  /* 0x000000ffff0e8224 */ /* 0x001fe400078e0007 */
[----:B------:R-:W-:-:S05]  /*333a0*/  @!P0 IMAD.MOV.U32 R15, RZ, RZ, R8 ;  /* 0x000000ffff0f8224 */ /* 0x000fca00078e0008 */
[----:B------:R2:W3:Y:S02]  /*333b0*/  @!P0 LDG.E.U16 R21, [R14.64] ;  /* 0x000000060e158981 */ /* 0x0004e4000c1e1500 */
[----:B--2---:R-:W-:Y:S02]  /*333c0*/  @!P0 IMAD.MOV.U32 R15, RZ, RZ, R6 ;  /* 0x000000ffff0f8224 */ /* 0x004fe400078e0006 */
[----:B------:R-:W-:-:S05]  /*333d0*/  @!P0 IMAD.MOV.U32 R14, RZ, RZ, R5 ;  /* 0x000000ffff0e8224 */ /* 0x000fca00078e0005 */
[----:B------:R0:W2:Y:S04]  /*333e0*/  @!P0 LDG.E.U16 R23, [R14.64] ;  /* 0x000000060e178981 */ /* 0x0000a8000c1e1500 */
[----:B----4-:R-:W-:Y:S01]  /*333f0*/  STL [R1+0x390c], R13 ;  /* 0x00390c0d01007387 */ /* 0x010fe20000100800 */
[----:B------:R-:W-:-:S03]  /*33400*/  PRMT R25, RZ, 0x7610, R25 ;  /* 0x00007610ff197816 */ /* 0x000fc60000000019 */
[----:B------:R-:W-:Y:S01]  /*33410*/  STL [R1+0x3910], R17 ;  /* 0x0039101101007387 */ /* 0x000fe20000100800 */
[----:B0-----:R-:W-:-:S03]  /*33420*/  @!P0 IMAD.MOV.U32 R14, RZ, RZ, R0 ;  /* 0x000000ffff0e8224 */ /* 0x001fc600078e0000 */
[----:B---3--:R-:W-:Y:S04]  /*33430*/  STL [R1+0x38ec], R19 ;  /* 0x0038ec1301007387 */ /* 0x008fe80000100800 */
[----:B------:R-:W-:Y:S01]  /*33440*/  STL [R1+0x38f0], R21 ;  /* 0x0038f01501007387 */ /* 0x000fe20000100800 */
[----:B------:R-:W-:-:S05]  /*33450*/  @!P0 IMAD.MOV.U32 R15, RZ, RZ, R4 ;  /* 0x000000ffff0f8224 */ /* 0x000fca00078e0004 */
[----:B------:R0:W3:Y:S04]  /*33460*/  @!P0 LDG.E.U16 R25, [R14.64] ;  /* 0x000000060e198981 */ /* 0x0000e8000c1e1500 */
[----:B--2---:R1:W-:Y:S04]  /*33470*/  STL [R1+0x38f4], R23 ;  /* 0x0038f41701007387 */ /* 0x0043e80000100800 */
[----:B-1----:R-:W2:Y:S01]  /*33480*/  LDL.LU R23, [R1+0x20c] ;  /* 0x00020c0001177983 */ /* 0x002ea20000300800 */
[----:B------:R-:W4:Y:S02]  /*33490*/  LDL.LU R21, [R1+0x1f4] ;  /* 0x0001f40001157983 */ /* 0x000f240000300800 */
        /* <DEDUP_REMOVED lines=17> */
[----:B------:R-:W2:Y:S01]  /*335b0*/  LDL.LU R28, [R1] ;  /* 0x00000000011c7983 */ /* 0x000ea20000300800 */
[----:B0-----:R-:W2:Y:S04]  /*335c0*/  LDL R14, [R1+0x1318] ;  /* 0x00131800010e7983 */ /* 0x001ea80000100800 */
[----:B------:R-:W2:Y:S01]  /*335d0*/  LDL R15, [R1+0x1354] ;  /* 0x00135400010f7983 */ /* 0x000ea20000100800 */
[----:B------:R-:W-:-:S03]  /*335e0*/  PRMT R27, RZ, 0x7610, R27 ;  /* 0x00007610ff1b7816 */ /* 0x000fc6000000001b */
[----:B---3--:R0:W-:Y:S04]  /*335f0*/  STL [R1+0x38f8], R25 ;  /* 0x0038f81901007387 */ /* 0x0081e80000100800 */
[----:B0-----:R-:W3:Y:S01]  /*33600*/  LDL.LU R25, [R1+0x234] ;  /* 0x0002340001197983 */ /* 0x001ee20000300800 */
[----:B--2---:R-:W-:-:S04]  /*33610*/  @!P0 LOP3.LUT R15, R15, R14, RZ, 0x3c, !PT ;  /* 0x0000000e0f0f8212 */ /* 0x004fc800078e3cff */
[----:B------:R-:W-:-:S04]  /*33620*/  @!P0 LOP3.LUT R14, R15, R14, RZ, 0x3c, !PT ;  /* 0x0000000e0f0e8212 */ /* 0x000fc800078e3cff */
[----:B------:R-:W-:-:S05]  /*33630*/  @!P0 LOP3.LUT R15, R15, R14, RZ, 0x3c, !PT ;  /* 0x0000000e0f0f8212 */ /* 0x000fca00078e3cff */
[----:B------:R0:W2:Y:S04]  /*33640*/  @!P0 LDG.E.U16 R27, [R14.64] ;  /* 0x000000060e1b8981 */ /* 0x0000a8000c1e1500 */
[----:B0-----:R-:W3:Y:S04]  /*33650*/  LDL R14, [R1+0x1358] ;  /* 0x00135800010e7983 */ /* 0x001ee80000100800 */
[----:B------:R-:W3:Y:S01]  /*33660*/  LDL R15, [R1+0x1360] ;  /* 0x00136000010f7983 */ /* 0x000ee20000100800 */
[----:B------:R-:W-:-:S03]  /*33670*/  PRMT R29, RZ, 0x7610, R29 ;  /* 0x00007610ff1d7816 */ /* 0x000fc6000000001d */
[----:B------:R-:W0:Y:S04]  /*33680*/  S2R R16, SR_TID.X ;  /* 0x0000000000107919 */ /* 0x000e280000002100 */
[----:B--2---:R1:W-:Y:S04]  /*33690*/  STL [R1+0x3914], R27 ;  /* 0x0039141b01007387 */ /* 0x0043e80000100800 */
[----:B-1----:R-:W2:Y:S01]  /*336a0*/  LDL.LU R27, [R1+0x26c] ;  /* 0x00026c00011b7983 */ /* 0x002ea20000300800 */
[----:B---3--:R-:W-:-:S04]  /*336b0*/  @!P0 LOP3.LUT R15, R15, R14, RZ, 0x3c, !PT ;  /* 0x0000000e0f0f8212 */ /* 0x008fc800078e3cff */
[----:B------:R-:W-:-:S04]  /*336c0*/  @!P0 LOP3.LUT R14, R15, R14, RZ, 0x3c, !PT ;  /* 0x0000000e0f0e8212 */ /* 0x000fc800078e3cff */
[----:B------:R-:W-:-:S05]  /*336d0*/  @!P0 LOP3.LUT R15, R15, R14, RZ, 0x3c, !PT ;  /* 0x0000000e0f0f8212 */ /* 0x000fca00078e3cff */
[----:B------:R-:W3:Y:S01]  /*336e0*/  @!P0 LDG.E.U16 R29, [R14.64] ;  /* 0x000000060e1d8981 */ /* 0x000ee2000c1e1500 */
[----:B0-----:R-:W-:-:S05]  /*336f0*/  LOP3.LUT R16, R16, 0x7f, RZ, 0xc0, !PT ;  /* 0x0000007f10107812 */ /* 0x001fca00078ec0ff */
[----:B------:R-:W-:-:S05]  /*33700*/  IMAD.SHL.U32 R16, R16, 0x2, RZ ;  /* 0x0000000210107824 */ /* 0x000fca00078e00ff */
[----:B------:R-:W-:-:S05]  /*33710*/  LOP3.LUT R16, R16, 0x20, RZ, 0x3c, !PT ;  /* 0x0000002010107812 */ /* 0x000fca00078e3cff */
[----:B--2---:R-:W-:Y:S01]  /*33720*/  STS.U16 [R16+0x3a00], R27 ;  /* 0x003a001b10007388 */ /* 0x004fe20000000400 */
[----:B------:R-:W-:Y:S02]  /*33730*/  STS.U16 [R16+0x4200], R25 ;  /* 0x0042001910007388 */ /* 0x000fe40000000400 */
[----:B------:R-:W-:Y:S02]  /*33740*/  STS.U16 [R16+0x4a00], R23 ;  /* 0x004a001710007388 */ /* 0x000fe40000000400 */
        /* <DEDUP_REMOVED lines=15> */
[----:B------:R-:W-:Y:S01]  /*33840*/  STS.U16 [R16+0xca00], R26 ;  /* 0x00ca001a10007388 */ /* 0x000fe20000000400 */
[----:B---3--:R-:W-:Y:S01]  /*33850*/  STL [R1+0x3918], R29 ;  /* 0x0039181d01007387 */ /* 0x008fe20000100800 */
[----:B------:R0:W-:Y:S03]  /*33860*/  STS.U16 [R16+0xd200], R5 ;  /* 0x00d2000510007388 */ /* 0x0001e60000000400 */
[----:B0-----:R-:W2:Y:S04]  /*33870*/  LDL.LU R5, [R1+0x2f8] ;  /* 0x0002f80001057983 */ /* 0x001ea80000300800 */
[----:B------:R-:W0:Y:S01]  /*33880*/  S2R R26, SR_TID.X ;  /* 0x00000000001a7919 */ /* 0x000e220000002100 */
[----:B------:R1:W-:Y:S02]  /*33890*/  STS.U16 [R16+0xda00], R4 ;  /* 0x00da000410007388 */ /* 0x0003e40000000400 */
[----:B------:R3:W-:Y:S01]  /*338a0*/  STS.U16 [R16+0xe200], R28 ;  /* 0x00e2001c10007388 */ /* 0x0007e20000000400 */
[----:B0-----:R-:W-:-:S05]  /*338b0*/  LOP3.LUT R26, R26, 0x7f, RZ, 0xc0, !PT ;  /* 0x0000007f1a1a7812 */ /* 0x001fca00078ec0ff */
[----:B------:R-:W-:-:S05]  /*338c0*/  IMAD.SHL.U32 R7, R26, 0x2, RZ ;  /* 0x000000021a077824 */ /* 0x000fca00078e00ff */
[C---:B------:R-:W-:Y:S01]  /*338d0*/  LOP3.LUT R6, R7.reuse, 0x30, RZ, 0x3c, !PT ;  /* 0x0000003007067812 */ /* 0x040fe200078e3cff */
[----:B--2---:R0:W-:Y:S01]  /*338e0*/  STL [R1+0x3958], R5 ;  /* 0x0039580501007387 */ /* 0x0041e20000100800 */
[----:B-1----:R-:W2:Y:S02]  /*338f0*/  LDL.LU R4, [R1+0x2e4] ;  /* 0x0002e40001047983 */ /* 0x002ea40000300800 */
[----:B---3--:R-:W3:Y:S02]  /*33900*/  LDL.LU R16, [R1+0x2d0] ;  /* 0x0002d00001107983 */ /* 0x008ee40000300800 */
[----:B------:R-:W4:Y:S01]  /*33910*/  LDL.LU R28, [R1+0x2bc] ;  /* 0x0002bc00011c7983 */ /* 0x000f220000300800 */
        /* <DEDUP_REMOVED lines=16> */
[----:B0-----:R-:W-:Y:S01]  /*33a20*/  LOP3.LUT R5, R7, 0x20, RZ, 0x3c, !PT ;  /* 0x0000002007057812 */ /* 0x001fe200078e3cff */
[----:B------:R-:W2:Y:S01]  /*33a30*/  LDL.LU R10, [R1+0x80] ;  /* 0x00008000010a7983 */ /* 0x000ea20000300800 */
[----:B------:R-:W2:Y:S02]  /*33a40*/  LDL.LU R9, [R1+0x68] ;  /* 0x0000680001097983 */ /* 0x000ea40000300800 */
[----:B------:R-:W2:Y:S02]  /*33a50*/  LDL.LU R24, [R1+0x50] ;  /* 0x0000500001187983 */ /* 0x000ea40000300800 */
[----:B------:R-:W2:Y:S01]  /*33a60*/  LDL.LU R8, [R1+0x38] ;  /* 0x0000380001087983 */ /* 0x000ea20000300800 */
[----:B------:R-:W2:Y:S04]  /*33a70*/  LDL.LU R7, [R1+0x20] ;  /* 0x0000200001077983 */ /* 0x000ea80000300800 */
[----:B------:R0:W-:Y:S01]  /*33a80*/  STS.U16 [R5+0xea00], R18 ;  /* 0x00ea001205007388 */ /* 0x0001e20000000400 */
[----:B------:R1:W-:Y:S02]  /*33a90*/  STS.U16 [R5+0xf200], R2 ;  /* 0x00f2000205007388 */ /* 0x0003e40000000400 */
[----:B------:R1:W-:Y:S01]  /*33aa0*/  STS.U16 [R5+0xfa00], R3 ;  /* 0x00fa000305007388 */ /* 0x0003e20000000400 */
[----:B0-----:R-:W2:Y:S01]  /*33ab0*/  LDL.LU R18, [R1+0x280] ;  /* 0x0002800001127983 */ /* 0x001ea20000300800 */
[----:B-1----:R-:W2:Y:S02]  /*33ac0*/  LDL.LU R2, [R1+0x294] ;  /* 0x0002940001027983 */ /* 0x002ea40000300800 */
[----:B------:R-:W2:Y:S02]  /*33ad0*/  LDL.LU R5, [R1+0x3958] ;  /* 0x0039580001057983 */ /* 0x000ea40000300800 */
[----:B------:R-:W3:Y:S01]  /*33ae0*/  LDL.LU R3, [R1+0x2a8] ;  /* 0x0002a80001037983 */ /* 0x000ee20000300800 */
[----:B--2---:R0:W-:Y:S01]  /*33af0*/  STS.U16 [R6+0x300], R5 ;  /* 0x0003000506007388 */ /* 0x0041e20000000400 */
[----:B------:R1:W-:Y:S02]  /*33b00*/  STS.U16 [R6+0xb00], R4 ;  /* 0x000b000406007388 */ /* 0x0003e40000000400 */
[----:B---3--:R2:W-:Y:S02]  /*33b10*/  STS.U16 [R6+0x1300], R16 ;  /* 0x0013001006007388 */ /* 0x0085e40000000400 */
[----:B----4-:R3:W-:Y:S01]  /*33b20*/  STS.U16 [R6+0x1b00], R28 ;  /* 0x001b001c06007388 */ /* 0x0107e20000000400 */
        /* <DEDUP_REMOVED lines=17> */
[----:B------:R-:W-:Y:S03]  /*33c40*/  STS.U16 [R6+0xab00], R11 ;  /* 0x00ab000b06007388 */ /* 0x000fe60000000400 */
[----:B0-----:R-:W4:Y:S01]  /*33c50*/  LDL.LU R5, [R1+0x3954] ;  /* 0x0039540001057983 */ /* 0x001f220000300800 */
[----:B------:R-:W-:Y:S02]  /*33c60*/  STS.U16 [R6+0xb300], R10 ;  /* 0x00b3000a06007388 */ /* 0x000fe40000000400 */
[----:B-1----:R-:W4:Y:S02]  /*33c70*/  LDL.LU R4, [R1+0x3950] ;  /* 0x0039500001047983 */ /* 0x002f240000300800 */
[----:B------:R-:W-:Y:S01]  /*33c80*/  STS.U16 [R6+0xbb00], R9 ;  /* 0x00bb000906007388 */ /* 0x000fe20000000400 */
[----:B--2---:R-:W2:Y:S04]  /*33c90*/  LDL.LU R16, [R1+0x394c] ;  /* 0x00394c0001107983 */ /* 0x004ea80000300800 */
[----:B------:R-:W-:Y:S01]  /*33ca0*/  STS.U16 [R6+0xc300], R24 ;  /* 0x00c3001806007388 */ /* 0x000fe20000000400 */
[----:B---3--:R-:W3:Y:S02]  /*33cb0*/  LDL.LU R28, [R1+0x3948] ;  /* 0x00394800011c7983 */ /* 0x008ee40000300800 */
[----:B------:R0:W-:Y:S02]  /*33cc0*/  STS.U16 [R6+0xcb00], R8 ;  /* 0x00cb000806007388 */ /* 0x0001e40000000400 */
[----:B0-----:R-:W2:Y:S04]  /*33cd0*/  LDL.LU R8, [R1+0x2e0] ;  /* 0x0002e00001087983 */ /* 0x001ea80000300800 */
[----:B------:R-:W0:Y:S04]  /*33ce0*/  S2R R0, SR_TID.X ;  /* 0x0000000000007919 */ /* 0x000e280000002100 */
[----:B--2---:R1:W-:Y:S04]  /*33cf0*/  STL [R1+0x3940], R8 ;  /* 0x0039400801007387 */ /* 0x0043e80000100800 */
[----:B-1----:R-:W2:Y:S01]  /*33d00*/  LDL.LU R8, [R1+0x2f4] ;  /* 0x0002f40001087983 */ /* 0x002ea20000300800 */
[----:B------:R1:W-:Y:S02]  /*33d10*/  STS.U16 [R6+0xd300], R7 ;  /* 0x00d3000706007388 */ /* 0x0003e40000000400 */
[----:B------:R1:W-:Y:S01]  /*33d20*/  STS.U16 [R6+0xdb00], R26 ;  /* 0x00db001a06007388 */ /* 0x0003e20000000400 */
[----:B0-----:R-:W-:-:S05]  /*33d30*/  LOP3.LUT R0, R0, 0x7f, RZ, 0xc0, !PT ;  /* 0x0000007f00007812 */ /* 0x001fca00078ec0ff */
[C---:B------:R-:W-:Y:S02]  /*33d40*/  IMAD.SHL.U32 R22, R0.reuse, 0x2, RZ ;  /* 0x0000000200167824 */ /* 0x040fe400078e00ff */
[----:B------:R-:W-:Y:S01]  /*33d50*/  IMAD.SHL.U32 R0, R0, 0x2, RZ ;  /* 0x0000000200007824 */ /* 0x000fe200078e00ff */
[----:B--2---:R0:W-:Y:S01]  /*33d60*/  STL [R1+0x3944], R8 ;  /* 0x0039440801007387 */ /* 0x0041e20000100800 */
[----:B-1----:R-:W2:Y:S02]  /*33d70*/  LDL.LU R7, [R1+0x2cc] ;  /* 0x0002cc0001077983 */ /* 0x002ea40000300800 */
        /* <DEDUP_REMOVED lines=15> */
[----:B------:R-:W2:Y:S01]  /*33e70*/  LDL.LU R12, [R1+0x7c] ;  /* 0x00007c00010c7983 */ /* 0x000ea20000300800 */
[----:B0-----:R-:W-:Y:S01]  /*33e80*/  LOP3.LUT R8, R0, 0x30, RZ, 0x3c, !PT ;  /* 0x0000003000087812 */ /* 0x001fe200078e3cff */
[----:B------:R-:W2:Y:S01]  /*33e90*/  LDL.LU R20, [R1+0x64] ;  /* 0x0000640001147983 */ /* 0x000ea20000300800 */
[----:B------:R-:W2:Y:S01]  /*33ea0*/  LDL.LU R10, [R1+0x4c] ;  /* 0x00004c00010a7983 */ /* 0x000ea20000300800 */
[----:B------:R-:W2:Y:S02]  /*33eb0*/  LDL.LU R9, [R1+0x34] ;  /* 0x0000340001097983 */ /* 0x000ea40000300800 */
[----:B------:R-:W2:Y:S02]  /*33ec0*/  LDL.LU R24, [R1+0x1c] ;  /* 0x00001c0001187983 */ /* 0x000ea40000300800 */
[----:B------:R-:W2:Y:S01]  /*33ed0*/  LDL.LU R0, [R1+0x8] ;  /* 0x0000080001007983 */ /* 0x000ea20000300800 */
[----:B---3--:R0:W-:Y:S01]  /*33ee0*/  STS.U16 [R8+0xe300], R28 ;  /* 0x00e3001c08007388 */ /* 0x0081e20000000400 */
[----:B------:R1:W-:Y:S02]  /*33ef0*/  STS.U16 [R8+0xeb00], R16 ;  /* 0x00eb001008007388 */ /* 0x0003e40000000400 */
[----:B----4-:R3:W-:Y:S02]  /*33f00*/  STS.U16 [R8+0xf300], R4 ;  /* 0x00f3000408007388 */ /* 0x0107e40000000400 */
[----:B------:R4:W-:Y:S01]  /*33f10*/  STS.U16 [R8+0xfb00], R5 ;  /* 0x00fb000508007388 */ /* 0x0009e20000000400 */
[----:B0-----:R-:W2:Y:S01]  /*33f20*/  LDL.LU R28, [R1+0x21c] ;  /* 0x00021c00011c7983 */ /* 0x001ea20000300800 */
[----:B-1----:R-:W2:Y:S02]  /*33f30*/  LDL.LU R16, [R1+0x264] ;  /* 0x0002640001107983 */ /* 0x002ea40000300800 */
[----:B---3--:R-:W2:Y:S02]  /*33f40*/  LDL.LU R4, [R1+0x27c] ;  /* 0x00027c0001047983 */ /* 0x008ea40000300800 */
[----:B----4-:R-:W4:Y:S01]  /*33f50*/  LDL.LU R8, [R1+0x3944] ;  /* 0x0039440001087983 */ /* 0x010f220000300800 */
[C---:B------:R-:W-:Y:S01]  /*33f60*/  LOP3.LUT R11, R22.reuse, 0x40, RZ, 0x3c, !PT ;  /* 0x00000040160b7812 */ /* 0x040fe200078e3cff */
[----:B------:R-:W2:Y:S04]  /*33f70*/  LDL.LU R5, [R1+0x290] ;  /* 0x0002900001057983 */ /* 0x000ea80000300800 */
[----:B----4-:R0:W-:Y:S04]  /*33f80*/  STS.U16 [R11+0x400], R8 ;  /* 0x000400080b007388 */ /* 0x0101e80000000400 */
[----:B0-----:R-:W4:Y:S04]  /*33f90*/  LDL.LU R8, [R1+0x3940] ;  /* 0x0039400001087983 */ /* 0x001f280000300800 */
[----:B----4-:R0:W-:Y:S01]  /*33fa0*/  STS.U16 [R11+0xc00], R8 ;  /* 0x000c00080b007388 */ /* 0x0101e20000000400 */
[----:B--2---:R1:W-:Y:S02]  /*33fb0*/  STS.U16 [R11+0x1400], R7 ;  /* 0x001400070b007388 */ /* 0x0043e40000000400 */
[----:B------:R2:W-:Y:S02]  /*33fc0*/  STS.U16 [R11+0x1c00], R6 ;  /* 0x001c00060b007388 */ /* 0x0005e40000000400 */
[----:B------:R4:W-:Y:S01]  /*33fd0*/  STS.U16 [R11+0x2400], R26 ;  /* 0x0024001a0b007388 */ /* 0x0009e20000000400 */
[----:B0-----:R-:W3:Y:S01]  /*33fe0*/  LDL.LU R8, [R1+0x393c] ;  /* 0x00393c0001087983 */ /* 0x001ee20000300800 */
[----:B-1----:R-:W3:Y:S02]  /*33ff0*/  LDL.LU R7, [R1+0x3938] ;  /* 0x0039380001077983 */ /* 0x002ee40000300800 */
[----:B--2---:R-:W2:Y:S02]  /*34000*/  LDL.LU R6, [R1+0x3934] ;  /* 0x0039340001067983 */ /* 0x004ea40000300800 */
[----:B----4-:R-:W4:Y:S01]  /*34010*/  LDL.LU R26, [R1+0x3930] ;  /* 0x00393000011a7983 */ /* 0x010f220000300800 */
        /* <DEDUP_REMOVED lines=20> */
[----:B------:R1:W-:Y:S01]  /*34160*/  STS.U16 [R11+0xcc00], R9 ;  /* 0x00cc00090b007388 */ /* 0x0003e20000000400 */
[----:B------:R1:W-:Y:S02]  /*34170*/  STS.U16 [R11+0xd400], R24 ;  /* 0x00d400180b007388 */ /* 0x0003e40000000400 */
[----:B------:R1:W-:Y:S01]  /*34180*/  STS.U16 [R11+0xdc00], R0 ;  /* 0x00dc00000b007388 */ /* 0x0003e20000000400 */
[----:B0-----:R-:W3:Y:S01]  /*34190*/  LDL.LU R10, [R1+0x2f0] ;  /* 0x0002f000010a7983 */ /* 0x001ee20000300800 */
[----:B-1----:R-:W3:Y:S02]  /*341a0*/  LDL.LU R9, [R1+0x2dc] ;  /* 0x0002dc0001097983 */ /* 0x002ee40000300800 */
        /* <DEDUP_REMOVED lines=14> */
[----:B------:R-:W-:Y:S01]  /*34290*/  LOP3.LUT R29, R22, 0x50, RZ, 0x3c, !PT ;  /* 0x00000050161d7812 */ /* 0x000fe200078e3cff */
[----:B----4-:R0:W-:Y:S01]  /*342a0*/  STS.U16 [R11+0xe400], R26 ;  /* 0x00e4001a0b007388 */ /* 0x0101e20000000400 */
[----:B--2---:R1:W-:Y:S02]  /*342b0*/  STS.U16 [R11+0xec00], R6 ;  /* 0x00ec00060b007388 */ /* 0x0043e40000000400 */
[----:B---3--:R2:W-:Y:S01]  /*342c0*/  STS.U16 [R11+0xf400], R7 ;  /* 0x00f400070b007388 */ /* 0x0085e20000000400 */
[----:B0-----:R-:W3:Y:S01]  /*342d0*/  LDL.LU R26, [R1+0x260] ;  /* 0x00026000011a7983 */ /* 0x001ee20000300800 */
[----:B------:R-:W4:Y:S02]  /*342e0*/  LDL.LU R23, [R1+0xa8] ;  /* 0x0000a80001177983 */ /* 0x000f240000300800 */
[----:B------:R-:W3:Y:S02]  /*342f0*/  LDL.LU R21, [R1+0x90] ;  /* 0x0000900001157983 */ /* 0x000ee40000300800 */
[----:B------:R-:W3:Y:S01]  /*34300*/  LDL.LU R19, [R1+0x78] ;  /* 0x0000780001137983 */ /* 0x000ee20000300800 */
[----:B------:R-:W3:Y:S01]  /*34310*/  LDL.LU R17, [R1+0x60] ;  /* 0x0000600001117983 */ /* 0x000ee20000300800 */
[----:B------:R-:W3:Y:S02]  /*34320*/  LDL.LU R13, [R1+0x48] ;  /* 0x00004800010d7983 */ /* 0x000ee40000300800 */
[----:B------:R-:W3:Y:S02]  /*34330*/  LDL.LU R12, [R1+0x30] ;  /* 0x00003000010c7983 */ /* 0x000ee40000300800 */
[----:B------:R-:W3:Y:S01]  /*34340*/  LDL.LU R22, [R1+0x18] ;  /* 0x0000180001167983 */ /* 0x000ee20000300800 */
[----:B-1----:R-:W3:Y:S01]  /*34350*/  LDL.LU R6, [R1+0x278] ;  /* 0x0002780001067983 */ /* 0x002ee20000300800 */
[----:B--2---:R-:W2:Y:S03]  /*34360*/  LDL.LU R7, [R1+0x28c] ;  /* 0x00028c0001077983 */ /* 0x004ea60000300800 */
[----:B------:R0:W-:Y:S04]  /*34370*/  STS.U16 [R11+0xfc00], R8 ;  /* 0x00fc00080b007388 */ /* 0x0001e80000000400 */
[----:B0-----:R-:W2:Y:S01]  /*34380*/  LDL.LU R11, [R1+0x392c] ;  /* 0x00392c00010b7983 */ /* 0x001ea20000300800 */
[----:B------:R-:W2:Y:S03]  /*34390*/  LDL.LU R8, [R1+0x2a0] ;  /* 0x0002a00001087983 */ /* 0x000ea60000300800 */
[----:B------:R0:W-:Y:S01]  /*343a0*/  STS.U16 [R29+0x500], R10 ;  /* 0x0005000a1d007388 */ /* 0x0001e20000000400 */
[----:B------:R1:W-:Y:S02]  /*343b0*/  STS.U16 [R29+0xd00], R9 ;  /* 0x000d00091d007388 */ /* 0x0003e40000000400 */
[----:B------:R1:W-:Y:S02]  /*343c0*/  STS.U16 [R29+0x1500], R24 ;  /* 0x001500181d007388 */ /* 0x0003e40000000400 */
[----:B------:R1:W-:Y:S01]  /*343d0*/  STS.U16 [R29+0x1d00], R0 ;  /* 0x001d00001d007388 */ /* 0x0003e20000000400 */
[----:B0-----:R-:W4:Y:S01]  /*343e0*/  LDL.LU R10, [R1+0x3928] ;  /* 0x00392800010a7983 */ /* 0x001f220000300800 */
[----:B-1----:R-:W4:Y:S02]  /*343f0*/  LDL.LU R9, [R1+0x3924] ;  /* 0x0039240001097983 */ /* 0x002f240000300800 */
[----:B------:R-:W4:Y:S02]  /*34400*/  LDL.LU R24, [R1+0x3920] ;  /* 0x0039200001187983 */ /* 0x000f240000300800 */
[----:B------:R-:W4:Y:S01]  /*34410*/  LDL.LU R0, [R1+0x391c] ;  /* 0x00391c0001007983 */ /* 0x000f220000300800 */
[----:B--2---:R-:W-:Y:S01]  /*34420*/  STS.U16 [R29+0x2500], R8 ;  /* 0x002500081d007388 */ /* 0x004fe20000000400 */
[----:B------:R-:W-:Y:S02]  /*34430*/  STS.U16 [R29+0x2d00], R7 ;  /* 0x002d00071d007388 */ /* 0x000fe40000000400 */
[----:B---3--:R-:W-:Y:S02]  /*34440*/  STS.U16 [R29+0x3500], R6 ;  /* 0x003500061d007388 */ /* 0x008fe40000000400 */
        /* <DEDUP_REMOVED lines=10> */
[----:B------:R0:W-:Y:S02]  /*344f0*/  STS.U16 [R29+0x8d00], R27 ;  /* 0x008d001b1d007388 */ /* 0x0001e40000000400 */
[----:B------:R-:W-:Y:S02]  /*34500*/  STS.U16 [R29+0x9500], R25 ;  /* 0x009500191d007388 */ /* 0x000fe40000000400 */
[----:B------:R1:W-:Y:S01]  /*34510*/  STS.U16 [R29+0x9d00], R20 ;  /* 0x009d00141d007388 */ /* 0x0003e20000000400 */
[----:B0-----:R-:W2:Y:S04]  /*34520*/  LDL.LU R27, [R1+0x2ec] ;  /* 0x0002ec00011b7983 */ /* 0x001ea80000300800 */
[----:B-1----:R-:W0:Y:S04]  /*34530*/  S2R R20, SR_TID.X ;  /* 0x0000000000147919 */ /* 0x002e280000002100 */
[----:B----4-:R-:W-:Y:S01]  /*34540*/  STS.U16 [R29+0xa500], R23 ;  /* 0x00a500171d007388 */ /* 0x010fe20000000400 */
[----:B------:R-:W-:Y:S02]  /*34550*/  STS.U16 [R29+0xad00], R21 ;  /* 0x00ad00151d007388 */ /* 0x000fe40000000400 */
[----:B------:R-:W-:Y:S02]  /*34560*/  STS.U16 [R29+0xb500], R19 ;  /* 0x00b500131d007388 */ /* 0x000fe40000000400 */
[----:B------:R1:W-:Y:S01]  /*34570*/  STS.U16 [R29+0xbd00], R17 ;  /* 0x00bd00111d007388 */ /* 0x0003e20000000400 */
[----:B------:R3:W-:Y:S01]  /*34580*/  STS.U16 [R29+0xc500], R13 ;  /* 0x00c5000d1d007388 */ /* 0x0007e20000000400 */
[----:B------:R4:W-:Y:S02]  /*34590*/  STS.U16 [R29+0xcd00], R12 ;  /* 0x00cd000c1d007388 */ /* 0x0009e40000000400 */
[----:B------:R0:W-:Y:S02]  /*345a0*/  STS.U16 [R29+0xd500], R22 ;  /* 0x00d500161d007388 */ /* 0x0001e40000000400 */
[----:B------:R0:W-:Y:S01]  /*345b0*/  STS.U16 [R29+0xdd00], R0 ;  /* 0x00dd00001d007388 */ /* 0x0001e20000000400 */
[----:B-1----:R-:W2:Y:S01]  /*345c0*/  LDL.LU R17, [R1+0x2d8] ;  /* 0x0002d80001117983 */ /* 0x002ea20000300800 */
[----:B---3--:R-:W3:Y:S02]  /*345d0*/  LDL.LU R13, [R1+0x2c4] ;  /* 0x0002c400010d7983 */ /* 0x008ee40000300800 */
[----:B----4-:R-:W4:Y:S01]  /*345e0*/  LDL.LU R12, [R1+0x2b0] ;  /* 0x0002b000010c7983 */ /* 0x010f220000300800 */
[----:B0-----:R-:W-:-:S05]  /*345f0*/  LOP3.LUT R20, R20, 0x7f, RZ, 0xc0, !PT ;  /* 0x0000007f14147812 */ /* 0x001fca00078ec0ff */
[----:B------:R-:W-:Y:S02]  /*34600*/  IMAD.SHL.U32 R15, R20, 0x2, RZ ;  /* 0x00000002140f7824 */ /* 0x000fe400078e00ff */
        /* <DEDUP_REMOVED lines=17> */
[----:B------:R-:W4:Y:S03]  /*34720*/  LDL.LU R19, [R1+0x2c] ;  /* 0x00002c0001137983 */ /* 0x000f260000300800 */
        /* <DEDUP_REMOVED lines=8> */
[----:B------:R-:W4:Y:S01]  /*347b0*/  LDL.LU R11, [R1+0x23c] ;  /* 0x00023c00010b7983 */ /* 0x000f220000300800 */
[----:B------:R-:W-:-:S05]  /*347c0*/  LOP3.LUT R25, R15, 0x60, RZ, 0x3c, !PT ;  /* 0x000000600f197812 */ /* 0x000fca00078e3cff */
[----:B--2---:R0:W-:Y:S04]  /*347d0*/  STS.U16 [R25+0x600], R27 ;  /* 0x0006001b19007388 */ /* 0x0041e80000000400 */
[----:B0-----:R-:W2:Y:S04]  /*347e0*/  LDL.LU R27, [R1+0x3914] ;  /* 0x00391400011b7983 */ /* 0x001ea80000300800 */
[----:B------:R0:W-:Y:S01]  /*347f0*/  STS.U16 [R25+0xe00], R17 ;  /* 0x000e001119007388 */ /* 0x0001e20000000400 */
[----:B---3--:R1:W-:Y:S02]  /*34800*/  STS.U16 [R25+0x1600], R13 ;  /* 0x0016000d19007388 */ /* 0x0083e40000000400 */
[----:B----4-:R3:W-:Y:S01]  /*34810*/  STS.U16 [R25+0x1e00], R12 ;  /* 0x001e000c19007388 */ /* 0x0107e20000000400 */
[----:B0-----:R-:W4:Y:S01]  /*34820*/  LDL.LU R17, [R1+0x3910] ;  /* 0x0039100001117983 */ /* 0x001f220000300800 */
[----:B-1----:R-:W2:Y:S03]  /*34830*/  LDL.LU R13, [R1+0x390c] ;  /* 0x00390c00010d7983 */ /* 0x002ea60000300800 */
[----:B---3--:R-:W3:Y:S04]  /*34840*/  LDL.LU R12, [R1+0x3908] ;  /* 0x00390800010c7983 */ /* 0x008ee80000300800 */
[----:B------:R0:W-:Y:S01]  /*34850*/  STS.U16 [R25+0x2600], R20 ;  /* 0x0026001419007388 */ /* 0x0001e20000000400 */
[----:B------:R1:W-:Y:S02]  /*34860*/  STS.U16 [R25+0x2e00], R22 ;  /* 0x002e001619007388 */ /* 0x0003e40000000400 */
[----:B------:R1:W-:Y:S01]  /*34870*/  STS.U16 [R25+0x3600], R0 ;  /* 0x0036000019007388 */ /* 0x0003e20000000400 */
[----:B0-----:R-:W2:Y:S01]  /*34880*/  LDL.LU R20, [R1+0x3904] ;  /* 0x0039040001147983 */ /* 0x001ea20000300800 */
[----:B-1----:R-:W2:Y:S02]  /*34890*/  LDL.LU R22, [R1+0x3900] ;  /* 0x0039000001167983 */ /* 0x002ea40000300800 */
[----:B------:R-:W2:Y:S01]  /*348a0*/  LDL.LU R0, [R1+0x38fc] ;  /* 0x0038fc0001007983 */ /* 0x000ea20000300800 */
        /* <DEDUP_REMOVED lines=17> */
[----:B------:R1:W-:Y:S02]  /*349c0*/  STS.U16 [R25+0xc600], R21 ;  /* 0x00c6001519007388 */ /* 0x0003e40000000400 */
[----:B------:R1:W-:Y:S01]  /*349d0*/  STS.U16 [R25+0xce00], R19 ;  /* 0x00ce001319007388 */ /* 0x0003e20000000400 */
[----:B0-----:R-:W4:Y:S01]  /*349e0*/  LDL.LU R23, [R1+0x2e8] ;  /* 0x0002e80001177983 */ /* 0x001f220000300800 */
[----:B-1----:R-:W4:Y:S02]  /*349f0*/  LDL.LU R21, [R1+0x2d4] ;  /* 0x0002d40001157983 */ /* 0x002f240000300800 */
[----:B------:R-:W4:Y:S01]  /*34a00*/  LDL.LU R19, [R1+0x2c0] ;  /* 0x0002c00001137983 */ /* 0x000f220000300800 */
[----:B--2---:R0:W-:Y:S04]  /*34a10*/  STS.U16 [R25+0xd600], R0 ;  /* 0x00d6000019007388 */ /* 0x0041e80000000400 */
        /* <DEDUP_REMOVED lines=9> */
[----:B------:R-:W2:Y:S03]  /*34ab0*/  LDL.LU R5, [R1+0xe8] ;  /* 0x0000e80001057983 */ /* 0x000ea60000300800 */
[----:B------:R0:W-:Y:S01]  /*34ac0*/  STS.U16 [R25+0xde00], R22 ;  /* 0x00de001619007388 */ /* 0x0001e20000000400 */
[----:B------:R1:W-:Y:S02]  /*34ad0*/  STS.U16 [R25+0xe600], R20 ;  /* 0x00e6001419007388 */ /* 0x0003e40000000400 */
[----:B---3--:R3:W-:Y:S01]  /*34ae0*/  STS.U16 [R25+0xee00], R12 ;  /* 0x00ee000c19007388 */ /* 0x0087e20000000400 */
[----:B0-----:R-:W2:Y:S01]  /*34af0*/  LDL.LU R22, [R1+0x210] ;  /* 0x0002100001167983 */ /* 0x001ea20000300800 */
        /* <DEDUP_REMOVED lines=8> */
[----:B---3--:R-:W3:Y:S03]  /*34b80*/  LDL.LU R12, [R1+0x270] ;  /* 0x00027000010c7983 */ /* 0x008ee60000300800 */
[----:B------:R0:W-:Y:S01]  /*34b90*/  STS.U16 [R25+0xf600], R13 ;  /* 0x00f6000d19007388 */ /* 0x0001e20000000400 */
[----:B----4-:R1:W-:Y:S01]  /*34ba0*/  STS.U16 [R25+0xfe00], R17 ;  /* 0x00fe001119007388 */ /* 0x0103e20000000400 */
[----:B------:R-:W-:-:S02]  /*34bb0*/  LOP3.LUT R15, R15, 0x70, RZ, 0x3c, !PT ;  /* 0x000000700f0f7812 */ /* 0x000fc400078e3cff */
[----:B0-----:R-:W4:Y:S01]  /*34bc0*/  LDL.LU R13, [R1+0x284] ;  /* 0x00028400010d7983 */ /* 0x001f220000300800 */
[----:B-1----:R-:W3:Y:S02]  /*34bd0*/  LDL.LU R25, [R1+0x38f8] ;  /* 0x0038f80001197983 */ /* 0x002ee40000300800 */
[----:B------:R-:W3:Y:S01]  /*34be0*/  LDL.LU R17, [R1+0x298] ;  /* 0x0002980001117983 */ /* 0x000ee20000300800 */
[----:B------:R0:W-:Y:S01]  /*34bf0*/  STS.U16 [R15+0x700], R23 ;  /* 0x000700170f007388 */ /* 0x0001e20000000400 */
[----:B------:R1:W-:Y:S02]  /*34c00*/  STS.U16 [R15+0xf00], R21 ;  /* 0x000f00150f007388 */ /* 0x0003e40000000400 */
[----:B------:R1:W-:Y:S01]  /*34c10*/  STS.U16 [R15+0x1700], R19 ;  /* 0x001700130f007388 */ /* 0x0003e20000000400 */
[----:B0-----:R-:W4:Y:S01]  /*34c20*/  LDL.LU R23, [R1+0x38f4] ;  /* 0x0038f40001177983 */ /* 0x001f220000300800 */
[----:B-1----:R-:W4:Y:S02]  /*34c30*/  LDL.LU R21, [R1+0x38f0] ;  /* 0x0038f00001157983 */ /* 0x002f240000300800 */
[----:B------:R-:W4:Y:S01]  /*34c40*/  LDL.LU R19, [R1+0x38ec] ;  /* 0x0038ec0001137983 */ /* 0x000f220000300800 */
[----:B--2---:R0:W-:Y:S04]  /*34c50*/  STS.U16 [R15+0x1f00], R0 ;  /* 0x001f00000f007388 */ /* 0x0041e80000000400 */
[----:B0-----:R-:W2:Y:S04]  /*34c60*/  LDL.LU R0, [R1+0x38e8] ;  /* 0x0038e80001007983 */ /* 0x001ea80000300800 */
[----:B---3--:R-:W-:Y:S01]  /*34c70*/  STS.U16 [R15+0x2700], R17 ;  /* 0x002700110f007388 */ /* 0x008fe20000000400 */
[----:B----4-:R-:W-:Y:S03]  /*34c80*/  STS.U16 [R15+0x2f00], R13 ;  /* 0x002f000d0f007388 */ /* 0x010fe60000000400 */
[----:B------:R0:W-:Y:S01]  /*34c90*/  STS.U16 [R15+0x3700], R12 ;  /* 0x0037000c0f007388 */ /* 0x0001e20000000400 */
[----:B------:R-:W-:Y:S03]  /*34ca0*/  STS.U16 [R15+0x3f00], R20 ;  /* 0x003f00140f007388 */ /* 0x000fe60000000400 */
        /* <DEDUP_REMOVED lines=10> */
[----:B0-----:R-:W3:Y:S04]  /*34d50*/  LDL R12, [R1+0x5c4] ;  /* 0x0005c400010c7983 */ /* 0x001ee80000100800 */
[----:B--2---:R0:W-:Y:S01]  /*34d60*/  STS.U16 [R15+0x9700], R0 ;  /* 0x009700000f007388 */ /* 0x0041e20000000400 */
        /* <DEDUP_REMOVED lines=10> */
[----:B0-----:R-:W2:Y:S01]  /*34e10*/  LDL R0, [R1+0x5cc] ;  /* 0x0005cc0001007983 */ /* 0x001ea20000100800 */
[----:B------:R0:W-:Y:S02]  /*34e20*/  STS.U16 [R15+0xef00], R25 ;  /* 0x00ef00190f007388 */ /* 0x0001e40000000400 */
[----:B------:R1:W-:Y:S01]  /*34e30*/  STS.U16 [R15+0xf700], R27 ;  /* 0x00f7001b0f007388 */ /* 0x0003e20000000400 */
[----:B0-----:R-:W4:Y:S01]  /*34e40*/  LDL.LU.64 R24, [R1+0x6f0] ;  /* 0x0006f00001187983 */ /* 0x001f220000300a00 */
[----:B-1----:R-:W4:Y:S02]  /*34e50*/  LDL.LU.64 R26, [R1+0x6f8] ;  /* 0x0006f800011a7983 */ /* 0x002f240000300a00 */
[----:B------:R-:W-:Y:S02]  /*34e60*/  STS.U16 [R15+0xff00], R29 ;  /* 0x00ff001d0f007388 */ /* 0x000fe40000000400 */
[----:B------:R-:W-:Y:S06]  /*34e70*/  BAR.SYNC.DEFER_BLOCKING 0x0 ;  /* 0x0000000000007b1d */ /* 0x000fec0000010000 */
[----:B---3--:R-:W-:Y:S04]  /*34e80*/  LDSM.16.MT88.4 R4, [R12+0x10000] ;  /* 0x010000000c04783b */ /* 0x008fe80000004200 */
[----:B--2---:R-:W-:Y:S04]  /*34e90*/  LDSM.16.M88.4 R8, [R0+0x4000] ;  /* 0x004000000008783b */ /* 0x004fe80000000200 */
[----:B------:R-:W-:Y:S04]  /*34ea0*/  LDSM.16.M88.4 R20, [R0+0x2000] ;  /* 0x002000000014783b */ /* 0x000fe80000000200 */
[----:B------:R-:W-:Y:S04]  /*34eb0*/  LDSM.16.M88.4 R16, [R0+0x8000] ;  /* 0x008000000010783b */ /* 0x000fe80000000200 */
[----:B----4-:R-:W-:Y:S01]  /*34ec0*/  STL.64 [R1+0x38c8], R26 ;  /* 0x0038c81a01007387 */ /* 0x010fe20000100a00 */
[----:B------:R0:W-:Y:S03]  /*34ed0*/  STL.64 [R1+0x38c0], R24 ;  /* 0x0038c01801007387 */ /* 0x0001e60000100a00 */
[----:B0-----:R-:W2:Y:S01]  /*34ee0*/  LDL.LU.64 R24, [R1+0x700] ;  /* 0x0007000001187983 */ /* 0x001ea20000300a00 */
[----:B------:R-:W3:Y:S03]  /*34ef0*/  LDL.LU.64 R26, [R1+0x708] ;  /* 0x00070800011a7983 */ /* 0x000ee60000300a00 */
[----:B---3--:R-:W-:Y:S01]  /*34f00*/  STL.64 [R1+0x38e0], R26 ;  /* 0x0038e01a01007387 */ /* 0x008fe20000100a00 */
[----:B--2---:R-:W-:Y:S02]  /*34f10*/  STL.64 [R1+0x38d8], R24 ;  /* 0x0038d81801007387 */ /* 0x004fe40000100a00 */
[----:B------:R-:W-:Y:S02]  /*34f20*/  STL [R1+0x389c], R12 ;  /* 0x00389c0c01007387 */ /* 0x000fe40000100800 */
[----:B------:R-:W0:Y:S04]  /*34f30*/  LDSM.16.M88.4 R12, [R0] ;  /* 0x00000000000c783b */ /* 0x000e280000000200 */
[----:B------:R-:W-:Y:S04]  /*34f40*/  LDSM.16.M88.4 R24, [R0+0xa000] ;  /* 0x00a000000018783b */ /* 0x000fe80000000200 */
[----:B0-----:R0:W-:Y:S01]  /*34f50*/  STL.64 [R1+0x20], R12 ;  /* 0x0000200c01007387 */ /* 0x0011e20000100a00 */
[----:B------:R-:W-:Y:S02]  /*34f60*/  STL.64 [R1+0x28], R14 ;  /* 0x0000280e01007387 */ /* 0x000fe40000100a00 */
[----:B------:R-:W-:Y:S02]  /*34f70*/  STL.64 [R1], R8 ;  /* 0x0000000801007387 */ /* 0x000fe40000100a00 */
[----:B------:R-:W-:Y:S02]  /*34f80*/  STL.64 [R1+0x8], R10 ;  /* 0x0000080a01007387 */ /* 0x000fe40000100a00 */
[----:B0-----:R-:W-:-:S02]  /*34f90*/  IMAD.MOV.U32 R13, RZ, RZ, R8 ;  /* 0x000000ffff0d7224 */ /* 0x001fc400078e0008 */
[----:B------:R-:W-:Y:S02]  /*34fa0*/  IMAD.MOV.U32 R12, RZ, RZ, R9 ;  /* 0x000000ffff0c7224 */ /* 0x000fe400078e0009 */
[----:B------:R-:W0:Y:S04]  /*34fb0*/  LDSM.16.M88.4 R8, [R0+0x6000] ;  /* 0x006000000008783b */ /* 0x000e280000000200 */
[----:B------:R1:W-:Y:S04]  /*34fc0*/  STL.64 [R1+0x38d0], R12 ;  /* 0x0038d00c01007387 */ /* 0x0003e80000100a00 */
[----:B-1----:R-:W2:Y:S04]  /*34fd0*/  LDL.64 R12, [R1+0x20] ;  /* 0x00002000010c7983 */ /* 0x002ea80000100a00 */
[----:B0-----:R-:W-:Y:S01]  /*34fe0*/  STL [R1+0x355c], R10 ;  /* 0x00355c0a01007387 */ /* 0x001fe20000100800 */
[----:B------:R-:W-:Y:S02]  /*34ff0*/  STL.64 [R1+0x10], R20 ;  /* 0x0000101401007387 */ /* 0x000fe40000100a00 */
[----:B------:R-:W-:Y:S02]  /*35000*/  STL.64 [R1+0x18], R22 ;  /* 0x0000181601007387 */ /* 0x000fe40000100a00 */
[----:B------:R-:W-:Y:S01]  /*35010*/  STL [R1+0x3558], R11 ;  /* 0x0035580b01007387 */ /* 0x000fe20000100800 */
[----:B------:R-:W-:Y:S01]  /*35020*/  STL.64 [R1+0x50], R24 ;  /* 0x0000501801007387 */ /* 0x000fe20000100a00 */
[----:B------:R0:W-:Y:S03]  /*35030*/  STL.64 [R1+0x58], R26 ;  /* 0x0000581a01007387 */ /* 0x0001e60000100a00 */
[----:B0-----:R-:W3:Y:S01]  /*35040*/  LDL.LU.64 R26, [R1+0x38e0] ;  /* 0x0038e000011a7983 */ /* 0x001ee20000300a00 */
[----:B------:R-:W3:Y:S02]  /*35050*/  LDL.LU.64 R24, [R1+0x38d8] ;  /* 0x0038d80001187983 */ /* 0x000ee40000300a00 */
[----:B--2---:R-:W-:-:S02]  /*35060*/  IMAD.MOV.U32 R3, RZ, RZ, R12 ;  /* 0x000000ffff037224 */ /* 0x004fc400078e000c */
[----:B------:R-:W-:Y:S01]  /*35070*/  IMAD.MOV.U32 R2, RZ, RZ, R13 ;  /* 0x000000ffff027224 */ /* 0x000fe200078e000d */
[----:B---3--:R-:W-:Y:S01]  /*35080*/  HMMA.16816.F32.BF16 R24, R4, R12, R24 ;  /* 0x0000000c0418723c */ /* 0x008fe20000041818 */
[----:B------:R-:W2:Y:S11]  /*35090*/  LDL.LU.64 R12, [R1+0x38d0] ;  /* 0x0038d000010c7983 */ /* 0x000eb60000300a00 */
[----:B------:R-:W-:Y:S11]  /*350a0*/  @!UPT UIADD3 URZ, URZ, URZ, URZ ;  /* 0x0000003f3f3ff290 */ /* 0x000ff6000fffe03f */
[----:B------:R0:W-:Y:S01]  /*350b0*/  STL.64 [R1+0x320], R24 ;  /* 0x0003201801007387 */ /* 0x0001e20000100a00 */
[----:B------:R-:W-:Y:S02]  /*350c0*/  IMAD.MOV.U32 R10, RZ, RZ, R26 ;  /* 0x000000ffff0a7224 */ /* 0x000fe400078e001a */
[----:B------:R-:W-:Y:S02]  /*350d0*/  IMAD.MOV.U32 R11, RZ, RZ, R27 ;  /* 0x000000ffff0b7224 */ /* 0x000fe400078e001b */
[----:B------:R-:W3:Y:S04]  /*350e0*/  LDL.LU.64 R26, [R1+0x38c8] ;  /* 0x0038c800011a7983 */ /* 0x000ee80000300a00 */
[----:B0-----:R-:W3:Y:S01]  /*350f0*/  LDL.LU.64 R24, [R1+0x38c0] ;  /* 0x0038c00001187983 */ /* 0x001ee20000300a00 */
[----:B------:R-:W-:Y:S02]  /*35100*/  STL.64 [R1+0x30], R16 ;  /* 0x0000301001007387 */ /* 0x000fe40000100a00 */
[----:B------:R-:W-:Y:S02]  /*35110*/  STL.64 [R1+0x38], R18 ;  /* 0x0000381201007387 */ /* 0x000fe40000100a00 */
[----:B------:R2:W-:Y:S02]  /*35120*/  STL.64 [R1+0x38a0], R16 ;  /* 0x0038a01001007387 */ /* 0x0005e40000100a00 */
[----:B--2---:R-:W-:-:S02]  /*35130*/  IMAD.MOV.U32 R16, RZ, RZ, R13 ;  /* 0x000000ffff107224 */ /* 0x004fc400078e000d */
[----:B------:R-:W-:-:S05]  /*35140*/  IMAD.MOV.U32 R17, RZ, RZ, R12 ;  /* 0x000000ffff117224 */ /* 0x000fca00078e000c */
[----:B------:R-:W-:Y:S02]  /*35150*/  STL.64 [R1+0x38b8], R16 ;  /* 0x0038b81001007387 */ /* 0x000fe40000100a00 */
[----:B------:R-:W0:Y:S04]  /*35160*/  LDSM.16.M88.4 R16, [R0+0xc000] ;  /* 0x00c000000010783b */ /* 0x000e280000000200 */
[----:B------:R1:W-:Y:S02]  /*35170*/  STL [R1+0x3564], R10 ;  /* 0x0035640a01007387 */ /* 0x0003e40000100800 */
[----:B------:R2:W-:Y:S01]  /*35180*/  STL [R1+0x3560], R11 ;  /* 0x0035600b01007387 */ /* 0x0005e20000100800 */
[----:B---3--:R-:W-:Y:S01]  /*35190*/  HMMA.16816.F32.BF16 R12, R4, R20, R24 ;  /* 0x00000014040c723c */ /* 0x008fe20000041818 */
[----:B0-----:R-:W-:Y:S01]  /*351a0*/  STL.64 [R1+0x60], R16 ;  /* 0x0000601001007387 */ /* 0x001fe20000100a00 */
[----:B------:R-:W-:Y:S05]  /*351b0*/  STL.64 [R1+0x68], R18 ;  /* 0x0000681201007387 */ /* 0x000fea0000100a00 */
[----:B------:R-:W-:-:S02]  /*351c0*/  IMAD.MOV.U32 R25, RZ, RZ, R20 ;  /* 0x000000ffff197224 */ /* 0x000fc400078e0014 */
[----:B------:R-:W0:Y:S11]  /*351d0*/  LDSM.16.M88.4 R16, [R0+0xe000] ;  /* 0x00e000000010783b */ /* 0x000e360000000200 */
[----:B------:R-:W-:Y:S03]  /*351e0*/  @!UPT UIADD3 URZ, URZ, URZ, URZ ;  /* 0x0000003f3f3ff290 */ /* 0x000fe6000fffe03f */
[----:B------:R3:W-:Y:S01]  /*351f0*/  STL [R1+0x310], R12 ;  /* 0x0003100c01007387 */ /* 0x0007e20000100800 */
[----:B-1----:R-:W-:Y:S02]  /*35200*/  IMAD.MOV.U32 R10, RZ, RZ, R13 ;  /* 0x000000ffff0a7224 */ /* 0x002fe400078e000d */
[----:B------:R1:W-:Y:S02]  /*35210*/  STL [R1+0x31c], R15 ;  /* 0x00031c0f01007387 */ /* 0x0003e40000100800 */
[----:B--2---:R-:W-:Y:S01]  /*35220*/  IMAD.MOV.U32 R11, RZ, RZ, R14 ;  /* 0x000000ffff0b7224 */ /* 0x004fe200078e000e */
[----:B---3--:R-:W2:Y:S01]  /*35230*/  LDL.LU.64 R12, [R1+0x710] ;  /* 0x00071000010c7983 */ /* 0x008ea20000300a00 */
[----:B-1----:R-:W3:Y:S03]  /*35240*/  LDL.LU.64 R14, [R1+0x718] ;  /* 0x00071800010e7983 */ /* 0x002ee60000300a00 */
[----:B---3--:R-:W-:Y:S01]  /*35250*/  STL.64 [R1+0x38b0], R14 ;  /* 0x0038b00e01007387 */ /* 0x008fe20000100a00 */
[----:B--2---:R1:W-:Y:S03]  /*35260*/  STL.64 [R1+0x38a8], R12 ;  /* 0x0038a80c01007387 */ /* 0x0043e60000100a00 */
[----:B-1----:R-:W2:Y:S01]  /*35270*/  LDL.LU.64 R12, [R1+0x720] ;  /* 0x00072000010c7983 */ /* 0x002ea20000300a00 */
[----:B------:R-:W2:Y:S02]  /*35280*/  LDL.LU.64 R14, [R1+0x728] ;  /* 0x00072800010e7983 */ /* 0x000ea40000300a00 */
[----:B------:R-:W3:Y:S02]  /*35290*/  LDL R20, [R1+0x13a4] ;  /* 0x0013a40001147983 */ /* 0x000ee40000100800 */
[----:B------:R-:W-:-:S02]  /*352a0*/  IMAD.MOV.U32 R24, RZ, RZ, R21 ;  /* 0x000000ffff187224 */ /* 0x000fc400078e0015 */
[----:B0-----:R-:W-:Y:S01]  /*352b0*/  IMAD.MOV.U32 R26, RZ, RZ, R16 ;  /* 0x000000ffff1a7224 */ /* 0x001fe200078e0010 */
[----:B---3--:R0:W-:Y:S04]  /*352c0*/  STL [R1+0x3898], R20 ;  /* 0x0038981401007387 */ /* 0x0081e80000100800 */
[----:B0-----:R-:W3:Y:S01]  /*352d0*/  LDL.LU.64 R20, [R1+0x550] ;  /* 0x0005500001147983 */ /* 0x001ee20000300a00 */
[----:B------:R-:W3:Y:S02]  /*352e0*/  LDL.LU.64 R22, [R1+0x558] ;  /* 0x0005580001167983 */ /* 0x000ee40000300a00 */
[----:B------:R0:W-:Y:S02]  /*352f0*/  STL.64 [R1+0x3890], R24 ;  /* 0x0038901801007387 */ /* 0x0001e40000100a00 */
[----:B0-----:R-:W4:Y:S01]  /*35300*/  LDL.64 R24, [R1+0x60] ;  /* 0x0000600001187983 */ /* 0x001f220000100a00 */
[----:B------:R-:W-:Y:S02]  /*35310*/  STL [R1+0x356c], R10 ;  /* 0x00356c0a01007387 */ /* 0x000fe40000100800 */
[----:B------:R0:W-:Y:S02]  /*35320*/  STL [R1+0x3568], R11 ;  /* 0x0035680b01007387 */ /* 0x0001e40000100800 */
[----:B------:R1:W-:Y:S01]  /*35330*/  STL.64 [R1+0x70], R16 ;  /* 0x0000701001007387 */ /* 0x0003e20000100a00 */
[----:B------:R2:W-:Y:S01]  /*35340*/  STL.64 [R1+0x78], R18 ;  /* 0x0000781201007387 */ /* 0x0005e20000100a00 */
[----:B0-----:R-:W-:-:S03]  /*35350*/  IMAD.MOV.U32 R11, RZ, RZ, R17 ;  /* 0x000000ffff0b7224 */ /* 0x001fc600078e0011 */
[----:B-1----:R-:W2:Y:S01]  /*35360*/  LDL.LU.64 R16, [R1+0x38b8] ;  /* 0x0038b80001107983 */ /* 0x002ea20000300a00 */
[----:B------:R-:W-:Y:S01]  /*35370*/  STL [R1+0x2980], R0 ;  /* 0x0029800001007387 */ /* 0x000fe20000100800 */
[C---:B--2---:R-:W-:Y:S02]  /*35380*/  HMMA.16816.F32.BF16 R16, R4.reuse, R16, R12 ;  /* 0x000000100410723c */ /* 0x044fe4000004180c */
[----:B------:R-:W2:Y:S01]  /*35390*/  LDL.LU.64 R14, [R1+0x38b0] ;  /* 0x0038b000010e7983 */ /* 0x000ea20000300a00 */
[----:B------:R-:W2:Y:S11]  /*353a0*/  LDL.LU.64 R12, [R1+0x38a8] ;  /* 0x0038a800010c7983 */ /* 0x000eb60000300a00 */
[----:B------:R-:W-:Y:S09]  /*353b0*/  @!UPT UIADD3 URZ, URZ, URZ, URZ ;  /* 0x0000003f3f3ff290 */ /* 0x000ff2000fffe03f */
[----:B------:R0:W-:Y:S01]  /*353c0*/  STL.64 [R1+0x300], R16 ;  /* 0x0003001001007387 */ /* 0x0001e20000100a00 */
[----:B------:R-:W-:Y:S03]  /*353d0*/  STL.64 [R1+0x308], R18 ;  /* 0x0003081201007387 */ /* 0x000fe60000100a00 */
[----:B0-----:R-:W3:Y:S01]  /*353e0*/  LDL.LU.64 R16, [R1+0x38a0] ;  /* 0x0038a00001107983 */ /* 0x001ee20000300a00 */
[C---:B--2---:R-:W-:Y:S11]  /*353f0*/  HMMA.16816.F32.BF16 R12, R4.reuse, R8, R12 ;  /* 0x00000008040c723c */ /* 0x044ff6000004180c */
[----:B------:R-:W-:Y:S11]  /*35400*/  @!UPT UIADD3 URZ, URZ, URZ, URZ ;  /* 0x0000003f3f3ff290 */ /* 0x000ff6000fffe03f */
[----:B------:R-:W-:Y:S01]  /*35410*/  @!UPT UIADD3 URZ, URZ, URZ, URZ ;  /* 0x0000003f3f3ff290 */ /* 0x000fe2000fffe03f */
[----:B------:R0:W-:Y:S01]  /*35420*/  STL.64 [R1+0x2f0], R12 ;  /* 0x0002f00c01007387 */ /* 0x0001e20000100a00 */
[----:B------:R-:W-:Y:S03]  /*35430*/  STL.64 [R1+0x2f8], R14 ;  /* 0x0002f80e01007387 */ /* 0x000fe60000100a00 */
[----:B0-----:R-:W2:Y:S01]  /*35440*/  LDL.LU R12, [R1+0x389c] ;  /* 0x00389c00010c7983 */ /* 0x001ea20000300800 */
[----:B---3--:R-:W-:Y:S03]  /*35450*/  HMMA.16816.F32.BF16 R16, R4, R16, R20 ;  /* 0x000000100410723c */ /* 0x008fe60000041814 */
[----:B--2---:R-:W0:Y:S04]  /*35460*/  LDSM.16.MT88.4 R12, [R12+0x10080] ;  /* 0x010080000c0c783b */ /* 0x004e280000004200 */
[----:B0-----:R-:W-:Y:S01]  /*35470*/  STL.64 [R1+0x3878], R14 ;  /* 0x0038780e01007387 */ /* 0x001fe20000100a00 */
[----:B------:R0:W-:Y:S03]  /*35480*/  STL.64 [R1+0x3870], R12 ;  /* 0x0038700c01007387 */ /* 0x0001e60000100a00 */
[----:B0-----:R-:W2:Y:S01]  /*35490*/  LDL.64 R12, [R1+0x50] ;  /* 0x00005000010c7983 */ /* 0x001ea20000100a00 */
[----:B------:R-:W3:Y:S11]  /*354a0*/  LDL.LU R20, [R1+0x3898] ;  /* 0x0038980001147983 */ /* 0x000ef60000300800 */
[----:B------:R-:W-:Y:S02]  /*354b0*/  STL.64 [R1+0x2e0], R16 ;  /* 0x0002e01001007387 */ /* 0x000fe40000100a00 */
[----:B------:R-:W-:Y:S02]  /*354c0*/  STL.64 [R1+0x2e8], R18 ;  /* 0x0002e81201007387 */ /* 0x000fe40000100a00 */
[----:B---3--:R-:W0:Y:S02]  /*354d0*/  LDSM.16.MT88.4 R16, [R20+0x10000] ;  /* 0x010000001410783b */ /* 0x008e240000004200 */
[----:B------:R-:W1:Y:S02]  /*354e0*/  LDSM.16.MT88.4 R20, [R20+0x10080] ;  /* 0x010080001414783b */ /* 0x000e640000004200 */
[----:B0-----:R-:W-:Y:S02]  /*354f0*/  STL.64 [R1+0x3818], R18 ;  /* 0x0038181201007387 */ /* 0x001fe40000100a00 */
[----:B------:R0:W-:Y:S02]  /*35500*/  STL.64 [R1+0x3810], R16 ;  /* 0x0038101001007387 */ /* 0x0001e40000100a00 */
[----:B0-----:R-:W3:Y:S01]  /*35510*/  LDL.LU.64 R16, [R1+0x540] ;  /* 0x0005400001107983 */ /* 0x001ee20000300a00 */
[----:B------:R-:W3:Y:S02]  /*35520*/  LDL.LU.64 R18, [R1+0x548] ;  /* 0x0005480001127983 */ /* 0x000ee40000300a00 */
[----:B--2---:R-:W-:-:S02]  /*35530*/  IMAD.MOV.U32 R10, RZ, RZ, R12 ;  /* 0x000000ffff0a7224 */ /* 0x004fc400078e000c */
[----:B------:R-:W-:Y:S01]  /*35540*/  IMAD.MOV.U32 R0, RZ, RZ, R13 ;  /* 0x000000ffff007224 */ /* 0x000fe200078e000d */
[----:B---3--:R-:W-:Y:S11]  /*35550*/  HMMA.16816.F32.BF16 R16, R4, R12, R16 ;  /* 0x0000000c0410723c */ /* 0x008ff60000041810 */
[----:B------:R-:W-:Y:S11]  /*35560*/  @!UPT UIADD3 URZ, URZ, URZ, URZ ;  /* 0x0000003f3f3ff290 */ /* 0x000ff6000fffe03f */
[----:B------:R-:W-:Y:S01]  /*35570*/  @!UPT UIADD3 URZ, URZ, URZ, URZ ;  /* 0x0000003f3f3ff290 */ /* 0x000fe2000fffe03f */
[----:B------:R0:W-:Y:S01]  /*35580*/  STL.64 [R1+0x2d0], R16 ;  /* 0x0002d01001007387 */ /* 0x0001e20000100a00 */
[----:B------:R-:W-:Y:S03]  /*35590*/  STL.64 [R1+0x2d8], R18 ;  /* 0x0002d81201007387 */ /* 0x000fe60000100a00 */
[----:B0-----:R-:W2:Y:S01]  /*355a0*/  LDL R16, [R1+0x13a0] ;  /* 0x0013a00001107983 */ /* 0x001ea20000100800 */
[----:B-1----:R-:W-:Y:S02]  /*355b0*/  STL.64 [R1+0x37b8], R22 ;  /* 0x0037b81601007387 */ /* 0x002fe40000100a00 */
[----:B------:R0:W-:Y:S02]  /*355c0*/  STL.64 [R1+0x37b0], R20 ;  /* 0x0037b01401007387 */ /* 0x0001e40000100a00 */
[----:B0-----:R-:W-:Y:S02]  /*355d0*/  IMAD.MOV.U32 R20, RZ, RZ, R10 ;  /* 0x000000ffff147224 */ /* 0x001fe400078e000a */
[----:B------:R-:W-:-:S05]  /*355e0*/  IMAD.MOV.U32 R21, RZ, RZ, R0 ;  /* 0x000000ffff157224 */ /* 0x000fca00078e0000 */
[----:B------:R0:W-:Y:S04]  /*355f0*/  STL.64 [R1+0x3830], R20 ;  /* 0x0038301401007387 */ /* 0x0001e80000100a00 */
[----:B0-----:R-:W3:Y:S01]  /*35600*/  LDL.LU.64 R20, [R1+0x580] ;  /* 0x0005800001147983 */ /* 0x001ee20000300a00 */
[----:B------:R-:W3:Y:S02]  /*35610*/  LDL.LU.64 R22, [R1+0x588] ;  /* 0x0005880001167983 */ /* 0x000ee40000300a00 */
[----:B----4-:R-:W-:Y:S02]  /*35620*/  IMAD.MOV.U32 R15, RZ, RZ, R24 ;  /* 0x000000ffff0f7224 */ /* 0x010fe400078e0018 */
[----:B------:R-:W-:Y:S02]  /*35630*/  IMAD.MOV.U32 R14, RZ, RZ, R25 ;  /* 0x000000ffff0e7224 */ /* 0x000fe400078e0019 */
[----:B------:R-:W-:Y:S01]  /*35640*/  IMAD.MOV.U32 R13, RZ, RZ, R11 ;  /* 0x000000ffff0d7224 */ /* 0x000fe200078e000b */
[----:B---3--:R-:W-:Y:S01]  /*35650*/  HMMA.16816.F32.BF16 R20, R4, R24, R20 ;  /* 0x000000180414723c */ /* 0x008fe20000041814 */
[----:B------:R-:W3:Y:S11]  /*35660*/  LDL.LU.64 R24, [R1+0x3890] ;  /* 0x0038900001187983 */ /* 0x000ef60000300a00 */
[----:B------:R-:W-:Y:S11]  /*35670*/  @!UPT UIADD3 URZ, URZ, URZ, URZ ;  /* 0x0000003f3f3ff290 */ /* 0x000ff6000fffe03f */
[----:B------:R-:W-:Y:S01]  /*35680*/  STL [R1+0x2c8], R22 ;  /* 0x0002c81601007387 */ /* 0x000fe20000100800 */
[----:B------:R-:W-:Y:S02]  /*35690*/  IMAD.MOV.U32 R10, RZ, RZ, R20 ;  /* 0x000000ffff0a7224 */ /* 0x000fe400078e0014 */
[----:B------:R-:W-:Y:S02]  /*356a0*/  IMAD.MOV.U32 R11, RZ, RZ, R21 ;  /* 0x000000ffff0b7224 */ /* 0x000fe400078e0015 */
[----:B------:R-:W4:Y:S04]  /*356b0*/  LDL.64 R20, [R1+0x30] ;  /* 0x0000300001147983 */ /* 0x000f280000100a00 */
[----:B----4-:R0:W-:Y:S04]  /*356c0*/  STL.64 [R1+0x3840], R20 ;  /* 0x0038401401007387 */ /* 0x0101e80000100a00 */
[----:B0-----:R-:W4:Y:S01]  /*356d0*/  LDL.64 R20, [R1] ;  /* 0x0000000001147983 */ /* 0x001f220000100a00 */
[----:B------:R-:W-:-:S02]  /*356e0*/  IMAD.MOV.U32 R12, RZ, RZ, R26 ;  /* 0x000000ffff0c7224 */ /* 0x000fc400078e001a */
[----:B------:R-:W-:Y:S01]  /*356f0*/  IMAD.MOV.U32 R0, RZ, RZ, R23 ;  /* 0x000000ffff007224 */ /* 0x000fe200078e0017 */
[----:B----4-:R3:W-:Y:S02]  /*35700*/  STL.64 [R1+0x3850], R20 ;  /* 0x0038501401007387 */ /* 0x0107e40000100a00 */
[----:B---3--:R-:W-:Y:S02]  /*35710*/  IMAD.MOV.U32 R20, RZ, RZ, R25 ;  /* 0x000000ffff147224 */ /* 0x008fe400078e0019 */
[----:B------:R-:W-:Y:S02]  /*35720*/  IMAD.MOV.U32 R21, RZ, RZ, R24 ;  /* 0x000000ffff157224 */ /* 0x000fe400078e0018 */
[----:B--2---:R-:W0:Y:S04]  /*35730*/  LDSM.16.MT88.4 R24, [R16+0x10000] ;  /* 0x010000001018783b */ /* 0x004e280000004200 */
[----:B------:R-:W-:Y:S01]  /*35740*/  STL.64 [R1+0x3868], R20 ;  /* 0x0038681401007387 */ /* 0x000fe20000100a00 */
[----:B------:R-:W-:Y:S02]  /*35750*/  STL [R1+0x3574], R11 ;  /* 0x0035740b01007387 */ /* 0x000fe40000100800 */
[----:B------:R-:W-:Y:S02]  /*35760*/  STL [R1+0x3888], R10 ;  /* 0x0038880a01007387 */ /* 0x000fe40000100800 */
[----:B------:R1:W-:Y:S02]  /*35770*/  STL.64 [R1+0x3880], R8 ;  /* 0x0038800801007387 */ /* 0x0003e40000100a00 */
[----:B-1----:R-:W2:Y:S01]  /*35780*/  LDL.LU.64 R8, [R1+0x570] ;  /* 0x0005700001087983 */ /* 0x002ea20000300a00 */
[----:B------:R-:W2:Y:S02]  /*35790*/  LDL.LU.64 R10, [R1+0x578] ;  /* 0x00057800010a7983 */ /* 0x000ea40000300a00 */
[----:B------:R-:W-:Y:S01]  /*357a0*/  STL [R1+0x3570], R0 ;  /* 0x0035700001007387 */ /* 0x000fe20000100800 */
[----:B0-----:R-:W-:Y:S01]  /*357b0*/  STL.64 [R1+0x3750], R26 ;  /* 0x0037501a01007387 */ /* 0x001fe20000100a00 */
[----:B------:R0:W-:Y:S02]  /*357c0*/  STL.64 [R1+0x3748], R24 ;  /* 0x0037481801007387 */ /* 0x0001e40000100a00 */
[----:B------:R-:W3:Y:S02]  /*357d0*/  LDL.LU.64 R20, [R1+0x660] ;  /* 0x0006600001147983 */ /* 0x000ee40000300a00 */
[----:B------:R-:W3:Y:S02]  /*357e0*/  LDL.LU.64 R22, [R1+0x668] ;  /* 0x0006680001167983 */ /* 0x000ee40000300a00 */
[----:B0-----:R-:W-:-:S02]  /*357f0*/  IMAD.MOV.U32 R24, RZ, RZ, R15 ;  /* 0x000000ffff187224 */ /* 0x001fc400078e000f */
[----:B------:R-:W-:-:S05]  /*35800*/  IMAD.MOV.U32 R25, RZ, RZ, R14 ;  /* 0x000000ffff197224 */ /* 0x000fca00078e000e */
[----:B------:R0:W-:Y:S04]  /*35810*/  STL.64 [R1+0x3848], R24 ;  /* 0x0038481801007387 */ /* 0x0001e80000100a00 */
[----:B0-----:R-:W4:Y:S01]  /*35820*/  LDL.LU.64 R24, [R1+0x640] ;  /* 0x0006400001187983 */ /* 0x001f220000300a00 */
[----:B------:R-:W3:Y:S01]  /*35830*/  LDL.LU.64 R26, [R1+0x648] ;  /* 0x00064800011a7983 */ /* 0x000ee20000300a00 */
[----:B--2---:R-:W-:Y:S11]  /*35840*/  HMMA.16816.F32.BF16 R4, R4, R12, R8 ;  /* 0x0000000c0404723c */ /* 0x004ff60000041808 */
[----:B------:R-:W-:Y:S11]  /*35850*/  @!UPT UIADD3 URZ, URZ, URZ, URZ ;  /* 0x0000003f3f3ff290 */ /* 0x000ff6000fffe03f */
[----:B------:R-:W-:Y:S02]  /*35860*/  @!UPT UIADD3 URZ, URZ, URZ, URZ ;  /* 0x0000003f3f3ff290 */ /* 0x000fe4000fffe03f */
[----:B------:R-:W-:Y:S02]  /*35870*/  IMAD.MOV.U32 R11, RZ, RZ, R4 ;  /* 0x000000ffff0b7224 */ /* 0x000fe400078e0004 */
[----:B------:R-:W-:Y:S01]  /*35880*/  IMAD.MOV.U32 R0, RZ, RZ, R6 ;  /* 0x000000ffff007224 */ /* 0x000fe200078e0006 */
[----:B---3--:R-:W-:Y:S01]  /*35890*/  STL.64 [R1+0x3860], R26 ;  /* 0x0038601a01007387 */ /* 0x008fe20000100a00 */
[----:B----4-:R0:W-:Y:S03]  /*358a0*/  STL.64 [R1+0x3858], R24 ;  /* 0x0038581801007387 */ /* 0x0101e60000100a00 */
[----:B0-----:R-:W2:Y:S01]  /*358b0*/  LDL.LU.64 R24, [R1+0x650] ;  /* 0x0006500001187983 */ /* 0x001ea20000300a00 */
[----:B------:R-:W2:Y:S02]  /*358c0*/  LDL.LU.64 R26, [R1+0x658] ;  /* 0x00065800011a7983 */ /* 0x000ea40000300a00 */
[----:B------:R-:W3:Y:S02]  /*358d0*/  LDL.LU R10, [R1+0x3888] ;  /* 0x00388800010a7983 */ /* 0x000ee40000300800 */
[----:B------:R-:W4:Y:S01]  /*358e0*/  LDL.LU.64 R8, [R1+0x3880] ;  /* 0x0038800001087983 */ /* 0x000f220000300a00 */
[----:B------:R-:W2:Y:S01]  /*358f0*/  LDL.LU.64 R14, [R1+0x3878] ;  /* 0x00387800010e7983 */ /* 0x000ea20000300a00 */
[----:B------:R-:W2:Y:S02]  /*35900*/  LDL.LU.64 R12, [R1+0x3870] ;  /* 0x00387000010c7983 */ /* 0x000ea40000300a00 */
[----:B------:R-:W-:Y:S02]  /*35910*/  STL [R1+0x214], R5 ;  /* 0x0002140501007387 */ /* 0x000fe40000100800 */
[----:B------:R-:W-:Y:S02]  /*35920*/  STL [R1+0x21c], R7 ;  /* 0x00021c0701007387 */ /* 0x000fe40000100800 */
[----:B------:R0:W1:Y:S04]  /*35930*/  LDSM.16.MT88.4 R4, [R16+0x10080] ;  /* 0x010080001004783b */ /* 0x0000680000004200 */
[----:B0-----:R-:W4:Y:S01]  /*35940*/  LDL.LU.64 R16, [R1+0x630] ;  /* 0x0006300001107983 */ /* 0x001f220000300a00 */
[----:B------:R-:W4:Y:S03]  /*35950*/  LDL.LU.64 R18, [R1+0x638] ;  /* 0x0006380001127983 */ /* 0x000f260000300a00 */
[----:B-1----:R-:W-:Y:S01]  /*35960*/  STL.64 [R1+0x36e8], R6 ;  /* 0x0036e80601007387 */ /* 0x002fe20000100a00 */
[----:B------:R0:W-:Y:S03]  /*35970*/  STL.64 [R1+0x36e0], R4 ;  /* 0x0036e00401007387 */ /* 0x0001e60000100a00 */
[----:B0-----:R-:W2:Y:S04]  /*35980*/  LDL.64 R4, [R1+0x70] ;  /* 0x0000700001047983 */ /* 0x001ea80000100a00 */
[----:B--2---:R0:W-:Y:S02]  /*35990*/  STL.64 [R1+0x3838], R4 ;  /* 0x0038380401007387 */ /* 0x0041e40000100a00 */
[----:B0-----:R-:W-:-:S02]  /*359a0*/  IMAD.MOV.U32 R4, RZ, RZ, R3 ;  /* 0x000000ffff047224 */ /* 0x001fc400078e0003 */
[----:B------:R-:W-:-:S07]  /*359b0*/  IMAD.MOV.U32 R5, RZ, RZ, R2 ;  /* 0x000000ffff057224 */ /* 0x000fce00078e0002 */
[C---:B------:R-:W-:Y:S01]  /*359c0*/  HMMA.16816.F32.BF16 R4, R12.reuse, R4, R20 ;  /* 0x000000040c04723c */ /* 0x040fe20000041814 */
[----:B------:R-:W2:Y:S11]  /*359d0*/  LDL.LU.64 R20, [R1+0x3868] ;  /* 0x0038680001147983 */ /* 0x000eb60000300a00 */
[----:B------:R-:W-:Y:S11]  /*359e0*/  @!UPT UIADD3 URZ, URZ, URZ, URZ ;  /* 0x0000003f3f3ff290 */ /* 0x000ff6000fffe03f */
[----:B------:R0:W-:Y:S01]  /*359f0*/  STL.64 [R1+0x180], R4 ;  /* 0x0001800401007387 */ /* 0x0001e20000100a00 */
[----:B------:R-:W-:Y:S02]  /*35a00*/  IMAD.MOV.U32 R3, RZ, RZ, R6 ;  /* 0x000000ffff037224 */ /* 0x000fe400078e0006 */
[----:B------:R-:W-:Y:S01]  /*35a10*/  IMAD.MOV.U32 R2, RZ, RZ, R7 ;  /* 0x000000ffff027224 */ /* 0x000fe200078e0007 */
[----:B0-----:R-:W3:Y:S01]  /*35a20*/  LDL.LU.64 R4, [R1+0x360] ;  /* 0x0003600001047983 */ /* 0x001ee20000300a00 */
[----:B------:R-:W3:Y:S01]  /*35a30*/  LDL.LU.64 R6, [R1+0x368] ;  /* 0x0003680001067983 */ /* 0x000ee20000300a00 */
[C---:B--2---:R-:W-:Y:S02]  /*35a40*/  HMMA.16816.F32.BF16 R20, R12.reuse, R20, R24 ;  /* 0x000000140c14723c */ /* 0x044fe40000041818 */
[----:B------:R-:W2:Y:S01]  /*35a50*/  LDL.LU.64 R26, [R1+0x3860] ;  /* 0x00386000011a7983 */ /* 0x000ea20000300a00 */
[----:B------:R-:W2:Y:S11]  /*35a60*/  LDL.LU.64 R24, [R1+0x3858] ;  /* 0x0038580001187983 */ /* 0x000eb60000300a00 */
[----:B------:R-:W-:Y:S09]  /*35a70*/  @!UPT UIADD3 URZ, URZ, URZ, URZ ;  /* 0x0000003f3f3ff290 */ /* 0x000ff2000fffe03f */
[----:B------:R0:W-:Y:S01]  /*35a80*/  STL.64 [R1+0x170], R20 ;  /* 0x0001701401007387 */ /* 0x0001e20000100a00 */
[----:B------:R-:W-:Y:S03]  /*35a90*/  STL.64 [R1+0x178], R22 ;  /* 0x0001781601007387 */ /* 0x000fe60000100a00 */
[----:B0-----:R-:W2:Y:S02]  /*35aa0*/  LDL.LU.64 R20, [R1+0x3850] ;  /* 0x0038500001147983 */ /* 0x001ea40000300a00 */
[C---:B--2---:R-:W-:Y:S11]  /*35ab0*/  HMMA.16816.F32.BF16 R24, R12.reuse, R20, R24 ;  /* 0x000000140c18723c */ /* 0x044ff60000041818 */
[----:B------:R-:W-:Y:S11]  /*35ac0*/  @!UPT UIADD3 URZ, URZ, URZ, URZ ;  /* 0x0000003f3f3ff290 */ /* 0x000ff6000fffe03f */
[----:B------:R-:W-:Y:S01]  /*35ad0*/  @!UPT UIADD3 URZ, URZ, URZ, URZ ;  /* 0x0000003f3f3ff290 */ /* 0x000fe2000fffe03f */
[----:B------:R0:W-:Y:S01]  /*35ae0*/  STL.64 [R1+0x160], R24 ;  /* 0x0001601801007387 */ /* 0x0001e20000100a00 */
[----:B------:R1:W-:Y:S03]  /*35af0*/  STL.64 [R1+0x168], R26 ;  /* 0x0001681a01007387 */ /* 0x0003e60000100a00 */
[----:B0-----:R-:W2:Y:S01]  /*35b00*/  LDL.LU.64 R24, [R1+0x3848] ;  /* 0x0038480001187983 */ /* 0x001ea20000300a00 */
[----:B-1----:R-:W-:Y:S02]  /*35b10*/  IMAD.MOV.U32 R27, RZ, RZ, R20 ;  /* 0x000000ffff1b7224 */ /* 0x002fe400078e0014 */
[----:B------:R-:W-:Y:S02]  /*35b20*/  IMAD.MOV.U32 R26, RZ, RZ, R21 ;  /* 0x000000ffff1a7224 */ /* 0x000fe400078e0015 */
[----:B------:R-:W3:Y:S01]  /*35b30*/  LDL.LU.64 R20, [R1+0x3840] ;  /* 0x0038400001147983 */ /* 0x000ee20000300a00 */
[C---:B----4-:R-:W-:Y:S02]  /*35b40*/  HMMA.16816.F32.BF16 R16, R12.reuse, R8, R16 ;  /* 0x000000080c10723c */ /* 0x050fe40000041810 */
[----:B------:R-:W-:Y:S06]  /*35b50*/  STL.64 [R1+0x3828], R26 ;  /* 0x0038281a01007387 */ /* 0x000fec0000100a00 */
[----:B---3--:R-:W-:Y:S01]  /*35b60*/  HMMA.16816.F32.BF16 R4, R12, R20, R4 ;  /* 0x000000140c04723c */ /* 0x008fe20000041804 */
[----:B--2---:R0:W-:Y:S04]  /*35b70*/  STL.64 [R1+0x3820], R24 ;  /* 0x0038201801007387 */ /* 0x0041e80000100a00 */
[----:B0-----:R-:W2:Y:S01]  /*35b80*/  LDL.LU.64 R24, [R1+0x350] ;  /* 0x0003500001187983 */ /* 0x001ea20000300a00 */
[----:B------:R-:W2:Y:S09]  /*35b90*/  LDL.LU.64 R26, [R1+0x358] ;  /* 0x00035800011a7983 */ /* 0x000eb20000300a00 */
[----:B------:R0:W-:Y:S02]  /*35ba0*/  STL.64 [R1+0x150], R16 ;  /* 0x0001501001007387 */ /* 0x0001e40000100a00 */
[----:B------:R1:W-:Y:S01]  /*35bb0*/  STL.64 [R1+0x158], R18 ;  /* 0x0001581201007387 */ /* 0x0003e20000100a00 */
[----:B0-----:R-:W3:Y:S01]  /*35bc0*/  LDL.LU.64 R16, [R1+0x250] ;  /* 0x0002500001107983 */ /* 0x001ee20000300a00 */
[----:B-1----:R-:W3:Y:S02]  /*35bd0*/  LDL.LU.64 R18, [R1+0x258] ;  /* 0x0002580001127983 */ /* 0x002ee40000300a00 */
[----:B------:R-:W-:Y:S02]  /*35be0*/  STL.64 [R1+0x37e8], R10 ;  /* 0x0037e80a01007387 */ /* 0x000fe40000100a00 */
[----:B------:R0:W-:Y:S02]  /*35bf0*/  STL.64 [R1+0x37e0], R8 ;  /* 0x0037e00801007387 */ /* 0x0001e40000100a00 */
[----:B0-----:R-:W4:Y:S01]  /*35c00*/  LDL.LU.64 R8, [R1+0x340] ;  /* 0x0003400001087983 */ /* 0x001f220000300a00 */
[----:B------:R-:W4:Y:S02]  /*35c10*/  LDL.LU.64 R10, [R1+0x348] ;  /* 0x00034800010a7983 */ /* 0x000f240000300a00 */
[----:B------:R0:W-:Y:S02]  /*35c20*/  STL.64 [R1+0x140], R4 ;  /* 0x0001400401007387 */ /* 0x0001e40000100a00 */
[----:B------:R1:W-:Y:S01]  /*35c30*/  STL.64 [R1+0x148], R6 ;  /* 0x0001480601007387 */ /* 0x0003e20000100a00 */
[----:B0-----:R-:W3:Y:S01]  /*35c40*/  LDL.LU.64 R4, [R1+0x3838] ;  /* 0x0038380001047983 */ /* 0x001ee20000300a00 */
[----:B-1----:R-:W-:-:S02]  /*35c50*/  IMAD.MOV.U32 R7, RZ, RZ, R20 ;  /* 0x000000ffff077224 */ /* 0x002fc400078e0014 */
[----:B------:R-:W-:Y:S02]  /*35c60*/  IMAD.MOV.U32 R6, RZ, RZ, R21 ;  /* 0x000000ffff067224 */ /* 0x000fe400078e0015 */
[----:B------:R-:W2:Y:S02]  /*35c70*/  LDL.LU.64 R20, [R1+0x3830] ;  /* 0x0038300001147983 */ /* 0x000ea40000300a00 */
[----:B--2---:R-:W-:Y:S11]  /*35c80*/  HMMA.16816.F32.BF16 R24, R12, R20, R24 ;  /* 0x000000140c18723c */ /* 0x004ff60000041818 */
[----:B------:R-:W-:Y:S11]  /*35c90*/  @!UPT UIADD3 URZ, URZ, URZ, URZ ;  /* 0x0000003f3f3ff290 */ /* 0x000ff6000fffe03f */
[----:B------:R-:W-:Y:S01]  /*35ca0*/  @!UPT UIADD3 URZ, URZ, URZ, URZ ;  /* 0x0000003f3f3ff290 */ /* 0x000fe2000fffe03f */
[----:B------:R-:W-:Y:S01]  /*35cb0*/  STL.64 [R1+0x130], R24 ;  /* 0x0001301801007387 */ /* 0x000fe20000100a00 */
[----:B------:R0:W-:Y:S03]  /*35cc0*/  STL.64 [R1+0x138], R26 ;  /* 0x0001381a01007387 */ /* 0x0001e60000100a00 */
[----:B0-----:R-:W2:Y:S01]  /*35cd0*/  LDL.LU.64 R26, [R1+0x3828] ;  /* 0x00382800011a7983 */ /* 0x001ea20000300a00 */
[----:B------:R-:W4:Y:S02]  /*35ce0*/  LDL.LU.64 R24, [R1+0x3820] ;  /* 0x0038200001187983 */ /* 0x000f240000300a00 */
[----:B------:R0:W-:Y:S02]  /*35cf0*/  STL.64 [R1+0x37d0], R20 ;  /* 0x0037d01401007387 */ /* 0x0001e40000100a00 */
[----:B0-----:R-:W-:Y:S02]  /*35d00*/  IMAD.MOV.U32 R20, RZ, RZ, R7 ;  /* 0x000000ffff147224 */ /* 0x001fe400078e0007 */
[----:B------:R-:W-:-:S05]  /*35d10*/  IMAD.MOV.U32 R21, RZ, RZ, R6 ;  /* 0x000000ffff157224 */ /* 0x000fca00078e0006 */
[----:B------:R0:W-:Y:S04]  /*35d20*/  STL.64 [R1+0x3808], R20 ;  /* 0x0038081401007387 */ /* 0x0001e80000100a00 */
[----:B0-----:R-:W2:Y:S01]  /*35d30*/  LDL.LU.64 R20, [R1+0x760] ;  /* 0x0007600001147983 */ /* 0x001ea20000300a00 */
[----:B------:R-:W2:Y:S01]  /*35d40*/  LDL.LU.64 R22, [R1+0x768] ;  /* 0x0007680001167983 */ /* 0x000ea20000300a00 */
[C---:B----4-:R-:W-:Y:S11]  /*35d50*/  HMMA.16816.F32.BF16 R8, R12.reuse, R24, R8 ;  /* 0x000000180c08723c */ /* 0x050ff60000041808 */
[----:B------:R-:W-:Y:S11]  /*35d60*/  @!UPT UIADD3 URZ, URZ, URZ, URZ ;  /* 0x0000003f3f3ff290 */ /* 0x000ff6000fffe03f */
[----:B------:R-:W-:Y:S01]  /*35d70*/  @!UPT UIADD3 URZ, URZ, URZ, URZ ;  /* 0x0000003f3f3ff290 */ /* 0x000fe2000fffe03f */
[----:B------:R0:W-:Y:S01]  /*35d80*/  STL.64 [R1+0x120], R8 ;  /* 0x0001200801007387 */ /* 0x0001e20000100a00 */
[----:B------:R1:W-:Y:S03]  /*35d90*/  STL.64 [R1+0x128], R10 ;  /* 0x0001280a01007387 */ /* 0x0003e60000100a00 */
[----:B0-----:R-:W4:Y:S01]  /*35da0*/  LDL.LU.64 R8, [R1+0x740] ;  /* 0x0007400001087983 */ /* 0x001f220000300a00 */
[----:B-1----:R-:W2:Y:S01]  /*35db0*/  LDL.LU.64 R10, [R1+0x748] ;  /* 0x00074800010a7983 */ /* 0x002ea20000300a00 */
[----:B---3--:R-:W-:Y:S02]  /*35dc0*/  HMMA.16816.F32.BF16 R12, R12, R4, R16 ;  /* 0x000000040c0c723c */ /* 0x008fe40000041810 */
[----:B--2---:R-:W-:Y:S01]  /*35dd0*/  STL.64 [R1+0x37f8], R10 ;  /* 0x0037f80a01007387 */ /* 0x004fe20000100a00 */
[----:B----4-:R0:W-:Y:S03]  /*35de0*/  STL.64 [R1+0x37f0], R8 ;  /* 0x0037f00801007387 */ /* 0x0101e60000100a00 */
[----:B0-----:R-:W2:Y:S01]  /*35df0*/  LDL.64 R8, [R1+0x10] ;  /* 0x0000100001087983 */ /* 0x001ea20000100a00 */
[----:B------:R0:W-:Y:S03]  /*35e00*/  STL.64 [R1+0x37d8], R24 ;  /* 0x0037d81801007387 */ /* 0x0001e60000100a00 */
[----:B0-----:R-:W3:Y:S01]  /*35e10*/  LDL.64 R24, [R1+0x20] ;  /* 0x0000200001187983 */ /* 0x001ee20000100a00 */
[----:B------:R-:W3:Y:S02]  /*35e20*/  LDL.LU.64 R18, [R1+0x3818] ;  /* 0x0038180001127983 */ /* 0x000ee40000300a00 */
[----:B------:R-:W3:Y:S02]  /*35e30*/  LDL.LU.64 R16, [R1+0x3810] ;  /* 0x0038100001107983 */ /* 0x000ee40000300a00 */
[----:B------:R0:W-:Y:S02]  /*35e40*/  STL.64 [R1+0x3800], R4 ;  /* 0x0038000401007387 */ /* 0x0001e40000100a00 */
[----:B0-----:R-:W2:Y:S06]  /*35e50*/  LDL.LU.64 R4, [R1+0x750] ;  /* 0x0007500001047983 */ /* 0x001eac0000300a00 */
[----:B------:R0:W-:Y:S02]  /*35e60*/  STL.64 [R1+0xb0], R12 ;  /* 0x0000b00c01007387 */ /* 0x0001e40000100a00 */
[----:B------:R-:W-:Y:S02]  /*35e70*/  STL.64 [R1+0xb8], R14 ;  /* 0x0000b80e01007387 */ /* 0x000fe40000100a00 */
[----:B------:R-:W2:Y:S02]  /*35e80*/  LDL.LU.64 R6, [R1+0x758] ;  /* 0x0007580001067983 */ /* 0x000ea40000300a00 */
[----:B0-----:R-:W-:-:S02]  /*35e90*/  IMAD.MOV.U32 R12, RZ, RZ, R27 ;  /* 0x000000ffff0c7224 */ /* 0x001fc400078e001b */
[----:B------:R-:W-:Y:S01]  /*35ea0*/  IMAD.MOV.U32 R13, RZ, RZ, R26 ;  /* 0x000000ffff0d7224 */ /* 0x000fe200078e001a */
[C---:B---3--:R-:W-:Y:S08]  /*35eb0*/  HMMA.16816.F32.BF16 R20, R16.reuse, R24, R20 ;  /* 0x000000181014723c */ /* 0x048ff00000041814 */
[----:B--2---:R-:W-:Y:S11]  /*35ec0*/  HMMA.16816.F32.BF16 R4, R16, R8, R4 ;  /* 0x000000081004723c */ /* 0x004ff60000041804 */
[----:B------:R-:W-:Y:S04]  /*35ed0*/  @!UPT UIADD3 URZ, URZ, URZ, URZ ;  /* 0x0000003f3f3ff290 */ /* 0x000fe8000fffe03f */
[----:B------:R0:W-:Y:S01]  /*35ee0*/  STL.64 [R1+0x100], R20 ;  /* 0x0001001401007387 */ /* 0x0001e20000100a00 */
[----:B------:R1:W-:Y:S03]  /*35ef0*/  STL.64 [R1+0x108], R22 ;  /* 0x0001081601007387 */ /* 0x0003e60000100a00 */
[----:B0-----:R-:W2:Y:S01]  /*35f00*/  LDL.LU.64 R20, [R1+0x3808] ;  /* 0x0038080001147983 */ /* 0x001ea20000300a00 */
[----:B-1----:R-:W-:Y:S02]  /*35f10*/  IMAD.MOV.U32 R23, RZ, RZ, R24 ;  /* 0x000000ffff177224 */ /* 0x002fe400078e0018 */
[----:B------:R-:W-:Y:S02]  /*35f20*/  IMAD.MOV.U32 R22, RZ, RZ, R25 ;  /* 0x000000ffff167224 */ /* 0x000fe400078e0019 */
[----:B------:R-:W2:Y:S01]  /*35f30*/  LDL.LU.64 R24, [R1+0x530] ;  /* 0x0005300001187983 */ /* 0x000ea20000300a00 */
[----:B------:R-:W2:Y:S02]  /*35f40*/  LDL.LU.64 R26, [R1+0x538] ;  /* 0x00053800011a7983 */ /* 0x000ea40000300a00 */
[----:B------:R0:W-:Y:S02]  /*35f50*/  STL.64 [R1+0xf0], R4 ;  /* 0x0000f00401007387 */ /* 0x0001e40000100a00 */
[----:B------:R1:W-:Y:S01]  /*35f60*/  STL.64 [R1+0xf8], R6 ;  /* 0x0000f80601007387 */ /* 0x0003e20000100a00 */
[----:B0-----:R-:W3:Y:S01]  /*35f70*/  LDL.LU.64 R4, [R1+0x3800] ;  /* 0x0038000001047983 */ /* 0x001ee20000300a00 */
[----:B-1----:R-:W-:-:S02]  /*35f80*/  IMAD.MOV.U32 R7, RZ, RZ, R8 ;  /* 0x000000ffff077224 */ /* 0x002fc400078e0008 */
[----:B------:R-:W-:Y:S02]  /*35f90*/  IMAD.MOV.U32 R6, RZ, RZ, R9 ;  /* 0x000000ffff067224 */ /* 0x000fe400078e0009 */
[----:B------:R-:W4:Y:S01]  /*35fa0*/  LDL.LU.64 R10, [R1+0x37f8] ;  /* 0x0037f800010a7983 */ /* 0x000f220000300a00 */
[----:B------:R-:W4:Y:S02]  /*35fb0*/  LDL.LU.64 R8, [R1+0x37f0] ;  /* 0x0037f00001087983 */ /* 0x000f240000300a00 */
[----:B------:R-:W-:Y:S01]  /*35fc0*/  STL.64 [R1+0x37c8], R6 ;  /* 0x0037c80601007387 */ /* 0x000fe20000100a00 */
[C---:B----4-:R-:W-:Y:S01]  /*35fd0*/  HMMA.16816.F32.BF16 R8, R16.reuse, R12, R8 ;  /* 0x0000000c1008723c */ /* 0x050fe20000041808 */
[----:B---3--:R0:W-:Y:S04]  /*35fe0*/  STL.64 [R1+0x37c0], R4 ;  /* 0x0037c00401007387 */ /* 0x0081e80000100a00 */
[----:B0-----:R-:W3:Y:S01]  /*35ff0*/  LDL.LU.64 R4, [R1+0x730] ;  /* 0x0007300001047983 */ /* 0x001ee20000300a00 */
[----:B------:R-:W3:Y:S11]  /*36000*/  LDL.LU.64 R6, [R1+0x738] ;  /* 0x0007380001067983 */ /* 0x000ef60000300a00 */
[----:B------:R-:W-:Y:S06]  /*36010*/  @!UPT UIADD3 URZ, URZ, URZ, URZ ;  /* 0x0000003f3f3ff290 */ /* 0x000fec000fffe03f */
[----:B------:R-:W-:Y:S01]  /*36020*/  STL.64 [R1+0xe0], R8 ;  /* 0x0000e00801007387 */ /* 0x000fe20000100a00 */
[----:B------:R0:W-:Y:S03]  /*36030*/  STL.64 [R1+0xe8], R10 ;  /* 0x0000e80a01007387 */ /* 0x0001e60000100a00 */
[----:B0-----:R-:W4:Y:S01]  /*36040*/  LDL.LU.64 R10, [R1+0x37e8] ;  /* 0x0037e800010a7983 */ /* 0x001f220000300a00 */
[----:B------:R-:W3:Y:S02]  /*36050*/  LDL.LU.64 R8, [R1+0x37e0] ;  /* 0x0037e00001087983 */ /* 0x000ee40000300a00 */
[----:B------:R0:W-:Y:S02]  /*36060*/  STL.64 [R1+0x3788], R12 ;  /* 0x0037880c01007387 */ /* 0x0001e40000100a00 */
[----:B0-----:R-:W2:Y:S01]  /*36070*/  LDL.LU.64 R12, [R1+0x510] ;  /* 0x00051000010c7983 */ /* 0x001ea20000300a00 */
[----:B------:R-:W2:Y:S01]  /*36080*/  LDL.LU.64 R14, [R1+0x518] ;  /* 0x00051800010e7983 */ /* 0x000ea20000300a00 */
[----:B---3--:R-:W-:Y:S11]  /*36090*/  HMMA.16816.F32.BF16 R4, R16, R8, R4 ;  /* 0x000000081004723c */ /* 0x008ff60000041804 */
[----:B------:R-:W-:Y:S11]  /*360a0*/  @!UPT UIADD3 URZ, URZ, URZ, URZ ;  /* 0x0000003f3f3ff290 */ /* 0x000ff6000fffe03f */
[----:B------:R-:W-:Y:S01]  /*360b0*/  @!UPT UIADD3 URZ, URZ, URZ, URZ ;  /* 0x0000003f3f3ff290 */ /* 0x000fe2000fffe03f */
[----:B------:R0:W-:Y:S01]  /*360c0*/  STL.64 [R1+0xd0], R4 ;  /* 0x0000d00401007387 */ /* 0x0001e20000100a00 */
[----:B------:R1:W-:Y:S03]  /*360d0*/  STL.64 [R1+0xd8], R6 ;  /* 0x0000d80601007387 */ /* 0x0003e60000100a00 */
[----:B0-----:R-:W3:Y:S01]  /*360e0*/  LDL.LU.64 R4, [R1+0x400] ;  /* 0x0004000001047983 */ /* 0x001ee20000300a00 */
[----:B-1----:R-:W3:Y:S02]  /*360f0*/  LDL.LU.64 R6, [R1+0x408] ;  /* 0x0004080001067983 */ /* 0x002ee40000300a00 */
[----:B----4-:R-:W-:Y:S02]  /*36100*/  STL.64 [R1+0x3798], R10 ;  /* 0x0037980a01007387 */ /* 0x010fe40000100a00 */
[----:B------:R0:W-:Y:S02]  /*36110*/  STL.64 [R1+0x3790], R8 ;  /* 0x0037900801007387 */ /* 0x0001e40000100a00 */
[----:B0-----:R-:W-:-:S02]  /*36120*/  IMAD.MOV.U32 R8, RZ, RZ, R23 ;  /* 0x000000ffff087224 */ /* 0x001fc400078e0017 */
[----:B------:R-:W-:Y:S02]  /*36130*/  IMAD.MOV.U32 R9, RZ, RZ, R22 ;  /* 0x000000ffff097224 */ /* 0x000fe400078e0016 */
[C---:B--2---:R-:W-:Y:S01]  /*36140*/  HMMA.16816.F32.BF16 R20, R16.reuse, R20, R24 ;  /* 0x000000141014723c */ /* 0x044fe20000041818 */
[----:B------:R-:W3:Y:S11]  /*36150*/  LDL.LU.64 R24, [R1+0x37d8] ;  /* 0x0037d80001187983 */ /* 0x000ef60000300a00 */
[----:B------:R-:W-:Y:S11]  /*36160*/  @!UPT UIADD3 URZ, URZ, URZ, URZ ;  /* 0x0000003f3f3ff290 */ /* 0x000ff6000fffe03f */
[----:B------:R0:W-:Y:S01]  /*36170*/  STL.64 [R1+0x200], R20 ;  /* 0x0002001401007387 */ /* 0x0001e20000100a00 */
[----:B------:R1:W-:Y:S03]  /*36180*/  STL.64 [R1+0x208], R22 ;  /* 0x0002081601007387 */ /* 0x0003e60000100a00 */
[----:B0-----:R-:W2:Y:S02]  /*36190*/  LDL.LU.64 R20, [R1+0x37d0] ;  /* 0x0037d00001147983 */ /* 0x001ea40000300a00 */
[C---:B--2---:R-:W-:Y:S11]  /*361a0*/  HMMA.16816.F32.BF16 R12, R16.reuse, R20, R12 ;  /* 0x00000014100c723c */ /* 0x044ff6000004180c */
[----:B------:R-:W-:Y:S11]  /*361b0*/  @!UPT UIADD3 URZ, URZ, URZ, URZ ;  /* 0x0000003f3f3ff290 */ /* 0x000ff6000fffe03f */
[----:B------:R-:W-:Y:S01]  /*361c0*/  @!UPT UIADD3 URZ, URZ, URZ, URZ ;  /* 0x0000003f3f3ff290 */ /* 0x000fe2000fffe03f */
[----:B------:R0:W-:Y:S01]  /*361d0*/  STL.64 [R1+0x2b0], R12 ;  /* 0x0002b00c01007387 */ /* 0x0001e20000100a00 */
[----:B------:R-:W2:Y:S02]  /*361e0*/  LDL.LU.64 R20, [R1+0x3f0] ;  /* 0x0003f00001147983 */ /* 0x000ea40000300a00 */
[----:B-1----:R-:W2:Y:S02]  /*361f0*/  LDL.LU.64 R22, [R1+0x3f8] ;  /* 0x0003f80001167983 */ /* 0x002ea40000300a00 */
[----:B------:R-:W-:Y:S02]  /*36200*/  IMAD.MOV.U32 R29, RZ, RZ, R14 ;  /* 0x000000ffff1d7224 */ /* 0x000fe400078e000e */
[----:B------:R-:W-:Y:S01]  /*36210*/  IMAD.MOV.U32 R28, RZ, RZ, R15 ;  /* 0x000000ffff1c7224 */ /* 0x000fe200078e000f */
[----:B0-----:R-:W4:Y:S01]  /*36220*/  LDL.LU.64 R12, [R1+0x610] ;  /* 0x00061000010c7983 */ /* 0x001f220000300a00 */
[----:B------:R-:W2:Y:S01]  /*36230*/  LDL.LU.64 R14, [R1+0x618] ;  /* 0x00061800010e7983 */ /* 0x000ea20000300a00 */
[C---:B---3--:R-:W-:Y:S02]  /*36240*/  HMMA.16816.F32.BF16 R4, R16.reuse, R24, R4 ;  /* 0x000000181004723c */ /* 0x048fe40000041804 */
[----:B--2---:R-:W-:Y:S01]  /*36250*/  STL.64 [R1+0x37a8], R14 ;  /* 0x0037a80e01007387 */ /* 0x004fe20000100a00 */
[----:B----4-:R0:W-:Y:S03]  /*36260*/  STL.64 [R1+0x37a0], R12 ;  /* 0x0037a00c01007387 */ /* 0x0101e60000100a00 */
[----:B0-----:R-:W2:Y:S01]  /*36270*/  LDL.LU.64 R12, [R1+0x620] ;  /* 0x00062000010c7983 */ /* 0x001ea20000300a00 */
[----:B------:R-:W2:Y:S02]  /*36280*/  LDL.LU.64 R14, [R1+0x628] ;  /* 0x00062800010e7983 */ /* 0x000ea40000300a00 */
[----:B------:R-:W-:Y:S02]  /*36290*/  STL [R1+0x34b0], R28 ;  /* 0x0034b01c01007387 */ /* 0x000fe40000100800 */
[----:B------:R-:W-:Y:S11]  /*362a0*/  STL [R1+0x34ac], R29 ;  /* 0x0034ac1d01007387 */ /* 0x000ff60000100800 */
[----:B------:R-:W-:Y:S01]  /*362b0*/  @!UPT UIADD3 URZ, URZ, URZ, URZ ;  /* 0x0000003f3f3ff290 */ /* 0x000fe2000fffe03f */
[----:B------:R-:W-:Y:S01]  /*362c0*/  STL.64 [R1+0x3d0], R4 ;  /* 0x0003d00401007387 */ /* 0x000fe20000100a00 */
[----:B------:R0:W-:Y:S03]  /*362d0*/  STL.64 [R1+0x3d8], R6 ;  /* 0x0003d80601007387 */ /* 0x0001e60000100a00 */
[----:B0-----:R-:W3:Y:S01]  /*362e0*/  LDL.LU.64 R6, [R1+0x37c8] ;  /* 0x0037c80001067983 */ /* 0x001ee20000300a00 */
[----:B------:R-:W4:Y:S02]  /*362f0*/  LDL.LU.64 R4, [R1+0x37c0] ;  /* 0x0037c00001047983 */ /* 0x000f240000300a00 */
[----:B------:R0:W-:Y:S02]  /*36300*/  STL.64 [R1+0x3768], R24 ;  /* 0x0037681801007387 */ /* 0x0001e40000100a00 */
[----:B0-----:R-:W2:Y:S04]  /*36310*/  LDL.64 R24, [R1+0x50] ;  /* 0x0000500001187983 */ /* 0x001ea80000100a00 */
[----:B--2---:R0:W-:Y:S04]  /*36320*/  STL.64 [R1+0x3770], R24 ;  /* 0x0037701801007387 */ /* 0x0041e80000100a00 */
[----:B0-----:R-:W2:Y:S01]  /*36330*/  LDL.64 R24, [R1+0x30] ;  /* 0x0000300001187983 */ /* 0x001ea20000100a00 */
[----:B----4-:R-:W-:Y:S03]  /*36340*/  HMMA.16816.F32.BF16 R16, R16, R4, R20 ;  /* 0x000000041010723c */ /* 0x010fe60000041814 */
[----:B--2---:R0:W-:Y:S04]  /*36350*/  STL.64 [R1+0x3780], R24 ;  /* 0x0037801801007387 */ /* 0x0041e80000100a00 */
[----:B0-----:R-:W2:Y:S01]  /*36360*/  LDL.LU.64 R24, [R1+0x5f0] ;  /* 0x0005f00001187983 */ /* 0x001ea20000300a00 */
[----:B------:R-:W2:Y:S02]  /*36370*/  LDL.LU.64 R26, [R1+0x5f8] ;  /* 0x0005f800011a7983 */ /* 0x000ea40000300a00 */
[----:B------:R-:W4:Y:S02]  /*36380*/  LDL.LU.64 R22, [R1+0x37b8] ;  /* 0x0037b80001167983 */ /* 0x000f240000300a00 */
[----:B------:R-:W4:Y:S11]  /*36390*/  LDL.LU.64 R20, [R1+0x37b0] ;  /* 0x0037b00001147983 */ /* 0x000f360000300a00 */
[----:B------:R0:W-:Y:S01]  /*363a0*/  STL.64 [R1+0x3c0], R16 ;  /* 0x0003c01001007387 */ /* 0x0001e20000100a00 */
[----:B------:R1:W-:Y:S03]  /*363b0*/  STL.64 [R1+0x3c8], R18 ;  /* 0x0003c81201007387 */ /* 0x0003e60000100a00 */
[----:B0-----:R-:W2:Y:S01]  /*363c0*/  LDL.LU.64 R16, [R1+0x600] ;  /* 0x0006000001107983 */ /* 0x001ea20000300a00 */
[----:B-1----:R-:W2:Y:S02]  /*363d0*/  LDL.LU.64 R18, [R1+0x608] ;  /* 0x0006080001127983 */ /* 0x002ea40000300a00 */
[----:B------:R3:W-:Y:S01]  /*363e0*/  STL.64 [R1+0x3778], R4 ;  /* 0x0037780401007387 */ /* 0x0007e20000100a00 */
[----:B----4-:R-:W-:Y:S01]  /*363f0*/  HMMA.16816.F32.BF16 R8, R20, R8, R12 ;  /* 0x000000081408723c */ /* 0x010fe2000004180c */
[----:B------:R-:W4:Y:S01]  /*36400*/  LDL.LU.64 R14, [R1+0x37a8] ;  /* 0x0037a800010e7983 */ /* 0x000f220000300a00 */
[----:B------:R-:W4:Y:S02]  /*36410*/  LDL.LU.64 R12, [R1+0x37a0] ;  /* 0x0037a000010c7983 */ /* 0x000f240000300a00 */
[----:B---3--:R-:W-:-:S02]  /*36420*/  IMAD.MOV.U32 R4, RZ, RZ, R7 ;  /* 0x000000ffff047224 */ /* 0x008fc400078e0007 */
[----:B------:R-:W-:Y:S11]  /*36430*/  IMAD.MOV.U32 R5, RZ, RZ, R6 ;  /* 0x000000ffff057224 */ /* 0x000ff600078e0006 */
[----:B------:R-:W-:Y:S06]  /*36440*/  @!UPT UIADD3 URZ, URZ, URZ, URZ ;  /* 0x0000003f3f3ff290 */ /* 0x000fec000fffe03f */
[----:B------:R-:W-:Y:S01]  /*36450*/  STL.64 [R1+0x440], R8 ;  /* 0x0004400801007387 */ /* 0x000fe20000100a00 */
[----:B------:R0:W-:Y:S03]  /*36460*/  STL.64 [R1+0x448], R10 ;  /* 0x0004480a01007387 */ /* 0x0001e60000100a00 */
[----:B0-----:R-:W3:Y:S01]  /*36470*/  LDL.LU.64 R10, [R1+0x3798] ;  /* 0x00379800010a7983 */ /* 0x001ee20000300a00 */
[----:B------:R-:W2:Y:S01]  /*36480*/  LDL.LU.64 R8, [R1+0x3790] ;  /* 0x0037900001087983 */ /* 0x000ea20000300a00 */
[C---:B----4-:R-:W-:Y:S02]  /*36490*/  HMMA.16816.F32.BF16 R4, R20.reuse, R4, R12 ;  /* 0x000000041404723c */ /* 0x050fe4000004180c */
[----:B------:R-:W2:Y:S11]  /*364a0*/  LDL.LU.64 R12, [R1+0x3788] ;  /* 0x00378800010c7983 */ /* 0x000eb60000300a00 */
[----:B------:R-:W-:Y:S10]  /*364b0*/  @!UPT UIADD3 URZ, URZ, URZ, URZ ;  /* 0x0000003f3f3ff290 */ /* 0x000ff4000fffe03f */
[----:B------:R0:W-:Y:S01]  /*364c0*/  STL.64 [R1+0x430], R4 ;  /* 0x0004300401007387 */ /* 0x0001e20000100a00 */
[----:B------:R1:W-:Y:S03]  /*364d0*/  STL.64 [R1+0x438], R6 ;  /* 0x0004380601007387 */ /* 0x0003e60000100a00 */
[----:B0-----:R-:W4:Y:S01]  /*364e0*/  LDL.LU.64 R4, [R1+0x240] ;  /* 0x0002400001047983 */ /* 0x001f220000300a00 */
[----:B-1----:R-:W4:Y:S01]  /*364f0*/  LDL.LU.64 R6, [R1+0x248] ;  /* 0x0002480001067983 */ /* 0x002f220000300a00 */
[C---:B--2---:R-:W-:Y:S11]  /*36500*/  HMMA.16816.F32.BF16 R12, R20.reuse, R12, R16 ;  /* 0x0000000c140c723c */ /* 0x044ff60000041810 */
[----:B------:R-:W-:Y:S11]  /*36510*/  @!UPT UIADD3 URZ, URZ, URZ, URZ ;  /* 0x0000003f3f3ff290 */ /* 0x000ff6000fffe03f */
[----:B------:R-:W-:Y:S01]  /*36520*/  @!UPT UIADD3 URZ, URZ, URZ, URZ ;  /* 0x0000003f3f3ff290 */ /* 0x000fe2000fffe03f */
[----:B------:R0:W-:Y:S01]  /*36530*/  STL.64 [R1+0x420], R12 ;  /* 0x0004200c01007387 */ /* 0x0001e20000100a00 */
[----:B------:R1:W-:Y:S03]  /*36540*/  STL.64 [R1+0x428], R14 ;  /* 0x0004280e01007387 */ /* 0x0003e60000100a00 */
[----:B0-----:R-:W2:Y:S01]  /*36550*/  LDL.LU.64 R12, [R1+0x1c0] ;  /* 0x0001c000010c7983 */ /* 0x001ea20000300a00 */
[----:B-1----:R-:W2:Y:S02]  /*36560*/  LDL.LU.64 R14, [R1+0x1c8] ;  /* 0x0001c800010e7983 */ /* 0x002ea40000300a00 */
[----:B------:R-:W2:Y:S02]  /*36570*/  LDL.LU.64 R16, [R1+0x190] ;  /* 0x0001900001107983 */ /* 0x000ea40000300a00 */
[----:B------:R-:W2:Y:S01]  /*36580*/  LDL.LU.64 R18, [R1+0x198] ;  /* 0x0001980001127983 */ /* 0x000ea20000300a00 */
[C---:B------:R-:W-:Y:S01]  /*36590*/  HMMA.16816.F32.BF16 R24, R20.reuse, R8, R24 ;  /* 0x000000081418723c */ /* 0x040fe20000041818 */
[----:B--2---:R-:W-:Y:S01]  /*365a0*/  STL.64 [R1+0x3760], R18 ;  /* 0x0037601201007387 */ /* 0x004fe20000100a00 */
[----:B------:R0:W-:Y:S03]  /*365b0*/  STL.64 [R1+0x3758], R16 ;  /* 0x0037581001007387 */ /* 0x0001e60000100a00 */
[----:B0-----:R-:W2:Y:S01]  /*365c0*/  LDL.LU.64 R16, [R1+0x1b0] ;  /* 0x0001b00001107983 */ /* 0x001ea20000300a00 */
[----:B------:R-:W2:Y:S02]  /*365d0*/  LDL.LU.64 R18, [R1+0x1b8] ;  /* 0x0001b80001127983 */ /* 0x000ea40000300a00 */
[----:B------:R-:W2:Y:S11]  /*365e0*/  LDL R29, [R1+0x5c4] ;  /* 0x0005c400011d7983 */ /* 0x000eb60000100800 */
[----:B------:R-:W-:Y:S04]  /*365f0*/  @!UPT UIADD3 URZ, URZ, URZ, URZ ;  /* 0x0000003f3f3ff290 */ /* 0x000fe8000fffe03f */
[----:B------:R0:W-:Y:S01]  /*36600*/  STL.64 [R1+0x410], R24 ;  /* 0x0004101801007387 */ /* 0x0001e20000100a00 */
[----:B------:R-:W-:Y:S04]  /*36610*/  STL.64 [R1+0x418], R26 ;  /* 0x0004181a01007387 */ /* 0x000fe80000100a00 */
[----:B0-----:R-:W4:Y:S01]  /*36620*/  LDL.LU.64 R24, [R1+0x3780] ;  /* 0x0037800001187983 */ /* 0x001f220000300a00 */
[----:B---3--:R-:W-:Y:S02]  /*36630*/  STL.64 [R1+0x3730], R10 ;  /* 0x0037300a01007387 */ /* 0x008fe40000100a00 */
[----:B------:R0:W-:Y:S02]  /*36640*/  STL.64 [R1+0x3728], R8 ;  /* 0x0037280801007387 */ /* 0x0001e40000100a00 */
[----:B0-----:R-:W3:Y:S04]  /*36650*/  LDL.64 R8, [R1] ;  /* 0x0000000001087983 */ /* 0x001ee80000100a00 */
[----:B---3--:R0:W-:Y:S04]  /*36660*/  STL.64 [R1+0x3738], R8 ;  /* 0x0037380801007387 */ /* 0x0081e80000100a00 */
[----:B0-----:R-:W3:Y:S01]  /*36670*/  LDL.64 R8, [R1+0x10] ;  /* 0x0000100001087983 */ /* 0x001ee20000100a00 */
[C---:B----4-:R-:W-:Y:S03]  /*36680*/  HMMA.16816.F32.BF16 R4, R20.reuse, R24, R4 ;  /* 0x000000181404723c */ /* 0x050fe60000041804 */
[----:B---3--:R0:W-:Y:S04]  /*36690*/  STL.64 [R1+0x3740], R8 ;  /* 0x0037400801007387 */ /* 0x0081e80000100a00 */
[----:B0-----:R-:W3:Y:S01]  /*366a0*/  LDL.LU.64 R8, [R1+0x6d0] ;  /* 0x0006d00001087983 */ /* 0x001ee20000300a00 */
[----:B------:R-:W3:Y:S11]  /*366b0*/  LDL.LU.64 R10, [R1+0x6d8] ;  /* 0x0006d800010a7983 */ /* 0x000ef60000300a00 */
[----:B------:R-:W-:Y:S04]  /*366c0*/  @!UPT UIADD3 URZ, URZ, URZ, URZ ;  /* 0x0000003f3f3ff290 */ /* 0x000fe8000fffe03f */
[----:B------:R0:W-:Y:S02]  /*366d0*/  STL.64 [R1+0x400], R4 ;  /* 0x0004000401007387 */ /* 0x0001e40000100a00 */
[----:B------:R1:W-:Y:S01]  /*366e0*/  STL.64 [R1+0x408], R6 ;  /* 0x0004080601007387 */ /* 0x0003e20000100a00 */
[----:B0-----:R-:W4:Y:S01]  /*366f0*/  LDL.LU.64 R4, [R1+0x3778] ;  /* 0x0037780001047983 */ /* 0x001f220000300a00 */
[----:B-1----:R-:W-:Y:S02]  /*36700*/  IMAD.MOV.U32 R7, RZ, RZ, R24 ;  /* 0x000000ffff077224 */ /* 0x002fe400078e0018 */
[----:B------:R-:W-:Y:S02]  /*36710*/  IMAD.MOV.U32 R6, RZ, RZ, R25 ;  /* 0x000000ffff067224 */ /* 0x000fe400078e0019 */
[----:B------:R-:W2:Y:S02]  /*36720*/  LDL.LU.64 R24, [R1+0x3770] ;  /* 0x0037700001187983 */ /* 0x000ea40000300a00 */
[C---:B--2---:R-:W-:Y:S11]  /*36730*/  HMMA.16816.F32.BF16 R12, R20.reuse, R24, R12 ;  /* 0x00000018140c723c */ /* 0x044ff6000004180c */
[----:B------:R-:W-:Y:S11]  /*36740*/  @!UPT UIADD3 URZ, URZ, URZ, URZ ;  /* 0x0000003f3f3ff290 */ /* 0x000ff6000fffe03f */
[----:B------:R-:W-:Y:S01]  /*36750*/  @!UPT UIADD3 URZ, URZ, URZ, URZ ;  /* 0x0000003f3f3ff290 */ /* 0x000fe2000fffe03f */
[----:B------:R0:W-:Y:S01]  /*36760*/  STL.64 [R1+0x3f0], R12 ;  /* 0x0003f00c01007387 */ /* 0x0001e20000100a00 */
[----:B------:R-:W-:Y:S02]  /*36770*/  STL.64 [R1+0x3f8], R14 ;  /* 0x0003f80e01007387 */ /* 0x000fe40000100a00 */
[----:B0-----:R-:W-:Y:S02]  /*36780*/  IMAD.MOV.U32 R13, RZ, RZ, R24 ;  /* 0x000000ffff0d7224 */ /* 0x001fe400078e0018 */
[----:B------:R-:W-:Y:S02]  /*36790*/  IMAD.MOV.U32 R12, RZ, RZ, R25 ;  /* 0x000000ffff0c7224 */ /* 0x000fe400078e0019 */
[----:B------:R-:W2:Y:S02]  /*367a0*/  LDL.LU.64 R24, [R1+0x3768] ;  /* 0x0037680001187983 */ /* 0x000ea40000300a00 */
[C---:B--2---:R-:W-:Y:S02]  /*367b0*/  HMMA.16816.F32.BF16 R24, R20.reuse, R24, R16 ;  /* 0x000000181418723c */ /* 0x044fe40000041810 */
[----:B------:R-:W4:Y:S01]  /*367c0*/  LDL.LU.64 R18, [R1+0x3760] ;  /* 0x0037600001127983 */ /* 0x000f220000300a00 */
[----:B------:R-:W4:Y:S11]  /*367d0*/  LDL.LU.64 R16, [R1+0x3758] ;  /* 0x0037580001107983 */ /* 0x000f360000300a00 */
[----:B------:R-:W-:Y:S09]  /*367e0*/  @!UPT UIADD3 URZ, URZ, URZ, URZ ;  /* 0x0000003f3f3ff290 */ /* 0x000ff2000fffe03f */
[----:B------:R-:W-:Y:S01]  /*367f0*/  STL.64 [R1+0x3e0], R24 ;  /* 0x0003e01801007387 */ /* 0x000fe20000100a00 */
[----:B------:R0:W-:Y:S03]  /*36800*/  STL.64 [R1+0x3e8], R26 ;  /* 0x0003e81a01007387 */ /* 0x0001e60000100a00 */
[----:B0-----:R-:W3:Y:S01]  /*36810*/  LDL.LU.64 R26, [R1+0x3750] ;  /* 0x00375000011a7983 */ /* 0x001ee20000300a00 */
[----:B------:R-:W3:Y:S01]  /*36820*/  LDL.LU.64 R24, [R1+0x3748] ;  /* 0x0037480001187983 */ /* 0x000ee20000300a00 */
[----:B----4-:R-:W-:Y:S07]  /*36830*/  HMMA.16816.F32.BF16 R16, R20, R4, R16 ;  /* 0x000000041410723c */ /* 0x010fee0000041810 */
[----:B------:R-:W-:-:S02]  /*36840*/  IMAD.MOV.U32 R20, RZ, RZ, R13 ;  /* 0x000000ffff147224 */ /* 0x000fc400078e000d */
[----:B------:R-:W-:Y:S11]  /*36850*/  IMAD.MOV.U32 R21, RZ, RZ, R12 ;  /* 0x000000ffff157224 */ /* 0x000ff600078e000c */
[----:B------:R-:W-:Y:S03]  /*36860*/  @!UPT UIADD3 URZ, URZ, URZ, URZ ;  /* 0x0000003f3f3ff290 */ /* 0x000fe6000fffe03f */
[----:B------:R0:W-:Y:S01]  /*36870*/  STL.64 [R1+0x340], R16 ;  /* 0x0003401001007387 */ /* 0x0001e20000100a00 */
[----:B------:R1:W-:Y:S02]  /*36880*/  STL.64 [R1+0x348], R18 ;  /* 0x0003481201007387 */ /* 0x0003e40000100a00 */
[----:B------:R2:W-:Y:S02]  /*36890*/  STL.64 [R1+0x3708], R20 ;  /* 0x0037081401007387 */ /* 0x0005e40000100a00 */
[----:B------:R-:W4:Y:S01]  /*368a0*/  LDL.LU.64 R12, [R1+0x690] ;  /* 0x00069000010c7983 */ /* 0x000f220000300a00 */
[----:B------:R-:W4:Y:S04]  /*368b0*/  LDL.LU.64 R14, [R1+0x698] ;  /* 0x00069800010e7983 */ /* 0x000f280000300a00 */
[----:B0-----:R-:W3:Y:S01]  /*368c0*/  LDL.LU.64 R16, [R1+0x680] ;  /* 0x0006800001107983 */ /* 0x001ee20000300a00 */
[----:B-1----:R-:W3:Y:S02]  /*368d0*/  LDL.LU.64 R18, [R1+0x688] ;  /* 0x0006880001127983 */ /* 0x002ee40000300a00 */
[----:B--2---:R-:W-:-:S02]  /*368e0*/  IMAD.MOV.U32 R20, RZ, RZ, R7 ;  /* 0x000000ffff147224 */ /* 0x004fc400078e0007 */
[----:B------:R-:W-:-:S05]  /*368f0*/  IMAD.MOV.U32 R21, RZ, RZ, R6 ;  /* 0x000000ffff157224 */ /* 0x000fca00078e0006 */
[----:B------:R0:W-:Y:S04]  /*36900*/  STL.64 [R1+0x3720], R20 ;  /* 0x0037201401007387 */ /* 0x0001e80000100a00 */
[----:B0-----:R-:W3:Y:S02]  /*36910*/  LDL.64 R20, [R1+0x20] ;  /* 0x0000200001147983 */ /* 0x001ee40000100a00 */
[C---:B---3--:R-:W-:Y:S01]  /*36920*/  HMMA.16816.F32.BF16 R8, R24.reuse, R20, R8 ;  /* 0x000000141808723c */ /* 0x048fe20000041808 */
[----:B------:R-:W-:Y:S02]  /*36930*/  IMAD.MOV.U32 R7, RZ, RZ, R20 ;  /* 0x000000ffff077224 */ /* 0x000fe400078e0014 */
[----:B------:R-:W-:Y:S11]  /*36940*/  IMAD.MOV.U32 R6, RZ, RZ, R21 ;  /* 0x000000ffff067224 */ /* 0x000ff600078e0015 */
[----:B------:R-:W-:Y:S09]  /*36950*/  @!UPT UIADD3 URZ, URZ, URZ, URZ ;  /* 0x0000003f3f3ff290 */ /* 0x000ff2000fffe03f */
[----:B------:R0:W-:Y:S01]  /*36960*/  STL.64 [R1+0x3b0], R8 ;  /* 0x0003b00801007387 */ /* 0x0001e20000100a00 */
[----:B------:R-:W-:Y:S03]  /*36970*/  STL.64 [R1+0x3b8], R10 ;  /* 0x0003b80a01007387 */ /* 0x000fe60000100a00 */
[----:B0-----:R-:W4:Y:S01]  /*36980*/  LDL.LU.64 R8, [R1+0x3740] ;  /* 0x0037400001087983 */ /* 0x001f220000300a00 */
[----:B------:R-:W2:Y:S02]  /*36990*/  LDL.LU.64 R20, [R1+0x670] ;  /* 0x0006700001147983 */ /* 0x000ea40000300a00 */
[----:B------:R-:W2:Y:S02]  /*369a0*/  LDL.LU.64 R22, [R1+0x678] ;  /* 0x0006780001167983 */ /* 0x000ea40000300a00 */
[----:B------:R-:W-:Y:S01]  /*369b0*/  STL.64 [R1+0x3700], R6 ;  /* 0x0037000601007387 */ /* 0x000fe20000100a00 */
[----:B------:R0:W-:Y:S04]  /*369c0*/  STL.64 [R1+0x36f8], R4 ;  /* 0x0036f80401007387 */ /* 0x0001e80000100a00 */
[----:B0-----:R-:W3:Y:S01]  /*369d0*/  LDL.LU.64 R4, [R1+0x4c0] ;  /* 0x0004c00001047983 */ /* 0x001ee20000300a00 */
[----:B------:R-:W2:Y:S01]  /*369e0*/  LDL.LU.64 R6, [R1+0x4c8] ;  /* 0x0004c80001067983 */ /* 0x000ea20000300a00 */
[C---:B----4-:R-:W-:Y:S02]  /*369f0*/  HMMA.16816.F32.BF16 R12, R24.reuse, R8, R12 ;  /* 0x00000008180c723c */ /* 0x050fe4000004180c */
[----:B--2---:R-:W-:Y:S01]  /*36a00*/  STL.64 [R1+0x3718], R6 ;  /* 0x0037180601007387 */ /* 0x004fe20000100a00 */
[----:B---3--:R0:W-:Y:S03]  /*36a10*/  STL.64 [R1+0x3710], R4 ;  /* 0x0037100401007387 */ /* 0x0081e60000100a00 */
[----:B0-----:R-:W2:Y:S01]  /*36a20*/  LDL.LU.64 R4, [R1+0x370] ;  /* 0x0003700001047983 */ /* 0x001ea20000300a00 */
[----:B------:R-:W2:Y:S11]  /*36a30*/  LDL.LU.64 R6, [R1+0x378] ;  /* 0x0003780001067983 */ /* 0x000eb60000300a00 */
[----:B------:R-:W-:Y:S05]  /*36a40*/  @!UPT UIADD3 URZ, URZ, URZ, URZ ;  /* 0x0000003f3f3ff290 */ /* 0x000fea000fffe03f */
[----:B------:R0:W-:Y:S02]  /*36a50*/  STL.64 [R1+0x3a0], R12 ;  /* 0x0003a00c01007387 */ /* 0x0001e40000100a00 */
[----:B------:R-:W-:Y:S02]  /*36a60*/  STL.64 [R1+0x3a8], R14 ;  /* 0x0003a80e01007387 */ /* 0x000fe40000100a00 */
[----:B0-----:R-:W-:Y:S02]  /*36a70*/  IMAD.MOV.U32 R13, RZ, RZ, R8 ;  /* 0x000000ffff0d7224 */ /* 0x001fe400078e0008 */
[----:B------:R-:W-:Y:S02]  /*36a80*/  IMAD.MOV.U32 R12, RZ, RZ, R9 ;  /* 0x000000ffff0c7224 */ /* 0x000fe400078e0009 */
[----:B------:R-:W3:Y:S02]  /*36a90*/  LDL.LU.64 R8, [R1+0x3738] ;  /* 0x0037380001087983 */ /* 0x000ee40000300a00 */
[C---:B---3--:R-:W-:Y:S11]  /*36aa0*/  HMMA.16816.F32.BF16 R16, R24.reuse, R8, R16 ;  /* 0x000000081810723c */ /* 0x048ff60000041810 */
[----:B------:R-:W-:Y:S11]  /*36ab0*/  @!UPT UIADD3 URZ, URZ, URZ, URZ ;  /* 0x0000003f3f3ff290 */ /* 0x000ff6000fffe03f */
[----:B------:R-:W-:Y:S01]  /*36ac0*/  @!UPT UIADD3 URZ, URZ, URZ, URZ ;  /* 0x0000003f3f3ff290 */ /* 0x000fe2000fffe03f */
[----:B------:R0:W-:Y:S01]  /*36ad0*/  STL.64 [R1+0x390], R16 ;  /* 0x0003901001007387 */ /* 0x0001e20000100a00 */
[----:B------:R1:W-:Y:S02]  /*36ae0*/  STL.64 [R1+0x398], R18 ;  /* 0x0003981201007387 */ /* 0x0003e40000100a00 */
[----:B------:R-:W3:Y:S02]  /*36af0*/  LDL.LU.64 R10, [R1+0x3730] ;  /* 0x00373000010a7983 */ /* 0x000ee40000300a00 */
[----:B0-----:R-:W-:Y:S02]  /*36b00*/  IMAD.MOV.U32 R17, RZ, RZ, R9 ;  /* 0x000000ffff117224 */ /* 0x001fe400078e0009 */
[----:B-1----:R-:W-:Y:S02]  /*36b10*/  IMAD.MOV.U32 R18, RZ, RZ, R8 ;  /* 0x000000ffff127224 */ /* 0x002fe400078e0008 */
[----:B------:R-:W4:Y:S02]  /*36b20*/  LDL.LU.64 R8, [R1+0x3728] ;  /* 0x0037280001087983 */ /* 0x000f240000300a00 */
[C---:B----4-:R-:W-:Y:S11]  /*36b30*/  HMMA.16816.F32.BF16 R20, R24.reuse, R8, R20 ;  /* 0x000000081814723c */ /* 0x050ff60000041814 */
[----:B------:R-:W-:Y:S11]  /*36b40*/  @!UPT UIADD3 URZ, URZ, URZ, URZ ;  /* 0x0000003f3f3ff290 */ /* 0x000ff6000fffe03f */
[----:B------:R-:W-:Y:S01]  /*36b50*/  @!UPT UIADD3 URZ, URZ, URZ, URZ ;  /* 0x0000003f3f3ff290 */ /* 0x000fe2000fffe03f */
[----:B------:R0:W-:Y:S01]  /*36b60*/  STL.64 [R1+0x380], R20 ;  /* 0x0003801401007387 */ /* 0x0001e20000100a00 */
[----:B------:R-:W-:Y:S03]  /*36b70*/  STL.64 [R1+0x388], R22 ;  /* 0x0003881601007387 */ /* 0x000fe60000100a00 */
[----:B0-----:R-:W2:Y:S01]  /*36b80*/  LDL.LU.64 R20, [R1+0x3720] ;  /* 0x0037200001147983 */ /* 0x001ea20000300a00 */
[----:B---3--:R-:W-:Y:S02]  /*36b90*/  STL.64 [R1+0x36a0], R10 ;  /* 0x0036a00a01007387 */ /* 0x008fe40000100a00 */
[----:B------:R0:W-:Y:S02]  /*36ba0*/  STL.64 [R1+0x3698], R8 ;  /* 0x0036980801007387 */ /* 0x0001e40000100a00 */
[----:B0-----:R-:W3:Y:S01]  /*36bb0*/  LDL.64 R8, [R1+0x60] ;  /* 0x0000600001087983 */ /* 0x001ee20000100a00 */
[C---:B--2---:R-:W-:Y:S03]  /*36bc0*/  HMMA.16816.F32.BF16 R20, R24.reuse, R20, R4 ;  /* 0x000000141814723c */ /* 0x044fe60000041804 */
[----:B------:R-:W2:Y:S01]  /*36bd0*/  LDL.LU.64 R6, [R1+0x3718] ;  /* 0x0037180001067983 */ /* 0x000ea20000300a00 */
[----:B------:R-:W2:Y:S11]  /*36be0*/  LDL.LU.64 R4, [R1+0x3710] ;  /* 0x0037100001047983 */ /* 0x000eb60000300a00 */
[----:B------:R-:W-:Y:S08]  /*36bf0*/  @!UPT UIADD3 URZ, URZ, URZ, URZ ;  /* 0x0000003f3f3ff290 */ /* 0x000ff0000fffe03f */
[----:B------:R0:W-:Y:S01]  /*36c00*/  STL.64 [R1+0x370], R20 ;  /* 0x0003701401007387 */ /* 0x0001e20000100a00 */
[----:B------:R-:W-:Y:S03]  /*36c10*/  STL.64 [R1+0x378], R22 ;  /* 0x0003781601007387 */ /* 0x000fe60000100a00 */
[----:B0-----:R-:W2:Y:S02]  /*36c20*/  LDL.LU.64 R20, [R1+0x3708] ;  /* 0x0037080001147983 */ /* 0x001ea40000300a00 */
        /* <DEDUP_REMOVED lines=8> */
[----:B0-----:R-:W2:Y:S01]  /*36cb0*/  LDL.LU.64 R20, [R1+0x4b0] ;  /* 0x0004b00001147983 */ /* 0x001ea20000300a00 */
[----:B------:R-:W2:Y:S02]  /*36cc0*/  LDL.LU.64 R22, [R1+0x4b8] ;  /* 0x0004b80001167983 */ /* 0x000ea40000300a00 */
[----:B---3--:R-:W-:-:S02]  /*36cd0*/  IMAD.MOV.U32 R28, RZ, RZ, R8 ;  /* 0x000000ffff1c7224 */ /* 0x008fc400078e0008 */
[----:B------:R-:W-:Y:S01]  /*36ce0*/  IMAD.MOV.U32 R19, RZ, RZ, R9 ;  /* 0x000000ffff137224 */ /* 0x000fe200078e0009 */
[----:B--2---:R-:W-:Y:S11]  /*36cf0*/  HMMA.16816.F32.BF16 R20, R24, R8, R20 ;  /* 0x000000081814723c */ /* 0x004ff60000041814 */
[----:B------:R-:W-:Y:S11]  /*36d00*/  @!UPT UIADD3 URZ, URZ, URZ, URZ ;  /* 0x0000003f3f3ff290 */ /* 0x000ff6000fffe03f */
[----:B------:R-:W-:Y:S01]  /*36d10*/  @!UPT UIADD3 URZ, URZ, URZ, URZ ;  /* 0x0000003f3f3ff290 */ /* 0x000fe2000fffe03f */
[----:B------:R0:W-:Y:S01]  /*36d20*/  STL.64 [R1+0x350], R20 ;  /* 0x0003501401007387 */ /* 0x0001e20000100a00 */
[----:B------:R1:W-:Y:S03]  /*36d30*/  STL.64 [R1+0x358], R22 ;  /* 0x0003581601007387 */ /* 0x0003e60000100a00 */
[----:B0-----:R-:W4:Y:S01]  /*36d40*/  LDL.LU.64 R20, [R1+0x490] ;  /* 0x0004900001147983 */ /* 0x001f220000300a00 */
[----:B-1----:R-:W4:Y:S02]  /*36d50*/  LDL.LU.64 R22, [R1+0x498] ;  /* 0x0004980001167983 */ /* 0x002f240000300a00 */
[----:B------:R-:W2:Y:S02]  /*36d60*/  LDL.LU.64 R8, [R1+0x5a0] ;  /* 0x0005a00001087983 */ /* 0x000ea40000300a00 */
[----:B------:R-:W3:Y:S02]  /*36d70*/  LDL.LU.64 R10, [R1+0x5a8] ;  /* 0x0005a800010a7983 */ /* 0x000ee40000300a00 */
[----:B---3--:R-:W-:Y:S01]  /*36d80*/  STL.64 [R1+0x36b0], R10 ;  /* 0x0036b00a01007387 */ /* 0x008fe20000100a00 */
[----:B--2---:R0:W-:Y:S02]  /*36d90*/  STL.64 [R1+0x36a8], R8 ;  /* 0x0036a80801007387 */ /* 0x0041e40000100a00 */
[----:B0-----:R-:W-:-:S02]  /*36da0*/  IMAD.MOV.U32 R8, RZ, RZ, R13 ;  /* 0x000000ffff087224 */ /* 0x001fc400078e000d */
[----:B------:R-:W-:-:S05]  /*36db0*/  IMAD.MOV.U32 R9, RZ, RZ, R12 ;  /* 0x000000ffff097224 */ /* 0x000fca00078e000c */
[----:B------:R-:W-:Y:S01]  /*36dc0*/  STL.64 [R1+0x36c8], R8 ;  /* 0x0036c80801007387 */ /* 0x000fe20000100a00 */
[----:B------:R-:W2:Y:S02]  /*36dd0*/  LDL.LU.64 R12, [R1+0x590] ;  /* 0x00059000010c7983 */ /* 0x000ea40000300a00 */
[----:B------:R-:W3:Y:S01]  /*36de0*/  LDL.LU.64 R14, [R1+0x598] ;  /* 0x00059800010e7983 */ /* 0x000ee20000300a00 */
[----:B----4-:R-:W-:Y:S01]  /*36df0*/  HMMA.16816.F32.BF16 R24, R24, R4, R20 ;  /* 0x000000041818723c */ /* 0x010fe20000041814 */
[----:B---3--:R-:W-:Y:S01]  /*36e00*/  STL.64 [R1+0x36c0], R14 ;  /* 0x0036c00e01007387 */ /* 0x008fe20000100a00 */
[----:B--2---:R0:W-:Y:S03]  /*36e10*/  STL.64 [R1+0x36b8], R12 ;  /* 0x0036b80c01007387 */ /* 0x0041e60000100a00 */
[----:B0-----:R-:W2:Y:S01]  /*36e20*/  LDL.LU.64 R12, [R1+0x5b0] ;  /* 0x0005b000010c7983 */ /* 0x001ea20000300a00 */
[----:B------:R-:W3:Y:S02]  /*36e30*/  LDL.LU.64 R14, [R1+0x5b8] ;  /* 0x0005b800010e7983 */ /* 0x000ee40000300a00 */
[----:B------:R-:W-:-:S02]  /*36e40*/  IMAD.MOV.U32 R8, RZ, RZ, R7 ;  /* 0x000000ffff087224 */ /* 0x000fc400078e0007 */
[----:B------:R-:W-:Y:S02]  /*36e50*/  IMAD.MOV.U32 R9, RZ, RZ, R6 ;  /* 0x000000ffff097224 */ /* 0x000fe400078e0006 */
[----:B------:R-:W-:Y:S02]  /*36e60*/  IMAD.MOV.U32 R23, RZ, RZ, R4 ;  /* 0x000000ffff177224 */ /* 0x000fe400078e0004 */
[----:B------:R-:W-:Y:S01]  /*36e70*/  IMAD.MOV.U32 R22, RZ, RZ, R5 ;  /* 0x000000ffff167224 */ /* 0x000fe200078e0005 */
[----:B---3--:R-:W-:Y:S01]  /*36e80*/  STL.64 [R1+0x36d8], R14 ;  /* 0x0036d80e01007387 */ /* 0x008fe20000100a00 */
[----:B--2---:R0:W-:Y:S03]  /*36e90*/  STL.64 [R1+0x36d0], R12 ;  /* 0x0036d00c01007387 */ /* 0x0041e60000100a00 */
[----:B0-----:R-:W2:Y:S01]  /*36ea0*/  LDL.LU.64 R12, [R1+0x5e0] ;  /* 0x0005e000010c7983 */ /* 0x001ea20000300a00 */
[----:B------:R-:W2:Y:S02]  /*36eb0*/  LDL.LU.64 R14, [R1+0x5e8] ;  /* 0x0005e800010e7983 */ /* 0x000ea40000300a00 */
[----:B------:R-:W3:Y:S02]  /*36ec0*/  LDL R16, [R1+0x139c] ;  /* 0x00139c0001107983 */ /* 0x000ee40000100800 */
[----:B------:R-:W4:Y:S01]  /*36ed0*/  LDL.LU.64 R20, [R1+0x36f0] ;  /* 0x0036f00001147983 */ /* 0x000f220000300a00 */
[----:B------:R0:W-:Y:S01]  /*36ee0*/  STL.64 [R1+0x2a0], R24 ;  /* 0x0002a01801007387 */ /* 0x0001e20000100a00 */
[----:B------:R-:W-:Y:S02]  /*36ef0*/  STL.64 [R1+0x2a8], R26 ;  /* 0x0002a81a01007387 */ /* 0x000fe40000100a00 */
[----:B------:R-:W2:Y:S02]  /*36f00*/  LDL.LU.64 R6, [R1+0x36e8] ;  /* 0x0036e80001067983 */ /* 0x000ea40000300a00 */
[----:B------:R-:W2:Y:S01]  /*36f10*/  LDL.LU.64 R4, [R1+0x36e0] ;  /* 0x0036e00001047983 */ /* 0x000ea20000300a00 */
[----:B------:R-:W-:Y:S01]  /*36f20*/  STL.64 [R1+0x3690], R22 ;  /* 0x0036901601007387 */ /* 0x000fe20000100a00 */
[----:B0-----:R-:W-:-:S02]  /*36f30*/  IMAD.MOV.U32 R24, RZ, RZ, R28 ;  /* 0x000000ffff187224 */ /* 0x001fc400078e001c */
[----:B------:R-:W-:Y:S01]  /*36f40*/  IMAD.MOV.U32 R25, RZ, RZ, R19 ;  /* 0x000000ffff197224 */ /* 0x000fe200078e0013 */
[C---:B--2---:R-:W-:Y:S01]  /*36f50*/  HMMA.16816.F32.BF16 R8, R4.reuse, R8, R12 ;  /* 0x000000080408723c */ /* 0x044fe2000004180c */
[----:B----4-:R0:W-:Y:S04]  /*36f60*/  STL.64 [R1+0x3688], R20 ;  /* 0x0036881401007387 */ /* 0x0101e80000100a00 */
[----:B0-----:R-:W2:Y:S01]  /*36f70*/  LDL.LU.64 R20, [R1+0x30] ;  /* 0x0000300001147983 */ /* 0x001ea20000300a00 */
[----:B------:R-:W-:Y:S02]  /*36f80*/  STL.64 [R1+0x3680], R24 ;  /* 0x0036801801007387 */ /* 0x000fe40000100a00 */
[----:B------:R-:W4:Y:S02]  /*36f90*/  LDL.LU.64 R14, [R1+0x36d8] ;  /* 0x0036d800010e7983 */ /* 0x000f240000300a00 */
[----:B------:R-:W4:Y:S11]  /*36fa0*/  LDL.LU.64 R12, [R1+0x36d0] ;  /* 0x0036d000010c7983 */ /* 0x000f360000300a00 */
[----:B------:R-:W-:Y:S02]  /*36fb0*/  @!UPT UIADD3 URZ, URZ, URZ, URZ ;  /* 0x0000003f3f3ff290 */ /* 0x000fe4000fffe03f */
[----:B------:R0:W-:Y:S01]  /*36fc0*/  STL.64 [R1+0x290], R8 ;  /* 0x0002900801007387 */ /* 0x0001e20000100a00 */
[----:B------:R4:W-:Y:S03]  /*36fd0*/  STL.64 [R1+0x298], R10 ;  /* 0x0002980a01007387 */ /* 0x0009e60000100a00 */
[----:B0-----:R-:W4:Y:S01]  /*36fe0*/  LDL.LU.64 R8, [R1+0x36c8] ;  /* 0x0036c80001087983 */ /* 0x001f220000300a00 */
[----:B------:R-:W2:Y:S01]  /*36ff0*/  LDL R28, [R1+0x13a4] ;  /* 0x0013a400011c7983 */ /* 0x000ea20000100800 */
[----:B----4-:R-:W-:Y:S02]  /*37000*/  HMMA.16816.F32.BF16 R8, R4, R8, R12 ;  /* 0x000000080408723c */ /* 0x010fe4000004180c */
[----:B------:R-:W4:Y:S01]  /*37010*/  LDL.LU.64 R14, [R1+0x36c0] ;  /* 0x0036c000010e7983 */ /* 0x000f220000300a00 */
[----:B------:R-:W4:Y:S11]  /*37020*/  LDL.LU.64 R12, [R1+0x36b8] ;  /* 0x0036b800010c7983 */ /* 0x000f360000300a00 */
[----:B------:R-:W-:Y:S09]  /*37030*/  @!UPT UIADD3 URZ, URZ, URZ, URZ ;  /* 0x0000003f3f3ff290 */ /* 0x000ff2000fffe03f */
[----:B------:R-:W-:Y:S01]  /*37040*/  STL.64 [R1+0x280], R8 ;  /* 0x0002800801007387 */ /* 0x000fe20000100a00 */
[----:B------:R0:W-:Y:S03]  /*37050*/  STL.64 [R1+0x288], R10 ;  /* 0x0002880a01007387 */ /* 0x0001e60000100a00 */
[----:B0-----:R-:W2:Y:S01]  /*37060*/  LDL.LU.64 R10, [R1+0x36b0] ;  /* 0x0036b000010a7983 */ /* 0x001ea20000300a00 */
[----:B------:R-:W2:Y:S02]  /*37070*/  LDL.LU.64 R8, [R1+0x36a8] ;  /* 0x0036a80001087983 */ /* 0x000ea40000300a00 */
[----:B------:R-:W-:Y:S02]  /*37080*/  IMAD.MOV.U32 R24, RZ, RZ, R18 ;  /* 0x000000ffff187224 */ /* 0x000fe400078e0012 */
[----:B------:R-:W-:-:S07]  /*37090*/  IMAD.MOV.U32 R25, RZ, RZ, R17 ;  /* 0x000000ffff197224 */ /* 0x000fce00078e0011 */
[C---:B--2---:R-:W-:Y:S01]  /*370a0*/  HMMA.16816.F32.BF16 R24, R4.reuse, R24, R8 ;  /* 0x000000180418723c */ /* 0x044fe20000041808 */
[----:B------:R-:W2:Y:S01]  /*370b0*/  LDL.LU.64 R10, [R1+0x36a0] ;  /* 0x0036a000010a7983 */ /* 0x000ea20000300a00 */
[----:B------:R-:W4:Y:S11]  /*370c0*/  LDL.LU.64 R8, [R1+0x3698] ;  /* 0x0036980001087983 */ /* 0x000f360000300a00 */
[----:B------:R-:W-:Y:S10]  /*370d0*/  @!UPT UIADD3 URZ, URZ, URZ, URZ ;  /* 0x0000003f3f3ff290 */ /* 0x000ff4000fffe03f */
[----:B------:R0:W-:Y:S01]  /*370e0*/  STL.64 [R1+0x270], R24 ;  /* 0x0002701801007387 */ /* 0x0001e20000100a00 */
[----:B------:R1:W-:Y:S03]  /*370f0*/  STL.64 [R1+0x278], R26 ;  /* 0x0002781a01007387 */ /* 0x0003e60000100a00 */
[----:B0-----:R-:W3:Y:S01]  /*37100*/  LDL.LU.64 R24, [R1+0x1a0] ;  /* 0x0001a00001187983 */ /* 0x001ee20000300a00 */
[----:B-1----:R-:W3:Y:S01]  /*37110*/  LDL.LU.64 R26, [R1+0x1a8] ;  /* 0x0001a800011a7983 */ /* 0x002ee20000300a00 */
[C---:B----4-:R-:W-:Y:S02]  /*37120*/  HMMA.16816.F32.BF16 R12, R4.reuse, R8, R12 ;  /* 0x00000008040c723c */ /* 0x050fe4000004180c */
[----:B--2---:R-:W-:Y:S01]  /*37130*/  STL.64 [R1+0x3640], R10 ;  /* 0x0036400a01007387 */ /* 0x004fe20000100a00 */
[----:B------:R0:W-:Y:S11]  /*37140*/  STL.64 [R1+0x3638], R8 ;  /* 0x0036380801007387 */ /* 0x0001f60000100a00 */
[----:B------:R-:W-:Y:S09]  /*37150*/  @!UPT UIADD3 URZ, URZ, URZ, URZ ;  /* 0x0000003f3f3ff290 */ /* 0x000ff2000fffe03f */
[----:B------:R-:W-:Y:S01]  /*37160*/  STL.64 [R1+0x260], R12 ;  /* 0x0002600c01007387 */ /* 0x000fe20000100a00 */
[----:B------:R-:W-:Y:S02]  /*37170*/  STL.64 [R1+0x268], R14 ;  /* 0x0002680e01007387 */ /* 0x000fe40000100a00 */
[----:B0-----:R-:W2:Y:S02]  /*37180*/  LDL.LU.64 R8, [R1+0x110] ;  /* 0x0001100001087983 */ /* 0x001ea40000300a00 */
[----:B------:R-:W2:Y:S01]  /*37190*/  LDL.LU.64 R10, [R1+0x118] ;  /* 0x00011800010a7983 */ /* 0x000ea20000300a00 */
[----:B---3--:R-:W0:Y:S02]  /*371a0*/  LDSM.16.MT88.4 R12, [R16+0x10000] ;  /* 0x01000000100c783b */ /* 0x008e240000004200 */
[----:B------:R-:W1:Y:S02]  /*371b0*/  LDSM.16.MT88.4 R16, [R16+0x10080] ;  /* 0x010080001010783b */ /* 0x000e640000004200 */
[----:B0-----:R-:W-:Y:S02]  /*371c0*/  STL.64 [R1+0x3678], R14 ;  /* 0x0036780e01007387 */ /* 0x001fe40000100a00 */
[----:B------:R0:W-:Y:S02]  /*371d0*/  STL.64 [R1+0x3670], R12 ;  /* 0x0036700c01007387 */ /* 0x0001e40000100a00 */
[----:B0-----:R-:W3:Y:S01]  /*371e0*/  LDL.LU.64 R12, [R1+0x480] ;  /* 0x00048000010c7983 */ /* 0x001ee20000300a00 */
[----:B------:R-:W3:Y:S01]  /*371f0*/  LDL.LU.64 R14, [R1+0x488] ;  /* 0x00048800010e7983 */ /* 0x000ee20000300a00 */
[----:B--2---:R-:W-:Y:S11]  /*37200*/  HMMA.16816.F32.BF16 R8, R4, R20, R8 ;  /* 0x000000140408723c */ /* 0x004ff60000041808 */
[----:B------:R-:W-:Y:S11]  /*37210*/  @!UPT UIADD3 URZ, URZ, URZ, URZ ;  /* 0x0000003f3f3ff290 */ /* 0x000ff6000fffe03f */
[----:B------:R-:W-:Y:S01]  /*37220*/  @!UPT UIADD3 URZ, URZ, URZ, URZ ;  /* 0x0000003f3f3ff290 */ /* 0x000fe2000fffe03f */
[----:B------:R-:W-:Y:S01]  /*37230*/  STL.64 [R1+0x250], R8 ;  /* 0x0002500801007387 */ /* 0x000fe20000100a00 */
[----:B------:R0:W-:Y:S02]  /*37240*/  STL.64 [R1+0x258], R10 ;  /* 0x0002580a01007387 */ /* 0x0001e40000100a00 */
[----:B------:R-:W2:Y:S02]  /*37250*/  LDL.LU.64 R22, [R1+0x3690] ;  /* 0x0036900001167983 */ /* 0x000ea40000300a00 */
[----:B0-----:R-:W-:Y:S02]  /*37260*/  IMAD.MOV.U32 R11, RZ, RZ, R20 ;  /* 0x000000ffff0b7224 */ /* 0x001fe400078e0014 */
[----:B------:R-:W-:Y:S02]  /*37270*/  IMAD.MOV.U32 R10, RZ, RZ, R21 ;  /* 0x000000ffff0a7224 */ /* 0x000fe400078e0015 */
[----:B------:R-:W4:Y:S01]  /*37280*/  LDL.LU.64 R20, [R1+0x3688] ;  /* 0x0036880001147983 */ /* 0x000f220000300a00 */
[----:B-1----:R-:W-:Y:S02]  /*37290*/  STL.64 [R1+0x3608], R18 ;  /* 0x0036081201007387 */ /* 0x002fe40000100a00 */
[----:B------:R2:W-:Y:S02]  /*372a0*/  STL.64 [R1+0x3600], R16 ;  /* 0x0036001001007387 */ /* 0x0005e40000100a00 */
[----:B--2---:R-:W-:-:S02]  /*372b0*/  IMAD.MOV.U32 R16, RZ, RZ, R23 ;  /* 0x000000ffff107224 */ /* 0x004fc400078e0017 */
[----:B------:R-:W-:Y:S02]  /*372c0*/  IMAD.MOV.U32 R17, RZ, RZ, R22 ;  /* 0x000000ffff117224 */ /* 0x000fe400078e0016 */
[C---:B----4-:R-:W-:Y:S01]  /*372d0*/  HMMA.16816.F32.BF16 R20, R4.reuse, R20, R24 ;  /* 0x000000140414723c */ /* 0x050fe20000041818 */
[----:B------:R-:W3:Y:S11]  /*372e0*/  LDL.LU.64 R24, [R1+0x3680] ;  /* 0x0036800001187983 */ /* 0x000ef60000300a00 */
[----:B------:R-:W-:Y:S11]  /*372f0*/  @!UPT UIADD3 URZ, URZ, URZ, URZ ;  /* 0x0000003f3f3ff290 */ /* 0x000ff6000fffe03f */
[----:B------:R-:W-:Y:S01]  /*37300*/  STL.64 [R1+0x240], R20 ;  /* 0x0002401401007387 */ /* 0x000fe20000100a00 */
[----:B------:R-:W-:Y:S02]  /*37310*/  STL.64 [R1+0x248], R22 ;  /* 0x0002481601007387 */ /* 0x000fe40000100a00 */
[----:B------:R-:W0:Y:S02]  /*37320*/  LDSM.16.MT88.4 R20, [R29+0x11000] ;  /* 0x011000001d14783b */ /* 0x000e240000004200 */
[----:B0-----:R-:W-:Y:S02]  /*37330*/  STL.64 [R1+0x3550], R22 ;  /* 0x0035501601007387 */ /* 0x001fe40000100a00 */
[----:B------:R0:W-:Y:S02]  /*37340*/  STL.64 [R1+0x3548], R20 ;  /* 0x0035481401007387 */ /* 0x0001e40000100a00 */
[----:B0-----:R-:W2:Y:S01]  /*37350*/  LDL.LU.64 R20, [R1+0x470] ;  /* 0x0004700001147983 */ /* 0x001ea20000300a00 */
[----:B------:R-:W2:Y:S01]  /*37360*/  LDL.LU.64 R22, [R1+0x478] ;  /* 0x0004780001167983 */ /* 0x000ea20000300a00 */
[C---:B---3--:R-:W-:Y:S02]  /*37370*/  HMMA.16816.F32.BF16 R24, R4.reuse, R24, R12 ;  /* 0x000000180418723c */ /* 0x048fe4000004180c */
[----:B------:R-:W3:Y:S01]  /*37380*/  LDL.LU.64 R14, [R1+0x3678] ;  /* 0x00367800010e7983 */ /* 0x000ee20000300a00 */
[----:B------:R-:W3:Y:S11]  /*37390*/  LDL.LU.64 R12, [R1+0x3670] ;  /* 0x00367000010c7983 */ /* 0x000ef60000300a00 */
[----:B------:R-:W-:Y:S09]  /*373a0*/  @!UPT UIADD3 URZ, URZ, URZ, URZ ;  /* 0x0000003f3f3ff290 */ /* 0x000ff2000fffe03f */
[----:B------:R-:W-:Y:S01]  /*373b0*/  STL.64 [R1+0x230], R24 ;  /* 0x0002301801007387 */ /* 0x000fe20000100a00 */
[----:B------:R-:W-:Y:S02]  /*373c0*/  STL.64 [R1+0x238], R26 ;  /* 0x0002381a01007387 */ /* 0x000fe40000100a00 */
[----:B------:R-:W4:Y:S02]  /*373d0*/  LDL.LU.64 R8, [R1] ;  /* 0x0000000001087983 */ /* 0x000f240000300a00 */
[----:B------:R-:W0:Y:S01]  /*373e0*/  LDSM.16.MT88.4 R24, [R29+0x11080] ;  /* 0x011080001d18783b */ /* 0x000e220000004200 */
[----:B----4-:R1:W-:Y:S04]  /*373f0*/  STL.64 [R1+0x3650], R8 ;  /* 0x0036500801007387 */ /* 0x0103e80000100a00 */
[----:B-1----:R-:W4:Y:S01]  /*37400*/  LDL.LU.64 R8, [R1+0x10] ;  /* 0x0000100001087983 */ /* 0x002f220000300a00 */
[----:B--2---:R-:W-:Y:S01]  /*37410*/  HMMA.16816.F32.BF16 R16, R4, R16, R20 ;  /* 0x000000100410723c */ /* 0x004fe20000041814 */
[----:B------:R-:W1:Y:S02]  /*37420*/  LDSM.16.MT88.4 R4, [R28+0x11000] ;  /* 0x011000001c04783b */ /* 0x000e640000004200 */
[----:B----4-:R2:W-:Y:S04]  /*37430*/  STL.64 [R1+0x3668], R8 ;  /* 0x0036680801007387 */ /* 0x0105e80000100a00 */
[----:B--2---:R-:W3:Y:S01]  /*37440*/  LDL.LU.64 R8, [R1+0x20] ;  /* 0x0000200001087983 */ /* 0x004ee20000300a00 */
[----:B0-----:R-:W-:Y:S02]  /*37450*/  STL.64 [R1+0x34c0], R26 ;  /* 0x0034c01a01007387 */ /* 0x001fe40000100a00 */
[----:B------:R0:W-:Y:S02]  /*37460*/  STL.64 [R1+0x34b8], R24 ;  /* 0x0034b81801007387 */ /* 0x0001e40000100a00 */
[----:B0-----:R-:W2:Y:S01]  /*37470*/  LDL.LU.64 R24, [R1+0x60] ;  /* 0x0000600001187983 */ /* 0x001ea20000300a00 */
[----:B------:R-:W4:Y:S03]  /*37480*/  LDL.64 R26, [R1+0x68] ;  /* 0x00006800011a7983 */ /* 0x000f260000100a00 */
[----:B----4-:R-:W-:Y:S01]  /*37490*/  STL.64 [R1+0x3628], R26 ;  /* 0x0036281a01007387 */ /* 0x010fe20000100a00 */
[----:B--2---:R-:W-:Y:S02]  /*374a0*/  STL.64 [R1+0x3620], R24 ;  /* 0x0036201801007387 */ /* 0x004fe40000100a00 */
[----:B------:R-:W2:Y:S04]  /*374b0*/  LDL.LU.64 R20, [R1+0x450] ;  /* 0x0004500001147983 */ /* 0x000ea80000300a00 */
[----:B------:R-:W-:Y:S01]  /*374c0*/  STL.64 [R1+0x110], R16 ;  /* 0x0001101001007387 */ /* 0x000fe20000100a00 */
[----:B------:R-:W-:Y:S01]  /*374d0*/  STL.64 [R1+0x118], R18 ;  /* 0x0001181201007387 */ /* 0x000fe20000100a00 */
[----:B------:R-:W4:Y:S03]  /*374e0*/  LDL.LU.64 R22, [R1+0x458] ;  /* 0x0004580001167983 */ /* 0x000f260000300a00 */
[----:B----4-:R-:W-:Y:S01]  /*374f0*/  STL.64 [R1+0x3580], R22 ;  /* 0x0035801601007387 */ /* 0x010fe20000100a00 */
[----:B--2---:R0:W-:Y:S03]  /*37500*/  STL.64 [R1+0x3578], R20 ;  /* 0x0035781401007387 */ /* 0x0041e60000100a00 */
[----:B0-----:R-:W2:Y:S01]  /*37510*/  LDL.LU.64 R20, [R1+0x330] ;  /* 0x0003300001147983 */ /* 0x001ea20000300a00 */
[----:B------:R-:W4:Y:S03]  /*37520*/  LDL.LU.64 R22, [R1+0x338] ;  /* 0x0003380001167983 */ /* 0x000f260000300a00 */
[----:B----4-:R-:W-:Y:S01]  /*37530*/  STL.64 [R1+0x3590], R22 ;  /* 0x0035901601007387 */ /* 0x010fe20000100a00 */
[----:B--2---:R0:W-:Y:S02]  /*37540*/  STL.64 [R1+0x3588], R20 ;  /* 0x0035881401007387 */ /* 0x0041e40000100a00 */
[----:B0-----:R-:W-:-:S02]  /*37550*/  IMAD.MOV.U32 R20, RZ, RZ, R11 ;  /* 0x000000ffff147224 */ /* 0x001fc400078e000b */
[----:B------:R-:W-:-:S05]  /*37560*/  IMAD.MOV.U32 R21, RZ, RZ, R10 ;  /* 0x000000ffff157224 */ /* 0x000fca00078e000a */
[----:B------:R0:W-:Y:S04]  /*37570*/  STL.64 [R1+0x3648], R20 ;  /* 0x0036481401007387 */ /* 0x0001e80000100a00 */
[----:B0-----:R-:W2:Y:S01]  /*37580*/  LDL.LU.64 R20, [R1+0x6b0] ;  /* 0x0006b00001147983 */ /* 0x001ea20000300a00 */
[----:B------:R-:W4:Y:S03]  /*37590*/  LDL.LU.64 R22, [R1+0x6b8] ;  /* 0x0006b80001167983 */ /* 0x000f260000300a00 */
[----:B----4-:R-:W-:Y:S01]  /*375a0*/  STL.64 [R1+0x3660], R22 ;  /* 0x0036601601007387 */ /* 0x010fe20000100a00 */
[----:B--2---:R0:W-:Y:S03]  /*375b0*/  STL.64 [R1+0x3658], R20 ;  /* 0x0036581401007387 */ /* 0x0041e60000100a00 */
[----:B0-----:R-:W2:Y:S01]  /*375c0*/  LDL.LU.64 R20, [R1+0x6c0] ;  /* 0x0006c00001147983 */ /* 0x001ea20000300a00 */
[----:B------:R-:W2:Y:S02]  /*375d0*/  LDL.LU.64 R22, [R1+0x6c8] ;  /* 0x0006c80001167983 */ /* 0x000ea40000300a00 */
[----:B------:R-:W4:Y:S02]  /*375e0*/  LDL.LU.64 R24, [R1+0x6a0] ;  /* 0x0006a00001187983 */ /* 0x000f240000300a00 */
[----:B------:R-:W4:Y:S01]  /*375f0*/  LDL.LU.64 R26, [R1+0x6a8] ;  /* 0x0006a800011a7983 */ /* 0x000f220000300a00 */
[----:B------:R-:W2:Y:S01]  /*37600*/  LDL.LU.64 R16, [R1+0x4f0] ;  /* 0x0004f00001107983 */ /* 0x000ea20000300a00 */
[----:B------:R-:W2:Y:S02]  /*37610*/  LDL.LU.64 R18, [R1+0x4f8] ;  /* 0x0004f80001127983 */ /* 0x000ea40000300a00 */
[----:B-1----:R-:W-:Y:S02]  /*37620*/  STL.64 [R1+0x3440], R6 ;  /* 0x0034400601007387 */ /* 0x002fe40000100a00 */
[----:B------:R0:W-:Y:S02]  /*37630*/  STL.64 [R1+0x3438], R4 ;  /* 0x0034380401007387 */ /* 0x0001e40000100a00 */
[----:B0-----:R-:W2:Y:S01]  /*37640*/  LDL.LU.64 R4, [R1+0x70] ;  /* 0x0000700001047983 */ /* 0x001ea20000300a00 */
[----:B------:R-:W2:Y:S03]  /*37650*/  LDL.64 R6, [R1+0x78] ;  /* 0x0000780001067983 */ /* 0x000ea60000100a00 */
[----:B--2---:R-:W-:Y:S01]  /*37660*/  STL.64 [R1+0x3618], R6 ;  /* 0x0036180601007387 */ /* 0x004fe20000100a00 */
[----:B------:R0:W-:Y:S03]  /*37670*/  STL.64 [R1+0x3610], R4 ;  /* 0x0036100401007387 */ /* 0x0001e60000100a00 */
[----:B0-----:R-:W3:Y:S01]  /*37680*/  LDL.LU.64 R4, [R1+0x6e0] ;  /* 0x0006e00001047983 */ /* 0x001ee20000300a00 */
[----:B------:R-:W3:Y:S02]  /*37690*/  LDL.LU.64 R6, [R1+0x6e8] ;  /* 0x0006e80001067983 */ /* 0x000ee40000300a00 */
[C---:B---3--:R-:W-:Y:S11]  /*376a0*/  HMMA.16816.F32.BF16 R4, R12.reuse, R8, R4 ;  /* 0x000000080c04723c */ /* 0x048ff60000041804 */
[----:B------:R-:W-:Y:S11]  /*376b0*/  @!UPT UIADD3 URZ, URZ, URZ, URZ ;  /* 0x0000003f3f3ff290 */ /* 0x000ff6000fffe03f */
[----:B------:R-:W-:Y:S01]  /*376c0*/  @!UPT UIADD3 URZ, URZ, URZ, URZ ;  /* 0x0000003f3f3ff290 */ /* 0x000fe2000fffe03f */
[----:B------:R0:W-:Y:S01]  /*376d0*/  STL.64 [R1+0x1f0], R4 ;  /* 0x0001f00401007387 */ /* 0x0001e20000100a00 */
[----:B------:R1:W-:Y:S02]  /*376e0*/  STL.64 [R1+0x1f8], R6 ;  /* 0x0001f80601007387 */ /* 0x0003e40000100a00 */
[----:B0-----:R-:W-:Y:S02]  /*376f0*/  IMAD.MOV.U32 R5, RZ, RZ, R8 ;  /* 0x000000ffff057224 */ /* 0x001fe400078e0008 */
[----:B------:R-:W-:Y:S02]  /*37700*/  IMAD.MOV.U32 R4, RZ, RZ, R9 ;  /* 0x000000ffff047224 */ /* 0x000fe400078e0009 */
[----:B------:R-:W2:Y:S02]  /*37710*/  LDL.LU.64 R8, [R1+0x3668] ;  /* 0x0036680001087983 */ /* 0x000ea40000300a00 */
[----:B--2---:R-:W-:Y:S01]  /*37720*/  HMMA.16816.F32.BF16 R20, R12, R8, R20 ;  /* 0x000000080c14723c */ /* 0x004fe20000041814 */
[----:B-1----:R-:W-:-:S02]  /*37730*/  IMAD.MOV.U32 R7, RZ, RZ, R8 ;  /* 0x000000ffff077224 */ /* 0x002fc400078e0008 */
[----:B------:R-:W-:Y:S11]  /*37740*/  IMAD.MOV.U32 R6, RZ, RZ, R9 ;  /* 0x000000ffff067224 */ /* 0x000ff600078e0009 */
[----:B------:R-:W-:Y:S09]  /*37750*/  @!UPT UIADD3 URZ, URZ, URZ, URZ ;  /* 0x0000003f3f3ff290 */ /* 0x000ff2000fffe03f */
[----:B------:R-:W-:Y:S01]  /*37760*/  STL.64 [R1+0x1e0], R20 ;  /* 0x0001e01401007387 */ /* 0x000fe20000100a00 */
[----:B------:R0:W-:Y:S03]  /*37770*/  STL.64 [R1+0x1e8], R22 ;  /* 0x0001e81601007387 */ /* 0x0001e60000100a00 */
[----:B0-----:R-:W2:Y:S01]  /*37780*/  LDL.LU.64 R22, [R1+0x3660] ;  /* 0x0036600001167983 */ /* 0x001ea20000300a00 */
[----:B------:R-:W2:Y:S02]  /*37790*/  LDL.LU.64 R20, [R1+0x3658] ;  /* 0x0036580001147983 */ /* 0x000ea40000300a00 */
[----:B------:R-:W2:Y:S02]  /*377a0*/  LDL.LU.64 R8, [R1+0x3650] ;  /* 0x0036500001087983 */ /* 0x000ea40000300a00 */
        /* <DEDUP_REMOVED lines=9> */
[----:B------:R-:W4:Y:S02]  /*37840*/  LDL.LU.64 R8, [R1+0x3638] ;  /* 0x0036380001087983 */ /* 0x000f240000300a00 */
[----:B----4-:R-:W-:Y:S11]  /*37850*/  HMMA.16816.F32.BF16 R24, R12, R8, R24 ;  /* 0x000000080c18723c */ /* 0x010ff60000041818 */
[----:B------:R-:W-:Y:S11]  /*37860*/  @!UPT UIADD3 URZ, URZ, URZ, URZ ;  /* 0x0000003f3f3ff290 */ /* 0x000ff6000fffe03f */
[----:B------:R-:W-:Y:S01]  /*37870*/  @!UPT UIADD3 URZ, URZ, URZ, URZ ;  /* 0x0000003f3f3ff290 */ /* 0x000fe2000fffe03f */
[----:B------:R0:W-:Y:S01]  /*37880*/  STL.64 [R1+0x1c0], R24 ;  /* 0x0001c01801007387 */ /* 0x0001e20000100a00 */
[----:B------:R-:W-:Y:S03]  /*37890*/  STL.64 [R1+0x1c8], R26 ;  /* 0x0001c81a01007387 */ /* 0x000fe60000100a00 */
[----:B0-----:R-:W4:Y:S01]  /*378a0*/  LDL.LU.64 R24, [R1+0x50] ;  /* 0x0000500001187983 */ /* 0x001f220000300a00 */
[----:B---3--:R-:W-:Y:S02]  /*378b0*/  STL.64 [R1+0x35b8], R10 ;  /* 0x0035b80a01007387 */ /* 0x008fe40000100a00 */
[----:B------:R0:W-:Y:S02]  /*378c0*/  STL.64 [R1+0x35b0], R8 ;  /* 0x0035b00801007387 */ /* 0x0001e40000100a00 */
[----:B0-----:R-:W-:Y:S02]  /*378d0*/  IMAD.MOV.U32 R8, RZ, RZ, R23 ;  /* 0x000000ffff087224 */ /* 0x001fe400078e0017 */
[----:B------:R-:W-:-:S05]  /*378e0*/  IMAD.MOV.U32 R9, RZ, RZ, R22 ;  /* 0x000000ffff097224 */ /* 0x000fca00078e0016 */
[----:B------:R0:W-:Y:S02]  /*378f0*/  STL.64 [R1+0x35d0], R8 ;  /* 0x0035d00801007387 */ /* 0x0001e40000100a00 */
[----:B0-----:R-:W-:Y:S02]  /*37900*/  IMAD.MOV.U32 R8, RZ, RZ, R7 ;  /* 0x000000ffff087224 */ /* 0x001fe400078e0007 */
[----:B------:R-:W-:-:S05]  /*37910*/  IMAD.MOV.U32 R9, RZ, RZ, R6 ;  /* 0x000000ffff097224 */ /* 0x000fca00078e0006 */
[----:B------:R0:W-:Y:S02]  /*37920*/  STL.64 [R1+0x35e8], R8 ;  /* 0x0035e80801007387 */ /* 0x0001e40000100a00 */
[----:B0-----:R-:W-:Y:S02]  /*37930*/  IMAD.MOV.U32 R8, RZ, RZ, R5 ;  /* 0x000000ffff087224 */ /* 0x001fe400078e0005 */
[----:B------:R-:W-:Y:S02]  /*37940*/  IMAD.MOV.U32 R9, RZ, RZ, R4 ;  /* 0x000000ffff097224 */ /* 0x000fe400078e0004 */
[C---:B--2---:R-:W-:Y:S03]  /*37950*/  HMMA.16816.F32.BF16 R4, R12.reuse, R20, R16 ;  /* 0x000000140c04723c */ /* 0x044fe60000041810 */
[----:B------:R0:W-:Y:S04]  /*37960*/  STL.64 [R1+0x3630], R8 ;  /* 0x0036300801007387 */ /* 0x0001e80000100a00 */
[----:B0-----:R-:W4:Y:S01]  /*37970*/  LDL.LU.64 R8, [R1+0x4e0] ;  /* 0x0004e00001087983 */ /* 0x001f220000300a00 */
[----:B------:R-:W4:Y:S11]  /*37980*/  LDL.LU.64 R10, [R1+0x4e8] ;  /* 0x0004e800010a7983 */ /* 0x000f360000300a00 */
[----:B------:R-:W-:Y:S04]  /*37990*/  @!UPT UIADD3 URZ, URZ, URZ, URZ ;  /* 0x0000003f3f3ff290 */ /* 0x000fe8000fffe03f */
[----:B------:R0:W-:Y:S01]  /*379a0*/  STL.64 [R1+0x1b0], R4 ;  /* 0x0001b00401007387 */ /* 0x0001e20000100a00 */
[----:B------:R1:W-:Y:S03]  /*379b0*/  STL.64 [R1+0x1b8], R6 ;  /* 0x0001b80601007387 */ /* 0x0003e60000100a00 */
[----:B0-----:R-:W2:Y:S01]  /*379c0*/  LDL.LU.64 R4, [R1+0x4d0] ;  /* 0x0004d00001047983 */ /* 0x001ea20000300a00 */
[----:B-1----:R-:W2:Y:S02]  /*379d0*/  LDL.LU.64 R6, [R1+0x4d8] ;  /* 0x0004d80001067983 */ /* 0x002ea40000300a00 */
[----:B------:R-:W3:Y:S02]  /*379e0*/  LDL.LU.64 R16, [R1+0x4a0] ;  /* 0x0004a00001107983 */ /* 0x000ee40000300a00 */
[----:B------:R-:W3:Y:S01]  /*379f0*/  LDL.LU.64 R18, [R1+0x4a8] ;  /* 0x0004a80001127983 */ /* 0x000ee20000300a00 */
[----:B------:R0:W-:Y:S04]  /*37a00*/  STL.64 [R1+0x35a8], R20 ;  /* 0x0035a81401007387 */ /* 0x0001e80000100a00 */
[----:B0-----:R-:W2:Y:S01]  /*37a10*/  LDL.LU.64 R20, [R1+0x500] ;  /* 0x0005000001147983 */ /* 0x001ea20000300a00 */
[----:B------:R-:W2:Y:S03]  /*37a20*/  LDL.LU.64 R22, [R1+0x508] ;  /* 0x0005080001167983 */ /* 0x000ea60000300a00 */
[----:B--2---:R-:W-:Y:S01]  /*37a30*/  STL.64 [R1+0x35c8], R22 ;  /* 0x0035c81601007387 */ /* 0x004fe20000100a00 */
[----:B------:R0:W-:Y:S03]  /*37a40*/  STL.64 [R1+0x35c0], R20 ;  /* 0x0035c01401007387 */ /* 0x0001e60000100a00 */
[----:B0-----:R-:W2:Y:S01]  /*37a50*/  LDL.LU.64 R20, [R1+0x520] ;  /* 0x0005200001147983 */ /* 0x001ea20000300a00 */
[----:B------:R-:W2:Y:S01]  /*37a60*/  LDL.LU.64 R22, [R1+0x528] ;  /* 0x0005280001167983 */ /* 0x000ea20000300a00 */
[----:B----4-:R-:W-:Y:S02]  /*37a70*/  HMMA.16816.F32.BF16 R8, R12, R24, R8 ;  /* 0x000000180c08723c */ /* 0x010fe40000041808 */
[----:B--2---:R-:W-:Y:S01]  /*37a80*/  STL.64 [R1+0x35e0], R22 ;  /* 0x0035e01601007387 */ /* 0x004fe20000100a00 */
[----:B------:R0:W-:Y:S03]  /*37a90*/  STL.64 [R1+0x35d8], R20 ;  /* 0x0035d81401007387 */ /* 0x0001e60000100a00 */
[----:B0-----:R-:W2:Y:S01]  /*37aa0*/  LDL.LU.64 R20, [R1+0x560] ;  /* 0x0005600001147983 */ /* 0x001ea20000300a00 */
[----:B------:R-:W4:Y:S03]  /*37ab0*/  LDL.LU.64 R22, [R1+0x568] ;  /* 0x0005680001167983 */ /* 0x000f260000300a00 */
[----:B----4-:R-:W-:Y:S01]  /*37ac0*/  STL.64 [R1+0x35f8], R22 ;  /* 0x0035f81601007387 */ /* 0x010fe20000100a00 */
[----:B--2---:R0:W-:Y:S03]  /*37ad0*/  STL.64 [R1+0x35f0], R20 ;  /* 0x0035f01401007387 */ /* 0x0041e60000100a00 */
[----:B0-----:R-:W2:Y:S01]  /*37ae0*/  LDL.LU.64 R20, [R1+0x5d0] ;  /* 0x0005d00001147983 */ /* 0x001ea20000300a00 */
[----:B------:R-:W2:Y:S08]  /*37af0*/  LDL.LU.64 R22, [R1+0x5d8] ;  /* 0x0005d80001167983 */ /* 0x000eb00000300a00 */
[----:B------:R0:W-:Y:S02]  /*37b00*/  STL.64 [R1+0x1a0], R8 ;  /* 0x0001a00801007387 */ /* 0x0001e40000100a00 */
[----:B------:R1:W-:Y:S01]  /*37b10*/  STL.64 [R1+0x1a8], R10 ;  /* 0x0001a80a01007387 */ /* 0x0003e20000100a00 */
[----:B0-----:R-:W2:Y:S01]  /*37b20*/  LDL.LU.64 R8, [R1+0x3630] ;  /* 0x0036300001087983 */ /* 0x001ea20000300a00 */
[----:B-1----:R-:W-:-:S02]  /*37b30*/  IMAD.MOV.U32 R11, RZ, RZ, R24 ;  /* 0x000000ffff0b7224 */ /* 0x002fc400078e0018 */
[----:B------:R-:W-:Y:S02]  /*37b40*/  IMAD.MOV.U32 R10, RZ, RZ, R25 ;  /* 0x000000ffff0a7224 */ /* 0x000fe400078e0019 */
[----:B------:R-:W4:Y:S01]  /*37b50*/  LDL.LU.64 R26, [R1+0x3628] ;  /* 0x00362800011a7983 */ /* 0x000f220000300a00 */
[----:B------:R-:W2:Y:S02]  /*37b60*/  LDL.LU.64 R24, [R1+0x3620] ;  /* 0x0036200001187983 */ /* 0x000ea40000300a00 */
[C---:B--2---:R-:W-:Y:S11]  /*37b70*/  HMMA.16816.F32.BF16 R4, R12.reuse, R24, R4 ;  /* 0x000000180c04723c */ /* 0x044ff60000041804 */
[----:B------:R-:W-:Y:S11]  /*37b80*/  @!UPT UIADD3 URZ, URZ, URZ, URZ ;  /* 0x0000003f3f3ff290 */ /* 0x000ff6000fffe03f */
[----:B------:R-:W-:Y:S01]  /*37b90*/  @!UPT UIADD3 URZ, URZ, URZ, URZ ;  /* 0x0000003f3f3ff290 */ /* 0x000fe2000fffe03f */
[----:B------:R-:W-:Y:S01]  /*37ba0*/  STL.64 [R1+0x190], R4 ;  /* 0x0001900401007387 */ /* 0x000fe20000100a00 */
[----:B------:R0:W-:Y:S03]  /*37bb0*/  STL.64 [R1+0x198], R6 ;  /* 0x0001980601007387 */ /* 0x0001e60000100a00 */
[----:B0-----:R-:W2:Y:S01]  /*37bc0*/  LDL.LU.64 R6, [R1+0x3618] ;  /* 0x0036180001067983 */ /* 0x001ea20000300a00 */
[----:B------:R-:W3:Y:S02]  /*37bd0*/  LDL.LU.64 R4, [R1+0x3610] ;  /* 0x0036100001047983 */ /* 0x000ee40000300a00 */
[----:B----4-:R-:W-:Y:S02]  /*37be0*/  STL.64 [R1+0x35a0], R26 ;  /* 0x0035a01a01007387 */ /* 0x010fe40000100a00 */
[----:B------:R0:W-:Y:S02]  /*37bf0*/  STL.64 [R1+0x3598], R24 ;  /* 0x0035981801007387 */ /* 0x0001e40000100a00 */
[----:B0-----:R-:W4:Y:S01]  /*37c00*/  LDL.LU.64 R24, [R1+0x220] ;  /* 0x0002200001187983 */ /* 0x001f220000300a00 */
[----:B------:R-:W4:Y:S01]  /*37c10*/  LDL.LU.64 R26, [R1+0x228] ;  /* 0x00022800011a7983 */ /* 0x000f220000300a00 */
[----:B---3--:R-:W-:Y:S02]  /*37c20*/  HMMA.16816.F32.BF16 R12, R12, R4, R16 ;  /* 0x000000040c0c723c */ /* 0x008fe40000041810 */
[----:B------:R-:W3:Y:S01]  /*37c30*/  LDL.LU.64 R18, [R1+0x3608] ;  /* 0x0036080001127983 */ /* 0x000ee20000300a00 */
[----:B------:R-:W3:Y:S11]  /*37c40*/  LDL.LU.64 R16, [R1+0x3600] ;  /* 0x0036000001107983 */ /* 0x000ef60000300a00 */
[----:B------:R-:W-:Y:S09]  /*37c50*/  @!UPT UIADD3 URZ, URZ, URZ, URZ ;  /* 0x0000003f3f3ff290 */ /* 0x000ff2000fffe03f */
[----:B------:R0:W-:Y:S02]  /*37c60*/  STL.64 [R1+0xc0], R12 ;  /* 0x0000c00c01007387 */ /* 0x0001e40000100a00 */
[----:B0-----:R-:W-:Y:S02]  /*37c70*/  IMAD.MOV.U32 R12, RZ, RZ, R11 ;  /* 0x000000ffff0c7224 */ /* 0x001fe400078e000b */
[----:B------:R-:W-:Y:S01]  /*37c80*/  IMAD.MOV.U32 R13, RZ, RZ, R10 ;  /* 0x000000ffff0d7224 */ /* 0x000fe200078e000a */
[----:B------:R-:W-:Y:S01]  /*37c90*/  STL.64 [R1+0xc8], R14 ;  /* 0x0000c80e01007387 */ /* 0x000fe20000100a00 */
[C---:B---3--:R-:W-:Y:S03]  /*37ca0*/  HMMA.16816.F32.BF16 R8, R16.reuse, R8, R20 ;  /* 0x000000081008723c */ /* 0x048fe60000041814 */
[----:B------:R-:W3:Y:S01]  /*37cb0*/  LDL.LU.64 R22, [R1+0x35f8] ;  /* 0x0035f80001167983 */ /* 0x000ee20000300a00 */
[----:B------:R-:W3:Y:S11]  /*37cc0*/  LDL.LU.64 R20, [R1+0x35f0] ;  /* 0x0035f00001147983 */ /* 0x000ef60000300a00 */
[----:B------:R-:W-:Y:S08]  /*37cd0*/  @!UPT UIADD3 URZ, URZ, URZ, URZ ;  /* 0x0000003f3f3ff290 */ /* 0x000ff0000fffe03f */
[----:B------:R0:W-:Y:S01]  /*37ce0*/  STL.64 [R1+0xa0], R8 ;  /* 0x0000a00801007387 */ /* 0x0001e20000100a00 */
[----:B------:R3:W-:Y:S03]  /*37cf0*/  STL.64 [R1+0xa8], R10 ;  /* 0x0000a80a01007387 */ /* 0x0007e60000100a00 */
[----:B0-----:R-:W3:Y:S02]  /*37d00*/  LDL.LU.64 R8, [R1+0x35e8] ;  /* 0x0035e80001087983 */ /* 0x001ee40000300a00 */
[C---:B---3--:R-:W-:Y:S02]  /*37d10*/  HMMA.16816.F32.BF16 R8, R16.reuse, R8, R20 ;  /* 0x000000081008723c */ /* 0x048fe40000041814 */
[----:B------:R-:W3:Y:S01]  /*37d20*/  LDL.LU.64 R22, [R1+0x35e0] ;  /* 0x0035e00001167983 */ /* 0x000ee20000300a00 */
[----:B------:R-:W3:Y:S11]  /*37d30*/  LDL.LU.64 R20, [R1+0x35d8] ;  /* 0x0035d80001147983 */ /* 0x000ef60000300a00 */
[----:B------:R-:W-:Y:S09]  /*37d40*/  @!UPT UIADD3 URZ, URZ, URZ, URZ ;  /* 0x0000003f3f3ff290 */ /* 0x000ff2000fffe03f */
[----:B------:R0:W-:Y:S01]  /*37d50*/  STL.64 [R1+0x90], R8 ;  /* 0x0000900801007387 */ /* 0x0001e20000100a00 */
[----:B------:R3:W-:Y:S03]  /*37d60*/  STL.64 [R1+0x98], R10 ;  /* 0x0000980a01007387 */ /* 0x0007e60000100a00 */
[----:B0-----:R-:W3:Y:S02]  /*37d70*/  LDL.LU.64 R8, [R1+0x35d0] ;  /* 0x0035d00001087983 */ /* 0x001ee40000300a00 */
[C---:B---3--:R-:W-:Y:S02]  /*37d80*/  HMMA.16816.F32.BF16 R8, R16.reuse, R8, R20 ;  /* 0x000000081008723c */ /* 0x048fe40000041814 */
[----:B------:R-:W3:Y:S01]  /*37d90*/  LDL.LU.64 R22, [R1+0x35c8] ;  /* 0x0035c80001167983 */ /* 0x000ee20000300a00 */
[----:B------:R-:W3:Y:S11]  /*37da0*/  LDL.LU.64 R20, [R1+0x35c0] ;  /* 0x0035c00001147983 */ /* 0x000ef60000300a00 */
[----:B------:R-:W-:Y:S09]  /*37db0*/  @!UPT UIADD3 URZ, URZ, URZ, URZ ;  /* 0x0000003f3f3ff290 */ /* 0x000ff2000fffe03f */
[----:B------:R-:W-:Y:S01]  /*37dc0*/  STL.64 [R1+0x80], R8 ;  /* 0x0000800801007387 */ /* 0x000fe20000100a00 */
[----:B------:R0:W-:Y:S03]  /*37dd0*/  STL.64 [R1+0x88], R10 ;  /* 0x0000880a01007387 */ /* 0x0001e60000100a00 */
[----:B0-----:R-:W2:Y:S01]  /*37de0*/  LDL.LU.64 R10, [R1+0x35b8] ;  /* 0x0035b800010a7983 */ /* 0x001ea20000300a00 */
[----:B------:R-:W3:Y:S02]  /*37df0*/  LDL.LU.64 R8, [R1+0x35b0] ;  /* 0x0035b00001087983 */ /* 0x000ee40000300a00 */
[C---:B---3--:R-:W-:Y:S11]  /*37e00*/  HMMA.16816.F32.BF16 R20, R16.reuse, R8, R20 ;  /* 0x000000081014723c */ /* 0x048ff60000041814 */
[----:B------:R-:W-:Y:S11]  /*37e10*/  @!UPT UIADD3 URZ, URZ, URZ, URZ ;  /* 0x0000003f3f3ff290 */ /* 0x000ff6000fffe03f */
[----:B------:R-:W-:Y:S01]  /*37e20*/  @!UPT UIADD3 URZ, URZ, URZ, URZ ;  /* 0x0000003f3f3ff290 */ /* 0x000fe2000fffe03f */
[----:B------:R0:W-:Y:S01]  /*37e30*/  STL.64 [R1+0x40], R20 ;  /* 0x0000401401007387 */ /* 0x0001e20000100a00 */
[----:B------:R4:W-:Y:S03]  /*37e40*/  STL.64 [R1+0x48], R22 ;  /* 0x0000481601007387 */ /* 0x0009e60000100a00 */
[----:B0-----:R-:W4:Y:S02]  /*37e50*/  LDL.LU.64 R20, [R1+0x35a8] ;  /* 0x0035a80001147983 */ /* 0x001f240000300a00 */
[C---:B----4-:R-:W-:Y:S02]  /*37e60*/  HMMA.16816.F32.BF16 R20, R16.reuse, R20, R24 ;  /* 0x000000141014723c */ /* 0x050fe40000041818 */
[----:B------:R-:W3:Y:S01]  /*37e70*/  LDL.LU.64 R26, [R1+0x35a0] ;  /* 0x0035a000011a7983 */ /* 0x000ee20000300a00 */
[----:B------:R-:W4:Y:S11]  /*37e80*/  LDL.LU.64 R24, [R1+0x3598] ;  /* 0x0035980001187983 */ /* 0x000f360000300a00 */
[----:B------:R-:W-:Y:S09]  /*37e90*/  @!UPT UIADD3 URZ, URZ, URZ, URZ ;  /* 0x0000003f3f3ff290 */ /* 0x000ff2000fffe03f */
[----:B------:R-:W-:Y:S01]  /*37ea0*/  STL.64 [R1+0x220], R20 ;  /* 0x0002201401007387 */ /* 0x000fe20000100a00 */
[----:B------:R0:W-:Y:S03]  /*37eb0*/  STL.64 [R1+0x228], R22 ;  /* 0x0002281601007387 */ /* 0x0001e60000100a00 */
[----:B0-----:R-:W2:Y:S01]  /*37ec0*/  LDL.LU.64 R22, [R1+0x3590] ;  /* 0x0035900001167983 */ /* 0x001ea20000300a00 */
[----:B------:R-:W2:Y:S02]  /*37ed0*/  LDL.LU.64 R20, [R1+0x3588] ;  /* 0x0035880001147983 */ /* 0x000ea40000300a00 */
[C---:B--2---:R-:W-:Y:S01]  /*37ee0*/  HMMA.16816.F32.BF16 R12, R16.reuse, R12, R20 ;  /* 0x0000000c100c723c */ /* 0x044fe20000041814 */
[----:B------:R-:W4:Y:S01]  /*37ef0*/  LDL.LU.64 R22, [R1+0x3580] ;  /* 0x0035800001167983 */ /* 0x000f220000300a00 */
[----:B------:R-:W4:Y:S11]  /*37f00*/  LDL.LU.64 R20, [R1+0x3578] ;  /* 0x0035780001147983 */ /* 0x000f360000300a00 */
[----:B------:R-:W-:Y:S10]  /*37f10*/  @!UPT UIADD3 URZ, URZ, URZ, URZ ;  /* 0x0000003f3f3ff290 */ /* 0x000ff4000fffe03f */
[----:B------:R-:W-:Y:S01]  /*37f20*/  STL.64 [R1+0x330], R12 ;  /* 0x0003300c01007387 */ /* 0x000fe20000100a00 */
[----:B------:R-:W-:Y:S02]  /*37f30*/  STL.64 [R1+0x338], R14 ;  /* 0x0003380e01007387 */ /* 0x000fe40000100a00 */
[----:B---3--:R0:W-:Y:S02]  /*37f40*/  STL.64 [R1+0x34d8], R26 ;  /* 0x0034d81a01007387 */ /* 0x0081e40000100a00 */
[----:B0-----:R-:W2:Y:S01]  /*37f50*/  LDL.64 R26, [R1+0x58] ;  /* 0x00005800011a7983 */ /* 0x001ea20000100a00 */
[----:B----4-:R-:W-:Y:S11]  /*37f60*/  HMMA.16816.F32.BF16 R12, R16, R24, R20 ;  /* 0x00000018100c723c */ /* 0x010ff60000041814 */
[----:B------:R-:W-:Y:S11]  /*37f70*/  @!UPT UIADD3 URZ, URZ, URZ, URZ ;  /* 0x0000003f3f3ff290 */ /* 0x000ff6000fffe03f */
[----:B------:R-:W-:Y:S01]  /*37f80*/  @!UPT UIADD3 URZ, URZ, URZ, URZ ;  /* 0x0000003f3f3ff290 */ /* 0x000fe2000fffe03f */
[----:B------:R-:W-:Y:S01]  /*37f90*/  STL.64 [R1+0x450], R12 ;  /* 0x0004500c01007387 */ /* 0x000fe20000100a00 */
[----:B------:R-:W-:Y:S03]  /*37fa0*/  STL.64 [R1+0x458], R14 ;  /* 0x0004580e01007387 */ /* 0x000fe60000100a00 */
[----:B--2---:R0:W-:Y:S01]  /*37fb0*/  STL.64 [R1+0x34e0], R26 ;  /* 0x0034e01a01007387 */ /* 0x0041e20000100a00 */
[----:B------:R-:W2:Y:S02]  /*37fc0*/  LDL.LU R24, [R1+0x2e0] ;  /* 0x0002e00001187983 */ /* 0x000ea40000300800 */
[----:B------:R-:W2:Y:S01]  /*37fd0*/  LDL.LU R25, [R1+0x2e4] ;  /* 0x0002e40001197983 */ /* 0x000ea20000300800 */
[----:B0-----:R-:W3:Y:S01]  /*37fe0*/  LDL.LU R26, [R1+0x2e8] ;  /* 0x0002e800011a7983 */ /* 0x001ee20000300800 */
[----:B------:R-:W3:Y:S03]  /*37ff0*/  LDL.LU R27, [R1+0x2ec] ;  /* 0x0002ec00011b7983 */ /* 0x000ee60000300800 */
[----:B---3--:R-:W-:Y:S01]  /*38000*/  STL.64 [R1+0x34f0], R26 ;  /* 0x0034f01a01007387 */ /* 0x008fe20000100a00 */
[----:B--2---:R0:W-:Y:S03]  /*38010*/  STL.64 [R1+0x34e8], R24 ;  /* 0x0034e81801007387 */ /* 0x0041e60000100a00 */
[----:B0-----:R-:W2:Y:S01]  /*38020*/  LDL.LU R24, [R1+0x2f0] ;  /* 0x0002f00001187983 */ /* 0x001ea20000300800 */
[----:B------:R-:W2:Y:S02]  /*38030*/  LDL.LU R25, [R1+0x2f4] ;  /* 0x0002f40001197983 */ /* 0x000ea40000300800 */
[----:B------:R-:W3:Y:S02]  /*38040*/  LDL.LU R26, [R1+0x2f8] ;  /* 0x0002f800011a7983 */ /* 0x000ee40000300800 */
[----:B------:R-:W3:Y:S01]  /*38050*/  LDL.LU R27, [R1+0x2fc] ;  /* 0x0002fc00011b7983 */ /* 0x000ee20000300800 */
[----:B------:R-:W4:Y:S01]  /*38060*/  LDL.LU.64 R20, [R1+0x460] ;  /* 0x0004600001147983 */ /* 0x000f220000300a00 */
[----:B------:R-:W4:Y:S03]  /*38070*/  LDL.LU.64 R22, [R1+0x468] ;  /* 0x0004680001167983 */ /* 0x000f260000300a00 */
[----:B---3--:R-:W-:Y:S01]  /*38080*/  STL.64 [R1+0x3500], R26 ;  /* 0x0035001a01007387 */ /* 0x008fe20000100a00 */
[----:B--2---:R0:W-:Y:S03]  /*38090*/  STL.64 [R1+0x34f8], R24 ;  /* 0x0034f81801007387 */ /* 0x0041e60000100a00 */
[----:B0-----:R-:W2:Y:S01]  /*380a0*/  LDL.LU R24, [R1+0x300] ;  /* 0x0003000001187983 */ /* 0x001ea20000300800 */
[----:B------:R-:W2:Y:S02]  /*380b0*/  LDL.LU R25, [R1+0x304] ;  /* 0x0003040001197983 */ /* 0x000ea40000300800 */
[----:B------:R-:W3:Y:S02]  /*380c0*/  LDL.LU R26, [R1+0x308] ;  /* 0x00030800011a7983 */ /* 0x000ee40000300800 */
[----:B------:R-:W3:Y:S02]  /*380d0*/  LDL.LU R27, [R1+0x30c] ;  /* 0x00030c00011b7983 */ /* 0x000ee40000300800 */
[----:B---3--:R0:W-:Y:S01]  /*380e0*/  STL.64 [R1+0x3520], R26 ;  /* 0x0035201a01007387 */ /* 0x0081e20000100a00 */
[----:B--2---:R-:W-:Y:S03]  /*380f0*/  STL.64 [R1+0x3518], R24 ;  /* 0x0035181801007387 */ /* 0x004fe60000100a00 */
[----:B0-----:R-:W2:Y:S01]  /*38100*/  LDL.64 R26, [R1+0x18] ;  /* 0x00001800011a7983 */ /* 0x001ea20000100a00 */
[----:B------:R-:W-:-:S02]  /*38110*/  IMAD.MOV.U32 R12, RZ, RZ, R11 ;  /* 0x000000ffff0c7224 */ /* 0x000fc400078e000b */
[----:B------:R-:W-:Y:S01]  /*38120*/  IMAD.MOV.U32 R14, RZ, RZ, R0 ;  /* 0x000000ffff0e7224 */ /* 0x000fe200078e0000 */
[----:B--2---:R0:W-:Y:S04]  /*38130*/  STL.64 [R1+0x3530], R26 ;  /* 0x0035301a01007387 */ /* 0x0041e80000100a00 */
[----:B0-----:R-:W2:Y:S01]  /*38140*/  LDL.64 R26, [R1+0x28] ;  /* 0x00002800011a7983 */ /* 0x001ea20000100a00 */
[----:B------:R-:W3:Y:S02]  /*38150*/  LDL.LU R11, [R1+0x3574] ;  /* 0x00357400010b7983 */ /* 0x000ee40000300800 */
[----:B------:R-:W2:Y:S02]  /*38160*/  LDL.LU R13, [R1+0x214] ;  /* 0x00021400010d7983 */ /* 0x000ea40000300800 */
[----:B------:R-:W2:Y:S01]  /*38170*/  LDL.LU R0, [R1+0x3570] ;  /* 0x0035700001007983 */ /* 0x000ea20000300800 */
[----:B------:R-:W2:Y:S04]  /*38180*/  LDL.LU R15, [R1+0x21c] ;  /* 0x00021c00010f7983 */ /* 0x000ea80000300800 */
[----:B--2---:R-:W-:Y:S01]  /*38190*/  STL.64 [R1+0x34d0], R14 ;  /* 0x0034d00e01007387 */ /* 0x004fe20000100a00 */
[----:B------:R0:W-:Y:S02]  /*381a0*/  STL.64 [R1+0x34c8], R12 ;  /* 0x0034c80c01007387 */ /* 0x0001e40000100a00 */
[----:B0-----:R-:W-:-:S02]  /*381b0*/  IMAD.MOV.U32 R12, RZ, RZ, R10 ;  /* 0x000000ffff0c7224 */ /* 0x001fc400078e000a */
[----:B---3--:R-:W-:Y:S01]  /*381c0*/  IMAD.MOV.U32 R13, RZ, RZ, R11 ;  /* 0x000000ffff0d7224 */ /* 0x008fe200078e000b */
[----:B------:R-:W2:Y:S01]  /*381d0*/  LDL.LU R10, [R1+0x356c] ;  /* 0x00356c00010a7983 */ /* 0x000ea20000300800 */
[----:B------:R-:W3:Y:S02]  /*381e0*/  LDL.LU R11, [R1+0x3568] ;  /* 0x00356800010b7983 */ /* 0x000ee40000300800 */
[----:B------:R-:W2:Y:S02]  /*381f0*/  LDL.LU R14, [R1+0x2c8] ;  /* 0x0002c800010e7983 */ /* 0x000ea40000300800 */
[----:B------:R-:W-:-:S05]  /*38200*/  IMAD.MOV.U32 R15, RZ, RZ, R0 ;  /* 0x000000ffff0f7224 */ /* 0x000fca00078e0000 */
[----:B--2---:R0:W-:Y:S01]  /*38210*/  STL.64 [R1+0x3510], R14 ;  /* 0x0035100e01007387 */ /* 0x0041e20000100a00 */
[----:B------:R1:W-:Y:S03]  /*38220*/  STL.64 [R1+0x3508], R12 ;  /* 0x0035080c01007387 */ /* 0x0003e60000100a00 */
[----:B0-----:R-:W2:Y:S01]  /*38230*/  LDL.64 R14, [R1+0x8] ;  /* 0x00000800010e7983 */ /* 0x001ea20000100a00 */
[----:B-1----:R-:W-:-:S03]  /*38240*/  IMAD.MOV.U32 R13, RZ, RZ, R10 ;  /* 0x000000ffff0d7224 */ /* 0x002fc600078e000a */
[----:B--2---:R3:W-:Y:S01]  /*38250*/  STL.64 [R1+0x3528], R14 ;  /* 0x0035280e01007387 */ /* 0x0047e20000100a00 */
[----:B------:R-:W2:Y:S02]  /*38260*/  LDL.LU R12, [R1+0x310] ;  /* 0x00031000010c7983 */ /* 0x000ea40000300800 */
[----:B------:R-:W2:Y:S02]  /*38270*/  LDL.LU R10, [R1+0x3564] ;  /* 0x00356400010a7983 */ /* 0x000ea40000300800 */
[----:B---3--:R-:W-:Y:S02]  /*38280*/  IMAD.MOV.U32 R14, RZ, RZ, R11 ;  /* 0x000000ffff0e7224 */ /* 0x008fe400078e000b */
[----:B------:R-:W3:Y:S01]  /*38290*/  LDL.LU R11, [R1+0x3560] ;  /* 0x00356000010b7983 */ /* 0x000ee20000300800 */
[----:B------:R-:W2:Y:S01]  /*382a0*/  LDL.LU R15, [R1+0x31c] ;  /* 0x00031c00010f7983 */ /* 0x000ea20000300800 */
[----:B----4-:R-:W-:Y:S02]  /*382b0*/  HMMA.16816.F32.BF16 R16, R16, R4, R20 ;  /* 0x000000041010723c */ /* 0x010fe40000041814 */
[----:B--2---:R0:W-:Y:S01]  /*382c0*/  STL.64 [R1+0x3540], R14 ;  /* 0x0035400e01007387 */ /* 0x0041e20000100a00 */
[----:B------:R1:W-:Y:S02]  /*382d0*/  STL.64 [R1+0x3538], R12 ;  /* 0x0035380c01007387 */ /* 0x0003e40000100a00 */
[----:B0-----:R-:W-:Y:S01]  /*382e0*/  IMAD.MOV.U32 R14, RZ, RZ, R10 ;  /* 0x000000ffff0e7224 */ /* 0x001fe200078e000a */
[----:B-1----:R-:W2:Y:S01]  /*382f0*/  LDL.LU R12, [R1+0x320] ;  /* 0x00032000010c7983 */ /* 0x002ea20000300800 */
[----:B------:R-:W2:Y:S02]  /*38300*/  LDL.LU R13, [R1+0x324] ;  /* 0x00032400010d7983 */ /* 0x000ea40000300800 */
[----:B------:R-:W4:Y:S02]  /*38310*/  LDL.LU R10, [R1+0x355c] ;  /* 0x00355c00010a7983 */ /* 0x000f240000300800 */
[----:B---3--:R-:W-:-:S02]  /*38320*/  IMAD.MOV.U32 R15, RZ, RZ, R11 ;  /* 0x000000ffff0f7224 */ /* 0x008fc400078e000b */
[----:B------:R-:W4:Y:S01]  /*38330*/  LDL.LU R11, [R1+0x3558] ;  /* 0x00355800010b7983 */ /* 0x000f220000300800 */
[----:B------:R-:W2:Y:S02]  /*38340*/  LDL.LU.64 R22, [R1+0x3550] ;  /* 0x0035500001167983 */ /* 0x000ea40000300a00 */
[----:B------:R-:W2:Y:S07]  /*38350*/  LDL.LU.64 R20, [R1+0x3548] ;  /* 0x0035480001147983 */ /* 0x000eae0000300a00 */
[----:B------:R-:W-:Y:S01]  /*38360*/  STL.64 [R1+0x460], R16 ;  /* 0x0004601001007387 */ /* 0x000fe20000100a00 */
[----:B------:R0:W-:Y:S01]  /*38370*/  STL [R1+0x468], R18 ;  /* 0x0004681201007387 */ /* 0x0001e20000100800 */
[----:B------:R-:W-:-:S02]  /*38380*/  IMAD.MOV.U32 R8, RZ, RZ, R19 ;  /* 0x000000ffff087224 */ /* 0x000fc400078e0013 */
[----:B------:R-:W-:Y:S02]  /*38390*/  IMAD.MOV.U32 R28, RZ, RZ, R26 ;  /* 0x000000ffff1c7224 */ /* 0x000fe400078e001a */
[----:B------:R-:W-:Y:S01]  /*383a0*/  IMAD.MOV.U32 R29, RZ, RZ, R27 ;  /* 0x000000ffff1d7224 */ /* 0x000fe200078e001b */
[----:B0-----:R-:W3:Y:S01]  /*383b0*/  LDL.64 R18, [R1+0x38] ;  /* 0x0000380001127983 */ /* 0x001ee20000100a00 */
[C---:B--2---:R-:W-:Y:S11]  /*383c0*/  HMMA.16816.F32.BF16 R12, R20.reuse, R26, R12 ;  /* 0x0000001a140c723c */ /* 0x044ff6000004180c */
[----:B------:R-:W-:Y:S11]  /*383d0*/  @!UPT UIADD3 URZ, URZ, URZ, URZ ;  /* 0x0000003f3f3ff290 */ /* 0x000ff6000fffe03f */
[----:B------:R-:W-:Y:S01]  /*383e0*/  @!UPT UIADD3 URZ, URZ, URZ, URZ ;  /* 0x0000003f3f3ff290 */ /* 0x000fe2000fffe03f */
[----:B------:R-:W-:Y:S01]  /*383f0*/  STL.64 [R1+0x320], R12 ;  /* 0x0003200c01007387 */ /* 0x000fe20000100a00 */
[----:B------:R0:W-:Y:S03]  /*38400*/  STL.64 [R1+0x328], R14 ;  /* 0x0003280e01007387 */ /* 0x0001e60000100a00 */
[----:B0-----:R-:W2:Y:S01]  /*38410*/  LDL.LU.64 R14, [R1+0x3540] ;  /* 0x00354000010e7983 */ /* 0x001ea20000300a00 */
[----:B------:R-:W2:Y:S02]  /*38420*/  LDL.LU.64 R12, [R1+0x3538] ;  /* 0x00353800010c7983 */ /* 0x000ea40000300a00 */
[----:B------:R-:W2:Y:S02]  /*38430*/  LDL.LU.64 R26, [R1+0x3530] ;  /* 0x00353000011a7983 */ /* 0x000ea40000300a00 */
[----:B--2---:R-:W-:Y:S01]  /*38440*/  HMMA.16816.F32.BF16 R12, R20, R26, R12 ;  /* 0x0000001a140c723c */ /* 0x004fe2000004180c */
[----:B------:R-:W-:-:S02]  /*38450*/  IMAD.MOV.U32 R5, RZ, RZ, R26 ;  /* 0x000000ffff057224 */ /* 0x000fc400078e001a */
[----:B------:R-:W-:Y:S11]  /*38460*/  IMAD.MOV.U32 R4, RZ, RZ, R27 ;  /* 0x000000ffff047224 */ /* 0x000ff600078e001b */
[----:B------:R-:W-:Y:S09]  /*38470*/  @!UPT UIADD3 URZ, URZ, URZ, URZ ;  /* 0x0000003f3f3ff290 */ /* 0x000ff2000fffe03f */
[----:B------:R-:W-:Y:S01]  /*38480*/  STL.64 [R1+0x310], R12 ;  /* 0x0003100c01007387 */ /* 0x000fe20000100a00 */
[----:B------:R0:W-:Y:S03]  /*38490*/  STL.64 [R1+0x318], R14 ;  /* 0x0003180e01007387 */ /* 0x0001e60000100a00 */
[----:B0-----:R-:W2:Y:S01]  /*384a0*/  LDL.LU.64 R14, [R1+0x3528] ;  /* 0x00352800010e7983 */ /* 0x001ea20000300a00 */
[----:B------:R-:W2:Y:S02]  /*384b0*/  LDL.LU.64 R26, [R1+0x3520] ;  /* 0x00352000011a7983 */ /* 0x000ea40000300a00 */
[----:B------:R-:W2:Y:S02]  /*384c0*/  LDL.LU.64 R24, [R1+0x3518] ;  /* 0x0035180001187983 */ /* 0x000ea40000300a00 */
[----:B--2---:R-:W-:Y:S01]  /*384d0*/  HMMA.16816.F32.BF16 R24, R20, R14, R24 ;  /* 0x0000000e1418723c */ /* 0x004fe20000041818 */
[----:B------:R-:W-:-:S02]  /*384e0*/  IMAD.MOV.U32 R17, RZ, RZ, R14 ;  /* 0x000000ffff117224 */ /* 0x000fc400078e000e */
[----:B------:R-:W-:Y:S02]  /*384f0*/  IMAD.MOV.U32 R16, RZ, RZ, R15 ;  /* 0x000000ffff107224 */ /* 0x000fe400078e000f */
[----:B------:R-:W2:Y:S01]  /*38500*/  LDL.LU.64 R14, [R1+0x3510] ;  /* 0x00351000010e7983 */ /* 0x000ea20000300a00 */
[----:B------:R-:W2:Y:S11]  /*38510*/  LDL.LU.64 R12, [R1+0x3508] ;  /* 0x00350800010c7983 */ /* 0x000eb60000300a00 */
[----:B------:R-:W-:Y:S06]  /*38520*/  @!UPT UIADD3 URZ, URZ, URZ, URZ ;  /* 0x0000003f3f3ff290 */ /* 0x000fec000fffe03f */
[----:B------:R-:W-:Y:S01]  /*38530*/  STL.64 [R1+0x300], R24 ;  /* 0x0003001801007387 */ /* 0x000fe20000100a00 */
[----:B------:R0:W-:Y:S02]  /*38540*/  STL [R1+0x308], R26 ;  /* 0x0003081a01007387 */ /* 0x0001e40000100800 */
[----:B------:R-:W-:Y:S02]  /*38550*/  IMAD.MOV.U32 R0, RZ, RZ, R27 ;  /* 0x000000ffff007224 */ /* 0x000fe400078e001b */
[----:B0-----:R-:W4:Y:S01]  /*38560*/  LDL.LU.64 R26, [R1+0x3500] ;  /* 0x00350000011a7983 */ /* 0x001f220000300a00 */
[----:B------:R-:W4:Y:S02]  /*38570*/  LDL.LU.64 R24, [R1+0x34f8] ;  /* 0x0034f80001187983 */ /* 0x000f240000300a00 */
[----:B------:R-:W-:Y:S01]  /*38580*/  STL [R1+0x32a4], R0 ;  /* 0x0032a40001007387 */ /* 0x000fe20000100800 */
[C---:B----4-:R-:W-:Y:S11]  /*38590*/  HMMA.16816.F32.BF16 R24, R20.reuse, R10, R24 ;  /* 0x0000000a1418723c */ /* 0x050ff60000041818 */
[----:B------:R-:W-:Y:S11]  /*385a0*/  @!UPT UIADD3 URZ, URZ, URZ, URZ ;  /* 0x0000003f3f3ff290 */ /* 0x000ff6000fffe03f */
[----:B------:R-:W-:Y:S01]  /*385b0*/  @!UPT UIADD3 URZ, URZ, URZ, URZ ;  /* 0x0000003f3f3ff290 */ /* 0x000fe2000fffe03f */
[----:B------:R-:W-:Y:S01]  /*385c0*/  STL.64 [R1+0x2f0], R24 ;  /* 0x0002f01801007387 */ /* 0x000fe20000100a00 */
[----:B------:R0:W-:Y:S03]  /*385d0*/  STL.64 [R1+0x2f8], R26 ;  /* 0x0002f81a01007387 */ /* 0x0001e60000100a00 */
[----:B0-----:R-:W3:Y:S01]  /*385e0*/  LDL.LU.64 R26, [R1+0x34f0] ;  /* 0x0034f000011a7983 */ /* 0x001ee20000300a00 */
[----:B------:R-:W3:Y:S02]  /*385f0*/  LDL.LU.64 R24, [R1+0x34e8] ;  /* 0x0034e80001187983 */ /* 0x000ee40000300a00 */
[----:B------:R-:W-:Y:S02]  /*38600*/  STL.64 [R1+0x3498], R10 ;  /* 0x0034980a01007387 */ /* 0x000fe40000100a00 */
[----:B------:R0:W-:Y:S02]  /*38610*/  STL [R1+0x3490], R8 ;  /* 0x0034900801007387 */ /* 0x0001e40000100800 */
[----:B0-----:R-:W4:Y:S01]  /*38620*/  LDL.LU R8, [R1+0x2d0] ;  /* 0x0002d00001087983 */ /* 0x001f220000300800 */
[----:B------:R-:W4:Y:S02]  /*38630*/  LDL.LU R9, [R1+0x2d4] ;  /* 0x0002d40001097983 */ /* 0x000f240000300800 */
[----:B------:R-:W4:Y:S02]  /*38640*/  LDL.LU R10, [R1+0x2d8] ;  /* 0x0002d800010a7983 */ /* 0x000f240000300800 */
[----:B------:R-:W4:Y:S01]  /*38650*/  LDL.LU R11, [R1+0x2dc] ;  /* 0x0002dc00010b7983 */ /* 0x000f220000300800 */
[C---:B---3--:R-:W-:Y:S11]  /*38660*/  HMMA.16816.F32.BF16 R24, R20.reuse, R18, R24 ;  /* 0x000000121418723c */ /* 0x048ff60000041818 */
[----:B------:R-:W-:Y:S11]  /*38670*/  @!UPT UIADD3 URZ, URZ, URZ, URZ ;  /* 0x0000003f3f3ff290 */ /* 0x000ff6000fffe03f */
[----:B------:R-:W-:Y:S01]  /*38680*/  @!UPT UIADD3 URZ, URZ, URZ, URZ ;  /* 0x0000003f3f3ff290 */ /* 0x000fe2000fffe03f */
[----:B------:R-:W-:Y:S01]  /*38690*/  STL.64 [R1+0x2e0], R24 ;  /* 0x0002e01801007387 */ /* 0x000fe20000100a00 */
[----:B------:R0:W-:Y:S03]  /*386a0*/  STL.64 [R1+0x2e8], R26 ;  /* 0x0002e81a01007387 */ /* 0x0001e60000100a00 */
[----:B0-----:R-:W4:Y:S01]  /*386b0*/  LDL.LU.64 R26, [R1+0x34e0] ;  /* 0x0034e000011a7983 */ /* 0x001f220000300a00 */
[----:B------:R-:W-:Y:S01]  /*386c0*/  STL.64 [R1+0x3488], R18 ;  /* 0x0034881201007387 */ /* 0x000fe20000100a00 */
[C---:B----4-:R-:W-:Y:S01]  /*386d0*/  HMMA.16816.F32.BF16 R8, R20.reuse, R26, R8 ;  /* 0x0000001a1408723c */ /* 0x050fe20000041808 */
[----:B------:R-:W-:Y:S11]  /*386e0*/  IMAD.MOV.U32 R0, RZ, RZ, R27 ;  /* 0x000000ffff007224 */ /* 0x000ff600078e001b */
[----:B------:R-:W-:Y:S11]  /*386f0*/  @!UPT UIADD3 URZ, URZ, URZ, URZ ;  /* 0x0000003f3f3ff290 */ /* 0x000ff6000fffe03f */
[----:B------:R0:W-:Y:S01]  /*38700*/  STL.64 [R1+0x2d0], R8 ;  /* 0x0002d00801007387 */ /* 0x0001e20000100a00 */
[----:B------:R-:W-:Y:S02]  /*38710*/  STL.64 [R1+0x2d8], R10 ;  /* 0x0002d80a01007387 */ /* 0x000fe40000100a00 */
[----:B0-----:R-:W-:Y:S02]  /*38720*/  IMAD.MOV.U32 R8, RZ, RZ, R26 ;  /* 0x000000ffff087224 */ /* 0x001fe400078e001a */
[----:B------:R-:W2:Y:S02]  /*38730*/  LDL.LU.64 R26, [R1+0x34d8] ;  /* 0x0034d800011a7983 */ /* 0x000ea40000300a00 */
[C---:B--2---:R-:W-:Y:S11]  /*38740*/  HMMA.16816.F32.BF16 R12, R20.reuse, R26, R12 ;  /* 0x0000001a140c723c */ /* 0x044ff6000004180c */
[----:B------:R-:W-:Y:S11]  /*38750*/  @!UPT UIADD3 URZ, URZ, URZ, URZ ;  /* 0x0000003f3f3ff290 */ /* 0x000ff6000fffe03f */
[----:B------:R-:W-:Y:S01]  /*38760*/  @!UPT UIADD3 URZ, URZ, URZ, URZ ;  /* 0x0000003f3f3ff290 */ /* 0x000fe2000fffe03f */
[----:B------:R-:W-:Y:S01]  /*38770*/  STL.64 [R1+0x2c0], R12 ;  /* 0x0002c00c01007387 */ /* 0x000fe20000100a00 */
[----:B------:R0:W-:Y:S03]  /*38780*/  STL.64 [R1+0x2c8], R14 ;  /* 0x0002c80e01007387 */ /* 0x0001e60000100a00 */
[----:B0-----:R-:W2:Y:S01]  /*38790*/  LDL.LU.64 R14, [R1+0x34d0] ;  /* 0x0034d000010e7983 */ /* 0x001ea20000300a00 */
[----:B------:R-:W2:Y:S02]  /*387a0*/  LDL.LU.64 R12, [R1+0x34c8] ;  /* 0x0034c800010c7983 */ /* 0x000ea40000300a00 */
[----:B------:R-:W-:Y:S02]  /*387b0*/  IMAD.MOV.U32 R10, RZ, RZ, R26 ;  /* 0x000000ffff0a7224 */ /* 0x000fe400078e001a */
[----:B------:R-:W-:Y:S02]  /*387c0*/  IMAD.MOV.U32 R9, RZ, RZ, R27 ;  /* 0x000000ffff097224 */ /* 0x000fe400078e001b */
[----:B------:R-:W3:Y:S01]  /*387d0*/  LDL.LU.64 R26, [R1+0x34c0] ;  /* 0x0034c000011a7983 */ /* 0x000ee20000300a00 */
[----:B------:R-:W3:Y:S02]  /*387e0*/  LDL.LU.64 R24, [R1+0x34b8] ;  /* 0x0034b80001187983 */ /* 0x000ee40000300a00 */
[----:B------:R-:W-:Y:S02]  /*387f0*/  STL [R1+0x34a8], R10 ;  /* 0x0034a80a01007387 */ /* 0x000fe40000100800 */
[----:B------:R0:W-:Y:S02]  /*38800*/  STL.64 [R1+0x34a0], R8 ;  /* 0x0034a00801007387 */ /* 0x0001e40000100a00 */
[----:B------:R-:W-:Y:S01]  /*38810*/  IMAD.MOV.U32 R11, RZ, RZ, R2 ;  /* 0x000000ffff0b7224 */ /* 0x000fe200078e0002 */
[----:B0-----:R-:W3:Y:S01]  /*38820*/  LDL.LU R8, [R1+0x180] ;  /* 0x0001800001087983 */ /* 0x001ee20000300800 */
[----:B------:R-:W3:Y:S01]  /*38830*/  LDL.LU R9, [R1+0x184] ;  /* 0x0001840001097983 */ /* 0x000ee20000300800 */
[----:B--2---:R-:W-:Y:S11]  /*38840*/  HMMA.16816.F32.BF16 R12, R20, R6, R12 ;  /* 0x00000006140c723c */ /* 0x004ff6000004180c */
[----:B------:R-:W-:Y:S11]  /*38850*/  @!UPT UIADD3 URZ, URZ, URZ, URZ ;  /* 0x0000003f3f3ff290 */ /* 0x000ff6000fffe03f */
[----:B------:R-:W-:Y:S01]  /*38860*/  @!UPT UIADD3 URZ, URZ, URZ, URZ ;  /* 0x0000003f3f3ff290 */ /* 0x000fe2000fffe03f */
[----:B------:R0:W-:Y:S01]  /*38870*/  STL.64 [R1+0x210], R12 ;  /* 0x0002100c01007387 */ /* 0x0001e20000100a00 */
[----:B------:R-:W-:Y:S02]  /*38880*/  IMAD.MOV.U32 R2, RZ, RZ, R15 ;  /* 0x000000ffff027224 */ /* 0x000fe400078e000f */
[----:B------:R-:W-:Y:S02]  /*38890*/  STL.64 [R1+0x3450], R6 ;  /* 0x0034500601007387 */ /* 0x000fe40000100a00 */
[----:B------:R-:W2:Y:S02]  /*388a0*/  LDL R15, [R1+0x13a4] ;  /* 0x0013a400010f7983 */ /* 0x000ea40000100800 */
[----:B------:R-:W-:Y:S02]  /*388b0*/  IMAD.MOV.U32 R10, RZ, RZ, R3 ;  /* 0x000000ffff0a7224 */ /* 0x000fe400078e0003 */
[----:B------:R-:W-:Y:S01]  /*388c0*/  IMAD.MOV.U32 R3, RZ, RZ, R14 ;  /* 0x000000ffff037224 */ /* 0x000fe200078e000e */
[----:B--2---:R1:W-:Y:S01]  /*388d0*/  STL [R1+0x33e4], R15 ;  /* 0x0033e40f01007387 */ /* 0x0043e20000100800 */
[----:B0-----:R-:W2:Y:S02]  /*388e0*/  LDL.LU R12, [R1+0xd0] ;  /* 0x0000d000010c7983 */ /* 0x001ea40000300800 */
[----:B------:R-:W2:Y:S02]  /*388f0*/  LDL.LU R13, [R1+0xd4] ;  /* 0x0000d400010d7983 */ /* 0x000ea40000300800 */
[----:B------:R-:W4:Y:S01]  /*38900*/  LDL.LU R14, [R1+0xd8] ;  /* 0x0000d800010e7983 */ /* 0x000f220000300800 */
[----:B-1----:R-:W4:Y:S04]  /*38910*/  LDL.LU R15, [R1+0xdc] ;  /* 0x0000dc00010f7983 */ /* 0x002f280000300800 */
[----:B----4-:R0:W-:Y:S01]  /*38920*/  STL.64 [R1+0x33f0], R14 ;  /* 0x0033f00e01007387 */ /* 0x0101e20000100a00 */
[----:B--2---:R-:W-:Y:S02]  /*38930*/  STL.64 [R1+0x33e8], R12 ;  /* 0x0033e80c01007387 */ /* 0x004fe40000100a00 */
[----:B0-----:R-:W-:-:S02]  /*38940*/  IMAD.MOV.U32 R15, RZ, RZ, R16 ;  /* 0x000000ffff0f7224 */ /* 0x001fc400078e0010 */
[----:B------:R-:W-:Y:S01]  /*38950*/  IMAD.MOV.U32 R14, RZ, RZ, R17 ;  /* 0x000000ffff0e7224 */ /* 0x000fe200078e0011 */
[----:B------:R-:W2:Y:S01]  /*38960*/  LDL.LU R16, [R1+0x170] ;  /* 0x0001700001107983 */ /* 0x000ea20000300800 */
[----:B------:R-:W2:Y:S02]  /*38970*/  LDL.LU R17, [R1+0x174] ;  /* 0x0001740001117983 */ /* 0x000ea40000300800 */
[----:B------:R-:W2:Y:S02]  /*38980*/  LDL.LU R18, [R1+0x178] ;  /* 0x0001780001127983 */ /* 0x000ea40000300800 */
[----:B------:R-:W2:Y:S01]  /*38990*/  LDL.LU R19, [R1+0x17c] ;  /* 0x00017c0001137983 */ /* 0x000ea20000300800 */
[----:B------:R-:W4:Y:S01]  /*389a0*/  LDL R23, [R1+0x13a0] ;  /* 0x0013a00001177983 */ /* 0x000f220000100800 */
[----:B------:R-:W-:-:S03]  /*389b0*/  IMAD.MOV.U32 R22, RZ, RZ, R28 ;  /* 0x000000ffff167224 */ /* 0x000fc600078e001c */
[----:B----4-:R0:W-:Y:S01]  /*389c0*/  STL [R1+0x33e0], R23 ;  /* 0x0033e01701007387 */ /* 0x0101e20000100800 */
[----:B------:R-:W4:Y:S02]  /*389d0*/  LDL.LU R28, [R1+0x34b0] ;  /* 0x0034b000011c7983 */ /* 0x000f240000300800 */
[----:B0-----:R-:W-:Y:S02]  /*389e0*/  IMAD.MOV.U32 R23, RZ, RZ, R29 ;  /* 0x000000ffff177224 */ /* 0x001fe400078e001d */
[----:B------:R-:W2:Y:S05]  /*389f0*/  LDL.LU R29, [R1+0x34ac] ;  /* 0x0034ac00011d7983 */ /* 0x000eaa0000300800 */
[----:B---3--:R-:W-:Y:S01]  /*38a00*/  HMMA.16816.F32.BF16 R20, R24, R22, R8 ;  /* 0x000000161814723c */ /* 0x008fe20000041808 */
[----:B------:R-:W-:Y:S01]  /*38a10*/  STL [R1+0x32a8], R2 ;  /* 0x0032a80201007387 */ /* 0x000fe20000100800 */
[----:B------:R-:W-:Y:S02]  /*38a20*/  STL [R1+0x30f8], R3 ;  /* 0x0030f80301007387 */ /* 0x000fe40000100800 */
[----:B------:R-:W3:Y:S02]  /*38a30*/  LDL.LU R10, [R1+0x34a8] ;  /* 0x0034a800010a7983 */ /* 0x000ee40000300800 */
[----:B------:R-:W2:Y:S11]  /*38a40*/  LDL.LU.64 R8, [R1+0x34a0] ;  /* 0x0034a00001087983 */ /* 0x000eb60000300a00 */
[----:B------:R-:W-:Y:S06]  /*38a50*/  @!UPT UIADD3 URZ, URZ, URZ, URZ ;  /* 0x0000003f3f3ff290 */ /* 0x000fec000fffe03f */
[----:B------:R0:W-:Y:S01]  /*38a60*/  STL.64 [R1+0x180], R20 ;  /* 0x0001801401007387 */ /* 0x0001e20000100a00 */
[----:B------:R1:W-:Y:S03]  /*38a70*/  STL.64 [R1+0x188], R22 ;  /* 0x0001881601007387 */ /* 0x0003e60000100a00 */
[----:B0-----:R-:W4:Y:S01]  /*38a80*/  LDL.LU R20, [R1+0x200] ;  /* 0x0002000001147983 */ /* 0x001f220000300800 */
[----:B------:R-:W4:Y:S02]  /*38a90*/  LDL.LU R21, [R1+0x204] ;  /* 0x0002040001157983 */ /* 0x000f240000300800 */
[----:B-1----:R-:W4:Y:S02]  /*38aa0*/  LDL.LU R22, [R1+0x208] ;  /* 0x0002080001167983 */ /* 0x002f240000300800 */
[----:B------:R-:W4:Y:S02]  /*38ab0*/  LDL.LU R23, [R1+0x20c] ;  /* 0x00020c0001177983 */ /* 0x000f240000300800 */
[----:B---3--:R-:W-:-:S02]  /*38ac0*/  IMAD.MOV.U32 R6, RZ, RZ, R10 ;  /* 0x000000ffff067224 */ /* 0x008fc400078e000a */
[----:B--2---:R-:W-:-:S05]  /*38ad0*/  IMAD.MOV.U32 R7, RZ, RZ, R9 ;  /* 0x000000ffff077224 */ /* 0x004fca00078e0009 */
[----:B------:R-:W-:Y:S04]  /*38ae0*/  STL.64 [R1+0x3468], R6 ;  /* 0x0034680601007387 */ /* 0x000fe80000100a00 */
[----:B----4-:R-:W-:Y:S01]  /*38af0*/  STL.64 [R1+0x3400], R22 ;  /* 0x0034001601007387 */ /* 0x010fe20000100a00 */
[----:B------:R0:W-:Y:S03]  /*38b00*/  STL.64 [R1+0x33f8], R20 ;  /* 0x0033f81401007387 */ /* 0x0001e60000100a00 */
[----:B0-----:R-:W2:Y:S01]  /*38b10*/  LDL.LU R20, [R1+0xe0] ;  /* 0x0000e00001147983 */ /* 0x001ea20000300800 */
[----:B------:R-:W2:Y:S02]  /*38b20*/  LDL.LU R21, [R1+0xe4] ;  /* 0x0000e40001157983 */ /* 0x000ea40000300800 */
[----:B------:R-:W3:Y:S02]  /*38b30*/  LDL.LU R22, [R1+0xe8] ;  /* 0x0000e80001167983 */ /* 0x000ee40000300800 */
[----:B------:R-:W3:Y:S02]  /*38b40*/  LDL.LU R23, [R1+0xec] ;  /* 0x0000ec0001177983 */ /* 0x000ee40000300800 */
[----:B------:R-:W-:-:S02]  /*38b50*/  IMAD.MOV.U32 R6, RZ, RZ, R8 ;  /* 0x000000ffff067224 */ /* 0x000fc400078e0008 */
[----:B------:R-:W-:Y:S01]  /*38b60*/  IMAD.MOV.U32 R7, RZ, RZ, R0 ;  /* 0x000000ffff077224 */ /* 0x000fe200078e0000 */
[----:B------:R-:W4:Y:S01]  /*38b70*/  LDL.LU R8, [R1+0x160] ;  /* 0x0001600001087983 */ /* 0x000f220000300800 */
[----:B------:R-:W4:Y:S02]  /*38b80*/  LDL.LU R9, [R1+0x164] ;  /* 0x0001640001097983 */ /* 0x000f240000300800 */
[----:B------:R-:W4:Y:S02]  /*38b90*/  LDL.LU R10, [R1+0x168] ;  /* 0x00016800010a7983 */ /* 0x000f240000300800 */
[----:B------:R-:W4:Y:S01]  /*38ba0*/  LDL.LU R11, [R1+0x16c] ;  /* 0x00016c00010b7983 */ /* 0x000f220000300800 */
[----:B------:R-:W-:Y:S04]  /*38bb0*/  STL.64 [R1+0x3480], R6 ;  /* 0x0034800601007387 */ /* 0x000fe80000100a00 */
[----:B---3--:R0:W-:Y:S02]  /*38bc0*/  STL.64 [R1+0x3410], R22 ;  /* 0x0034101601007387 */ /* 0x0081e40000100a00 */
[----:B0-----:R-:W-:-:S02]  /*38bd0*/  IMAD.MOV.U32 R22, RZ, RZ, R5 ;  /* 0x000000ffff167224 */ /* 0x001fc400078e0005 */
[----:B------:R-:W-:-:S07]  /*38be0*/  IMAD.MOV.U32 R23, RZ, RZ, R4 ;  /* 0x000000ffff177224 */ /* 0x000fce00078e0004 */
[C---:B------:R-:W-:Y:S01]  /*38bf0*/  HMMA.16816.F32.BF16 R16, R24.reuse, R22, R16 ;  /* 0x000000161810723c */ /* 0x040fe20000041810 */
[----:B--2---:R-:W-:Y:S01]  /*38c00*/  STL.64 [R1+0x3408], R20 ;  /* 0x0034081401007387 */ /* 0x004fe20000100a00 */
[----:B------:R-:W2:Y:S02]  /*38c10*/  LDL R0, [R1+0x139c] ;  /* 0x00139c0001007983 */ /* 0x000ea40000100800 */
[----:B------:R-:W3:Y:S11]  /*38c20*/  LDL.LU R4, [R1+0x140] ;  /* 0x0001400001047983 */ /* 0x000ef60000300800 */
[----:B------:R-:W-:Y:S08]  /*38c30*/  @!UPT UIADD3 URZ, URZ, URZ, URZ ;  /* 0x0000003f3f3ff290 */ /* 0x000ff0000fffe03f */
[----:B------:R0:W-:Y:S01]  /*38c40*/  STL.64 [R1+0x170], R16 ;  /* 0x0001701001007387 */ /* 0x0001e20000100a00 */
[----:B------:R1:W-:Y:S02]  /*38c50*/  STL.64 [R1+0x178], R18 ;  /* 0x0001781201007387 */ /* 0x0003e40000100a00 */
[----:B------:R-:W3:Y:S02]  /*38c60*/  LDL.LU R5, [R1+0x144] ;  /* 0x0001440001057983 */ /* 0x000ee40000300800 */
[----:B------:R-:W3:Y:S01]  /*38c70*/  LDL.LU R6, [R1+0x148] ;  /* 0x0001480001067983 */ /* 0x000ee20000300800 */
[----:B------:R-:W3:Y:S04]  /*38c80*/  LDL.LU R7, [R1+0x14c] ;  /* 0x00014c0001077983 */ /* 0x000ee80000300800 */
[----:B0-----:R-:W2:Y:S01]  /*38c90*/  LDL.LU R16, [R1+0x150] ;  /* 0x0001500001107983 */ /* 0x001ea20000300800 */
[----:B------:R-:W2:Y:S02]  /*38ca0*/  LDL.LU R17, [R1+0x154] ;  /* 0x0001540001117983 */ /* 0x000ea40000300800 */
[----:B-1----:R-:W2:Y:S02]  /*38cb0*/  LDL.LU R18, [R1+0x158] ;  /* 0x0001580001127983 */ /* 0x002ea40000300800 */
[----:B------:R-:W2:Y:S01]  /*38cc0*/  LDL.LU R19, [R1+0x15c] ;  /* 0x00015c0001137983 */ /* 0x000ea20000300800 */
[----:B------:R0:W-:Y:S04]  /*38cd0*/  STL.64 [R1+0x3420], R22 ;  /* 0x0034201601007387 */ /* 0x0001e80000100a00 */
[----:B0-----:R-:W2:Y:S04]  /*38ce0*/  LDL.64 R22, [R1+0x28] ;  /* 0x0000280001167983 */ /* 0x001ea80000100a00 */
[----:B--2---:R0:W-:Y:S01]  /*38cf0*/  STL.64 [R1+0x3448], R22 ;  /* 0x0034481601007387 */ /* 0x0041e20000100a00 */
[----:B------:R-:W2:Y:S02]  /*38d00*/  LDL.LU R20, [R1+0xb0] ;  /* 0x0000b00001147983 */ /* 0x000ea40000300800 */
[----:B------:R-:W2:Y:S01]  /*38d10*/  LDL.LU R21, [R1+0xb4] ;  /* 0x0000b40001157983 */ /* 0x000ea20000300800 */
[----:B0-----:R-:W2:Y:S01]  /*38d20*/  LDL.LU R22, [R1+0xb8] ;  /* 0x0000b80001167983 */ /* 0x001ea20000300800 */
[----:B------:R-:W2:Y:S01]  /*38d30*/  LDL.LU R23, [R1+0xbc] ;  /* 0x0000bc0001177983 */ /* 0x000ea20000300800 */
[C---:B----4-:R-:W-:Y:S02]  /*38d40*/  HMMA.16816.F32.BF16 R8, R24.reuse, R14, R8 ;  /* 0x0000000e1808723c */ /* 0x050fe40000041808 */
[----:B--2---:R-:W-:Y:S01]  /*38d50*/  STL.64 [R1+0x3460], R22 ;  /* 0x0034601601007387 */ /* 0x004fe20000100a00 */
[----:B------:R0:W-:Y:S03]  /*38d60*/  STL.64 [R1+0x3458], R20 ;  /* 0x0034581401007387 */ /* 0x0001e60000100a00 */
[----:B0-----:R-:W2:Y:S01]  /*38d70*/  LDL.LU R20, [R1+0x120] ;  /* 0x0001200001147983 */ /* 0x001ea20000300800 */
[----:B------:R-:W2:Y:S02]  /*38d80*/  LDL.LU R21, [R1+0x124] ;  /* 0x0001240001157983 */ /* 0x000ea40000300800 */
[----:B------:R-:W4:Y:S02]  /*38d90*/  LDL.LU R22, [R1+0x128] ;  /* 0x0001280001167983 */ /* 0x000f240000300800 */
[----:B------:R-:W4:Y:S02]  /*38da0*/  LDL.LU R23, [R1+0x12c] ;  /* 0x00012c0001177983 */ /* 0x000f240000300800 */
[----:B----4-:R-:W-:Y:S01]  /*38db0*/  STL.64 [R1+0x3478], R22 ;  /* 0x0034781601007387 */ /* 0x010fe20000100a00 */
[----:B--2---:R0:W-:Y:S03]  /*38dc0*/  STL.64 [R1+0x3470], R20 ;  /* 0x0034701401007387 */ /* 0x0041e60000100a00 */
[----:B0-----:R-:W2:Y:S01]  /*38dd0*/  LDL.LU R20, [R1+0x130] ;  /* 0x0001300001147983 */ /* 0x001ea20000300800 */
[----:B------:R-:W2:Y:S02]  /*38de0*/  LDL.LU R21, [R1+0x134] ;  /* 0x0001340001157983 */ /* 0x000ea40000300800 */
[----:B------:R-:W2:Y:S02]  /*38df0*/  LDL.LU R22, [R1+0x138] ;  /* 0x0001380001167983 */ /* 0x000ea40000300800 */
[----:B------:R-:W2:Y:S01]  /*38e00*/  LDL.LU R23, [R1+0x13c] ;  /* 0x00013c0001177983 */ /* 0x000ea20000300800 */
[----:B------:R-:W-:Y:S01]  /*38e10*/  STL.64 [R1+0x160], R8 ;  /* 0x0001600801007387 */ /* 0x000fe20000100a00 */
[----:B------:R0:W-:Y:S03]  /*38e20*/  STL.64 [R1+0x168], R10 ;  /* 0x0001680a01007387 */ /* 0x0001e60000100a00 */
[----:B0-----:R-:W4:Y:S01]  /*38e30*/  LDL.LU.64 R10, [R1+0x3498] ;  /* 0x00349800010a7983 */ /* 0x001f220000300a00 */
[----:B------:R-:W2:Y:S02]  /*38e40*/  LDL.LU R8, [R1+0x3490] ;  /* 0x0034900001087983 */ /* 0x000ea40000300800 */
[----:B------:R0:W-:Y:S02]  /*38e50*/  STL.64 [R1+0x3418], R14 ;  /* 0x0034180e01007387 */ /* 0x0001e40000100a00 */
[----:B------:R-:W2:Y:S01]  /*38e60*/  LDL.LU R12, [R1+0xf0] ;  /* 0x0000f000010c7983 */ /* 0x000ea20000300800 */
[----:B------:R-:W2:Y:S04]  /*38e70*/  LDL.LU R13, [R1+0xf4] ;  /* 0x0000f400010d7983 */ /* 0x000ea80000300800 */
[----:B0-----:R-:W2:Y:S01]  /*38e80*/  LDL.LU R14, [R1+0xf8] ;  /* 0x0000f800010e7983 */ /* 0x001ea20000300800 */
[----:B------:R-:W2:Y:S01]  /*38e90*/  LDL.LU R15, [R1+0xfc] ;  /* 0x0000fc00010f7983 */ /* 0x000ea20000300800 */
[C---:B----4-:R-:W-:Y:S02]  /*38ea0*/  HMMA.16816.F32.BF16 R16, R24.reuse, R10, R16 ;  /* 0x0000000a1810723c */ /* 0x050fe40000041810 */
[----:B--2---:R-:W-:Y:S01]  /*38eb0*/  STL.64 [R1+0x3430], R14 ;  /* 0x0034300e01007387 */ /* 0x004fe20000100a00 */
[----:B------:R0:W-:Y:S03]  /*38ec0*/  STL.64 [R1+0x3428], R12 ;  /* 0x0034280c01007387 */ /* 0x0001e60000100a00 */
[----:B0-----:R-:W2:Y:S01]  /*38ed0*/  LDL.LU R12, [R1+0x100] ;  /* 0x00010000010c7983 */ /* 0x001ea20000300800 */
[----:B------:R-:W2:Y:S02]  /*38ee0*/  LDL.LU R13, [R1+0x104] ;  /* 0x00010400010d7983 */ /* 0x000ea40000300800 */
[----:B------:R-:W2:Y:S02]  /*38ef0*/  LDL.LU R14, [R1+0x108] ;  /* 0x00010800010e7983 */ /* 0x000ea40000300800 */
[----:B------:R-:W2:Y:S11]  /*38f00*/  LDL.LU R15, [R1+0x10c] ;  /* 0x00010c00010f7983 */ /* 0x000eb60000300800 */
[----:B------:R-:W-:Y:S01]  /*38f10*/  @!UPT UIADD3 URZ, URZ, URZ, URZ ;  /* 0x0000003f3f3ff290 */ /* 0x000fe2000fffe03f */
[----:B------:R-:W-:Y:S01]  /*38f20*/  STL.64 [R1+0x150], R16 ;  /* 0x0001501001007387 */ /* 0x000fe20000100a00 */
[----:B------:R0:W-:Y:S03]  /*38f30*/  STL.64 [R1+0x158], R18 ;  /* 0x0001581201007387 */ /* 0x0001e60000100a00 */
[----:B0-----:R-:W3:Y:S02]  /*38f40*/  LDL.LU.64 R18, [R1+0x3488] ;  /* 0x0034880001127983 */ /* 0x001ee40000300a00 */
[C---:B---3--:R-:W-:Y:S11]  /*38f50*/  HMMA.16816.F32.BF16 R4, R24.reuse, R18, R4 ;  /* 0x000000121804723c */ /* 0x048ff60000041804 */
[----:B------:R-:W-:Y:S11]  /*38f60*/  @!UPT UIADD3 URZ, URZ, URZ, URZ ;  /* 0x0000003f3f3ff290 */ /* 0x000ff6000fffe03f */
[----:B------:R-:W-:Y:S01]  /*38f70*/  @!UPT UIADD3 URZ, URZ, URZ, URZ ;  /* 0x0000003f3f3ff290 */ /* 0x000fe2000fffe03f */
[----:B------:R-:W-:Y:S01]  /*38f80*/  STL.64 [R1+0x140], R4 ;  /* 0x0001400401007387 */ /* 0x000fe20000100a00 */
        /* <DEDUP_REMOVED lines=16> */
[----:B---3--:R-:W-:Y:S02]  /*39090*/  HMMA.16816.F32.BF16 R24, R24, R6, R20 ;  /* 0x000000061818723c */ /* 0x008fe40000041814 */
[----:B------:R-:W2:Y:S01]  /*390a0*/  LDL.LU.64 R22, [R1+0x3448] ;  /* 0x0034480001167983 */ /* 0x000ea20000300a00 */
[----:B------:R-:W-:Y:S02]  /*390b0*/  IMAD.MOV.U32 R9, RZ, RZ, R7 ;  /* 0x000000ffff097224 */ /* 0x000fe400078e0007 */
[----:B------:R-:W2:Y:S11]  /*390c0*/  LDL.LU.64 R6, [R1+0x3440] ;  /* 0x0034400001067983 */ /* 0x000eb60000300a00 */
[----:B------:R-:W-:Y:S07]  /*390d0*/  @!UPT UIADD3 URZ, URZ, URZ, URZ ;  /* 0x0000003f3f3ff290 */ /* 0x000fee000fffe03f */
[----:B------:R0:W-:Y:S01]  /*390e0*/  STL.64 [R1+0xb0], R24 ;  /* 0x0000b01801007387 */ /* 0x0001e20000100a00 */
[----:B------:R1:W-:Y:S02]  /*390f0*/  STL.64 [R1+0xb8], R26 ;  /* 0x0000b81a01007387 */ /* 0x0003e40000100a00 */
[----:B------:R-:W2:Y:S01]  /*39100*/  LDL.LU.64 R4, [R1+0x3438] ;  /* 0x0034380001047983 */ /* 0x000ea20000300a00 */
[----:B0-----:R-:W3:Y:S01]  /*39110*/  LDL.LU R24, [R1+0x3d0] ;  /* 0x0003d00001187983 */ /* 0x001ee20000300800 */
[----:B------:R-:W3:Y:S02]  /*39120*/  LDL.LU R25, [R1+0x3d4] ;  /* 0x0003d40001197983 */ /* 0x000ee40000300800 */
[----:B-1----:R-:W4:Y:S02]  /*39130*/  LDL.LU R26, [R1+0x3d8] ;  /* 0x0003d800011a7983 */ /* 0x002f240000300800 */
[----:B------:R-:W4:Y:S01]  /*39140*/  LDL.LU R27, [R1+0x3dc] ;  /* 0x0003dc00011b7983 */ /* 0x000f220000300800 */
[----:B--2---:R-:W-:Y:S01]  /*39150*/  HMMA.16816.F32.BF16 R12, R4, R22, R12 ;  /* 0x00000016040c723c */ /* 0x004fe2000004180c */
[----:B------:R-:W-:-:S02]  /*39160*/  IMAD.MOV.U32 R3, RZ, RZ, R22 ;  /* 0x000000ffff037224 */ /* 0x000fc400078e0016 */
[----:B------:R-:W-:Y:S01]  /*39170*/  IMAD.MOV.U32 R2, RZ, RZ, R23 ;  /* 0x000000ffff027224 */ /* 0x000fe200078e0017 */
[----:B----4-:R0:W-:Y:S01]  /*39180*/  STL.64 [R1+0x33d8], R26 ;  /* 0x0033d81a01007387 */ /* 0x0101e20000100a00 */
[----:B---3--:R-:W-:Y:S03]  /*39190*/  STL.64 [R1+0x33d0], R24 ;  /* 0x0033d01801007387 */ /* 0x008fe60000100a00 */
[----:B0-----:R-:W2:Y:S11]  /*391a0*/  LDL.64 R26, [R1+0x58] ;  /* 0x00005800011a7983 */ /* 0x001eb60000100a00 */
[----:B------:R-:W-:Y:S04]  /*391b0*/  @!UPT UIADD3 URZ, URZ, URZ, URZ ;  /* 0x0000003f3f3ff290 */ /* 0x000fe8000fffe03f */
[----:B------:R-:W-:Y:S02]  /*391c0*/  STL.64 [R1+0x100], R12 ;  /* 0x0001000c01007387 */ /* 0x000fe40000100a00 */
[----:B------:R0:W-:Y:S02]  /*391d0*/  STL.64 [R1+0x108], R14 ;  /* 0x0001080e01007387 */ /* 0x0001e40000100a00 */
[----:B0-----:R-:W3:Y:S01]  /*391e0*/  LDL.LU.64 R14, [R1+0x3430] ;  /* 0x00343000010e7983 */ /* 0x001ee20000300a00 */
[----:B------:R-:W3:Y:S02]  /*391f0*/  LDL.LU.64 R12, [R1+0x3428] ;  /* 0x00342800010c7983 */ /* 0x000ee40000300a00 */
[----:B------:R-:W3:Y:S02]  /*39200*/  LDL.LU.64 R22, [R1+0x3420] ;  /* 0x0034200001167983 */ /* 0x000ee40000300a00 */
[C---:B---3--:R-:W-:Y:S01]  /*39210*/  HMMA.16816.F32.BF16 R20, R4.reuse, R22, R12 ;  /* 0x000000160414723c */ /* 0x048fe2000004180c */
[----:B------:R-:W3:Y:S11]  /*39220*/  LDL.LU.64 R14, [R1+0x3418] ;  /* 0x00341800010e7983 */ /* 0x000ef60000300a00 */
[----:B------:R-:W-:Y:S11]  /*39230*/  @!UPT UIADD3 URZ, URZ, URZ, URZ ;  /* 0x0000003f3f3ff290 */ /* 0x000ff6000fffe03f */
[----:B------:R-:W-:Y:S01]  /*39240*/  STL.64 [R1+0xf0], R20 ;  /* 0x0000f01401007387 */ /* 0x000fe20000100a00 */
[----:B------:R0:W-:Y:S03]  /*39250*/  STL.64 [R1+0xf8], R22 ;  /* 0x0000f81601007387 */ /* 0x0001e60000100a00 */
[----:B0-----:R-:W3:Y:S01]  /*39260*/  LDL.LU.64 R22, [R1+0x3410] ;  /* 0x0034100001167983 */ /* 0x001ee20000300a00 */
[----:B------:R-:W3:Y:S02]  /*39270*/  LDL.LU.64 R20, [R1+0x3408] ;  /* 0x0034080001147983 */ /* 0x000ee40000300a00 */
[C---:B---3--:R-:W-:Y:S01]  /*39280*/  HMMA.16816.F32.BF16 R12, R4.reuse, R14, R20 ;  /* 0x0000000e040c723c */ /* 0x048fe20000041814 */
[----:B------:R-:W3:Y:S01]  /*39290*/  LDL.LU.64 R22, [R1+0x3400] ;  /* 0x0034000001167983 */ /* 0x000ee20000300a00 */
[----:B------:R-:W3:Y:S11]  /*392a0*/  LDL.LU.64 R20, [R1+0x33f8] ;  /* 0x0033f80001147983 */ /* 0x000ef60000300a00 */
[----:B------:R-:W-:Y:S10]  /*392b0*/  @!UPT UIADD3 URZ, URZ, URZ, URZ ;  /* 0x0000003f3f3ff290 */ /* 0x000ff4000fffe03f */
[----:B------:R-:W-:Y:S01]  /*392c0*/  STL.64 [R1+0xe0], R12 ;  /* 0x0000e00c01007387 */ /* 0x000fe20000100a00 */
[----:B------:R0:W-:Y:S03]  /*392d0*/  STL.64 [R1+0xe8], R14 ;  /* 0x0000e80e01007387 */ /* 0x0001e60000100a00 */
[----:B0-----:R-:W4:Y:S01]  /*392e0*/  LDL.LU.64 R14, [R1+0x33f0] ;  /* 0x0033f000010e7983 */ /* 0x001f220000300a00 */
[----:B------:R-:W4:Y:S02]  /*392f0*/  LDL.LU.64 R12, [R1+0x33e8] ;  /* 0x0033e800010c7983 */ /* 0x000f240000300a00 */
[C---:B----4-:R-:W-:Y:S11]  /*39300*/  HMMA.16816.F32.BF16 R12, R4.reuse, R10, R12 ;  /* 0x0000000a040c723c */ /* 0x050ff6000004180c */
[----:B------:R-:W-:Y:S11]  /*39310*/  @!UPT UIADD3 URZ, URZ, URZ, URZ ;  /* 0x0000003f3f3ff290 */ /* 0x000ff6000fffe03f */
[----:B------:R-:W-:Y:S01]  /*39320*/  @!UPT UIADD3 URZ, URZ, URZ, URZ ;  /* 0x0000003f3f3ff290 */ /* 0x000fe2000fffe03f */
[----:B------:R-:W-:Y:S01]  /*39330*/  STL.64 [R1+0xd0], R12 ;  /* 0x0000d00c01007387 */ /* 0x000fe20000100a00 */
[----:B------:R0:W-:Y:S03]  /*39340*/  STL.64 [R1+0xd8], R14 ;  /* 0x0000d80e01007387 */ /* 0x0001e60000100a00 */
[----:B0-----:R-:W4:Y:S01]  /*39350*/  LDL.LU R15, [R1+0x33e4] ;  /* 0x0033e400010f7983 */ /* 0x001f220000300800 */
[----:B---3--:R-:W-:Y:S01]  /*39360*/  HMMA.16816.F32.BF16 R20, R4, R18, R20 ;  /* 0x000000120414723c */ /* 0x008fe20000041814 */
[----:B------:R-:W-:Y:S02]  /*39370*/  STL.64 [R1+0x3378], R10 ;  /* 0x0033780a01007387 */ /* 0x000fe40000100a00 */
[----:B------:R-:W-:Y:S01]  /*39380*/  STL [R1+0x3370], R8 ;  /* 0x0033700801007387 */ /* 0x000fe20000100800 */
[----:B----4-:R-:W0:Y:S04]  /*39390*/  LDSM.16.MT88.4 R12, [R15+0x11080] ;  /* 0x011080000f0c783b */ /* 0x010e280000004200 */
[----:B0-----:R-:W-:Y:S01]  /*393a0*/  STL.64 [R1+0x33c0], R14 ;  /* 0x0033c00e01007387 */ /* 0x001fe20000100a00 */
[----:B------:R0:W-:Y:S03]  /*393b0*/  STL.64 [R1+0x33b8], R12 ;  /* 0x0033b80c01007387 */ /* 0x0001e60000100a00 */
[----:B0-----:R-:W3:Y:S01]  /*393c0*/  LDL.LU R12, [R1+0x2b0] ;  /* 0x0002b000010c7983 */ /* 0x001ee20000300800 */
[----:B------:R-:W3:Y:S10]  /*393d0*/  LDL.LU R13, [R1+0x2b4] ;  /* 0x0002b400010d7983 */ /* 0x000ef40000300800 */
[----:B------:R-:W-:Y:S02]  /*393e0*/  STL.64 [R1+0x200], R20 ;  /* 0x0002001401007387 */ /* 0x000fe40000100a00 */
[----:B------:R0:W-:Y:S02]  /*393f0*/  STL.64 [R1+0x208], R22 ;  /* 0x0002081601007387 */ /* 0x0001e40000100a00 */
[----:B0-----:R-:W4:Y:S01]  /*39400*/  LDL.LU R23, [R1+0x33e0] ;  /* 0x0033e00001177983 */ /* 0x001f220000300800 */
[----:B------:R-:W-:-:S02]  /*39410*/  IMAD.MOV.U32 R10, RZ, RZ, R18 ;  /* 0x000000ffff0a7224 */ /* 0x000fc400078e0012 */
[----:B------:R-:W-:Y:S02]  /*39420*/  IMAD.MOV.U32 R8, RZ, RZ, R19 ;  /* 0x000000ffff087224 */ /* 0x000fe400078e0013 */
[----:B------:R-:W-:Y:S02]  /*39430*/  IMAD.MOV.U32 R14, RZ, RZ, R29 ;  /* 0x000000ffff0e7224 */ /* 0x000fe400078e001d */
[----:B------:R-:W-:Y:S02]  /*39440*/  IMAD.MOV.U32 R15, RZ, RZ, R28 ;  /* 0x000000ffff0f7224 */ /* 0x000fe400078e001c */
[----:B--2---:R-:W-:Y:S01]  /*39450*/  IMAD.MOV.U32 R11, RZ, RZ, R27 ;  /* 0x000000ffff0b7224 */ /* 0x004fe200078e001b */
[----:B----4-:R-:W0:Y:S02]  /*39460*/  LDSM.16.MT88.4 R16, [R23+0x11000] ;  /* 0x011000001710783b */ /* 0x010e240000004200 */
[----:B------:R-:W1:Y:S02]  /*39470*/  LDSM.16.MT88.4 R20, [R23+0x11080] ;  /* 0x011080001714783b */ /* 0x000e640000004200 */
[----:B0-----:R-:W-:Y:S02]  /*39480*/  STL.64 [R1+0x3320], R18 ;  /* 0x0033201201007387 */ /* 0x001fe40000100a00 */
[----:B------:R3:W-:Y:S02]  /*39490*/  STL.64 [R1+0x3318], R16 ;  /* 0x0033181001007387 */ /* 0x0007e40000100a00 */
[----:B---3--:R-:W-:Y:S07]  /*394a0*/  HMMA.16816.F32.BF16 R16, R4, R26, R12 ;  /* 0x0000001a0410723c */ /* 0x008fee000004180c */
[----:B------:R-:W-:-:S02]  /*394b0*/  IMAD.MOV.U32 R12, RZ, RZ, R26 ;  /* 0x000000ffff0c7224 */ /* 0x000fc400078e001a */
[----:B------:R-:W2:Y:S01]  /*394c0*/  LDL.LU.64 R26, [R1+0x33d8] ;  /* 0x0033d800011a7983 */ /* 0x000ea20000300a00 */
[----:B------:R-:W2:Y:S11]  /*394d0*/  LDL.LU.64 R24, [R1+0x33d0] ;  /* 0x0033d00001187983 */ /* 0x000eb60000300a00 */
[----:B------:R-:W-:Y:S02]  /*394e0*/  @!UPT UIADD3 URZ, URZ, URZ, URZ ;  /* 0x0000003f3f3ff290 */ /* 0x000fe4000fffe03f */
[----:B------:R-:W-:Y:S01]  /*394f0*/  STL.64 [R1+0x2b0], R16 ;  /* 0x0002b01001007387 */ /* 0x000fe20000100a00 */
[----:B-1----:R0:W-:Y:S02]  /*39500*/  STL.64 [R1+0x32b8], R22 ;  /* 0x0032b81601007387 */ /* 0x0021e40000100a00 */
[----:B------:R-:W-:Y:S01]  /*39510*/  STL.64 [R1+0x32b0], R20 ;  /* 0x0032b01401007387 */ /* 0x000fe20000100a00 */
[----:B0-----:R-:W2:Y:S01]  /*39520*/  LDL.LU.64 R22, [R1+0x68] ;  /* 0x0000680001167983 */ /* 0x001ea20000300a00 */
[----:B------:R-:W-:Y:S02]  /*39530*/  IMAD.MOV.U32 R29, RZ, RZ, R18 ;  /* 0x000000ffff1d7224 */ /* 0x000fe400078e0012 */
[----:B------:R-:W-:Y:S02]  /*39540*/  IMAD.MOV.U32 R28, RZ, RZ, R19 ;  /* 0x000000ffff1c7224 */ /* 0x000fe400078e0013 */
[----:B--2---:R-:W-:Y:S01]  /*39550*/  HMMA.16816.F32.BF16 R16, R4, R22, R24 ;  /* 0x000000160410723c */ /* 0x004fe20000041818 */
[----:B------:R-:W0:Y:S04]  /*39560*/  LDSM.16.MT88.4 R24, [R0+0x11000] ;  /* 0x011000000018783b */ /* 0x000e280000004200 */
[----:B------:R1:W-:Y:S02]  /*39570*/  STL.64 [R1+0x3338], R22 ;  /* 0x0033381601007387 */ /* 0x0003e40000100a00 */
[----:B-1----:R-:W-:-:S02]  /*39580*/  IMAD.MOV.U32 R22, RZ, RZ, R12 ;  /* 0x000000ffff167224 */ /* 0x002fc400078e000c */
[----:B------:R-:W-:Y:S11]  /*39590*/  IMAD.MOV.U32 R23, RZ, RZ, R11 ;  /* 0x000000ffff177224 */ /* 0x000ff600078e000b */
[----:B------:R-:W-:Y:S03]  /*395a0*/  @!UPT UIADD3 URZ, URZ, URZ, URZ ;  /* 0x0000003f3f3ff290 */ /* 0x000fe6000fffe03f */
[----:B------:R-:W-:Y:S01]  /*395b0*/  STL.64 [R1+0x4c0], R16 ;  /* 0x0004c01001007387 */ /* 0x000fe20000100a00 */
[----:B------:R-:W-:Y:S02]  /*395c0*/  STL.64 [R1+0x4c8], R18 ;  /* 0x0004c81201007387 */ /* 0x000fe40000100a00 */
[----:B------:R1:W-:Y:S02]  /*395d0*/  STL.64 [R1+0x3350], R22 ;  /* 0x0033501601007387 */ /* 0x0003e40000100a00 */
[----:B-1----:R-:W-:Y:S02]  /*395e0*/  IMAD.MOV.U32 R22, RZ, RZ, R10 ;  /* 0x000000ffff167224 */ /* 0x002fe400078e000a */
[----:B------:R-:W-:Y:S01]  /*395f0*/  IMAD.MOV.U32 R23, RZ, RZ, R8 ;  /* 0x000000ffff177224 */ /* 0x000fe200078e0008 */
[----:B0-----:R-:W-:Y:S01]  /*39600*/  STL.64 [R1+0x3228], R26 ;  /* 0x0032281a01007387 */ /* 0x001fe20000100a00 */
[----:B------:R0:W-:Y:S03]  /*39610*/  STL.64 [R1+0x3220], R24 ;  /* 0x0032201801007387 */ /* 0x0001e60000100a00 */
[----:B0-----:R-:W2:Y:S01]  /*39620*/  LDL.LU R24, [R1+0x380] ;  /* 0x0003800001187983 */ /* 0x001ea20000300800 */
[----:B------:R-:W2:Y:S02]  /*39630*/  LDL.LU R25, [R1+0x384] ;  /* 0x0003840001197983 */ /* 0x000ea40000300800 */
[----:B------:R-:W3:Y:S02]  /*39640*/  LDL.LU R26, [R1+0x388] ;  /* 0x00038800011a7983 */ /* 0x000ee40000300800 */
[----:B------:R-:W3:Y:S01]  /*39650*/  LDL.LU R27, [R1+0x38c] ;  /* 0x00038c00011b7983 */ /* 0x000ee20000300800 */
[----:B------:R0:W-:Y:S01]  /*39660*/  STL.64 [R1+0x3368], R22 ;  /* 0x0033681601007387 */ /* 0x0001e20000100a00 */
[----:B------:R-:W4:Y:S02]  /*39670*/  LDL.LU R16, [R1+0x340] ;  /* 0x0003400001107983 */ /* 0x000f240000300800 */
[----:B------:R-:W4:Y:S02]  /*39680*/  LDL.LU R17, [R1+0x344] ;  /* 0x0003440001117983 */ /* 0x000f240000300800 */
[----:B------:R-:W2:Y:S01]  /*39690*/  LDL.LU R18, [R1+0x348] ;  /* 0x0003480001127983 */ /* 0x000ea20000300800 */
[----:B------:R-:W2:Y:S01]  /*396a0*/  LDL.LU R19, [R1+0x34c] ;  /* 0x00034c0001137983 */ /* 0x000ea20000300800 */
[----:B------:R-:W2:Y:S02]  /*396b0*/  LDL.LU R20, [R1+0x410] ;  /* 0x0004100001147983 */ /* 0x000ea40000300800 */
[----:B------:R-:W2:Y:S01]  /*396c0*/  LDL.LU R21, [R1+0x414] ;  /* 0x0004140001157983 */ /* 0x000ea20000300800 */
[----:B0-----:R-:W2:Y:S01]  /*396d0*/  LDL.LU R22, [R1+0x418] ;  /* 0x0004180001167983 */ /* 0x001ea20000300800 */
[----:B------:R-:W2:Y:S03]  /*396e0*/  LDL.LU R23, [R1+0x41c] ;  /* 0x00041c0001177983 */ /* 0x000ea60000300800 */
[----:B--2---:R-:W-:Y:S01]  /*396f0*/  STL.64 [R1+0x3388], R22 ;  /* 0x0033881601007387 */ /* 0x004fe20000100a00 */
[----:B------:R0:W-:Y:S03]  /*39700*/  STL.64 [R1+0x3380], R20 ;  /* 0x0033801401007387 */ /* 0x0001e60000100a00 */
[----:B0-----:R-:W2:Y:S01]  /*39710*/  LDL.LU R20, [R1+0x420] ;  /* 0x0004200001147983 */ /* 0x001ea20000300800 */
[----:B------:R-:W2:Y:S02]  /*39720*/  LDL.LU R21, [R1+0x424] ;  /* 0x0004240001157983 */ /* 0x000ea40000300800 */
[----:B------:R-:W2:Y:S02]  /*39730*/  LDL.LU R22, [R1+0x428] ;  /* 0x0004280001167983 */ /* 0x000ea40000300800 */
[----:B------:R-:W2:Y:S02]  /*39740*/  LDL.LU R23, [R1+0x42c] ;  /* 0x00042c0001177983 */ /* 0x000ea40000300800 */
[----:B--2---:R-:W-:Y:S01]  /*39750*/  STL.64 [R1+0x3398], R22 ;  /* 0x0033981601007387 */ /* 0x004fe20000100a00 */
[----:B------:R0:W-:Y:S03]  /*39760*/  STL.64 [R1+0x3390], R20 ;  /* 0x0033901401007387 */ /* 0x0001e60000100a00 */
[----:B0-----:R-:W2:Y:S01]  /*39770*/  LDL.LU R20, [R1+0x430] ;  /* 0x0004300001147983 */ /* 0x001ea20000300800 */
[----:B------:R-:W2:Y:S02]  /*39780*/  LDL.LU R21, [R1+0x434] ;  /* 0x0004340001157983 */ /* 0x000ea40000300800 */
[----:B------:R-:W2:Y:S02]  /*39790*/  LDL.LU R22, [R1+0x438] ;  /* 0x0004380001167983 */ /* 0x000ea40000300800 */
[----:B------:R-:W2:Y:S01]  /*397a0*/  LDL.LU R23, [R1+0x43c] ;  /* 0x00043c0001177983 */ /* 0x000ea20000300800 */
[----:B------:R-:W3:Y:S04]  /*397b0*/  LDL R14, [R1+0x78] ;  /* 0x00007800010e7983 */ /* 0x000ee80000100800 */
[----:B--2---:R0:W-:Y:S01]  /*397c0*/  STL.64 [R1+0x33a8], R22 ;  /* 0x0033a81601007387 */ /* 0x0041e20000100a00 */
[----:B------:R1:W-:Y:S02]  /*397d0*/  STL.64 [R1+0x33a0], R20 ;  /* 0x0033a01401007387 */ /* 0x0003e40000100a00 */
[----:B0-----:R-:W-:-:S02]  /*397e0*/  IMAD.MOV.U32 R22, RZ, RZ, R3 ;  /* 0x000000ffff167224 */ /* 0x001fc400078e0003 */
[----:B------:R-:W-:-:S05]  /*397f0*/  IMAD.MOV.U32 R23, RZ, RZ, R2 ;  /* 0x000000ffff177224 */ /* 0x000fca00078e0002 */
[----:B------:R0:W-:Y:S01]  /*39800*/  STL.64 [R1+0x33c8], R22 ;  /* 0x0033c81601007387 */ /* 0x0001e20000100a00 */
[----:B-1----:R-:W3:Y:S02]  /*39810*/  LDL.LU R20, [R1+0x3c0] ;  /* 0x0003c00001147983 */ /* 0x002ee40000300800 */
[----:B------:R-:W3:Y:S01]  /*39820*/  LDL.LU R21, [R1+0x3c4] ;  /* 0x0003c40001157983 */ /* 0x000ee20000300800 */
[----:B0-----:R-:W3:Y:S01]  /*39830*/  LDL.LU R22, [R1+0x3c8] ;  /* 0x0003c80001167983 */ /* 0x001ee20000300800 */
[----:B------:R-:W3:Y:S02]  /*39840*/  LDL.LU R23, [R1+0x3cc] ;  /* 0x0003cc0001177983 */ /* 0x000ee40000300800 */
[----:B------:R-:W2:Y:S02]  /*39850*/  LDL.64 R10, [R1+0x8] ;  /* 0x00000800010a7983 */ /* 0x000ea40000100a00 */
[----:B------:R-:W-:Y:S01]  /*39860*/  IMAD.MOV.U32 R15, RZ, RZ, R9 ;  /* 0x000000ffff0f7224 */ /* 0x000fe200078e0009 */
[----:B--2---:R0:W-:Y:S01]  /*39870*/  STL.64 [R1+0x33b0], R10 ;  /* 0x0033b00a01007387 */ /* 0x0041e20000100a00 */
[----:B------:R-:W2:Y:S02]  /*39880*/  LDL.LU R8, [R1+0x440] ;  /* 0x0004400001087983 */ /* 0x000ea40000300800 */
[----:B------:R-:W2:Y:S01]  /*39890*/  LDL.LU R9, [R1+0x444] ;  /* 0x0004440001097983 */ /* 0x000ea20000300800 */
[----:B0-----:R-:W2:Y:S01]  /*398a0*/  LDL.LU R10, [R1+0x448] ;  /* 0x00044800010a7983 */ /* 0x001ea20000300800 */
[----:B------:R-:W2:Y:S02]  /*398b0*/  LDL.LU R11, [R1+0x44c] ;  /* 0x00044c00010b7983 */ /* 0x000ea40000300800 */
[----:B------:R-:W-:Y:S02]  /*398c0*/  STL.64 [R1+0x3330], R18 ;  /* 0x0033301201007387 */ /* 0x000fe40000100a00 */
[----:B----4-:R0:W-:Y:S02]  /*398d0*/  STL.64 [R1+0x3328], R16 ;  /* 0x0033281001007387 */ /* 0x0101e40000100a00 */
[----:B0-----:R-:W4:Y:S01]  /*398e0*/  LDL.LU R16, [R1+0x3e0] ;  /* 0x0003e00001107983 */ /* 0x001f220000300800 */
[----:B------:R-:W4:Y:S02]  /*398f0*/  LDL.LU R17, [R1+0x3e4] ;  /* 0x0003e40001117983 */ /* 0x000f240000300800 */
[----:B------:R-:W2:Y:S02]  /*39900*/  LDL.LU R18, [R1+0x3e8] ;  /* 0x0003e80001127983 */ /* 0x000ea40000300800 */
[----:B------:R-:W2:Y:S02]  /*39910*/  LDL.LU R19, [R1+0x3ec] ;  /* 0x0003ec0001137983 */ /* 0x000ea40000300800 */
[----:B--2---:R-:W-:Y:S01]  /*39920*/  STL.64 [R1+0x3348], R18 ;  /* 0x0033481201007387 */ /* 0x004fe20000100a00 */
[----:B----4-:R0:W-:Y:S03]  /*39930*/  STL.64 [R1+0x3340], R16 ;  /* 0x0033401001007387 */ /* 0x0101e60000100a00 */
[----:B0-----:R-:W2:Y:S01]  /*39940*/  LDL.LU R16, [R1+0x3f0] ;  /* 0x0003f00001107983 */ /* 0x001ea20000300800 */
[----:B------:R-:W2:Y:S02]  /*39950*/  LDL.LU R17, [R1+0x3f4] ;  /* 0x0003f40001117983 */ /* 0x000ea40000300800 */
[----:B------:R-:W4:Y:S02]  /*39960*/  LDL.LU R18, [R1+0x3f8] ;  /* 0x0003f80001127983 */ /* 0x000f240000300800 */
[----:B------:R-:W4:Y:S01]  /*39970*/  LDL.LU R19, [R1+0x3fc] ;  /* 0x0003fc0001137983 */ /* 0x000f220000300800 */
[----:B---3--:R-:W-:Y:S01]  /*39980*/  HMMA.16816.F32.BF16 R4, R4, R14, R20 ;  /* 0x0000000e0404723c */ /* 0x008fe20000041814 */
[----:B----4-:R-:W-:Y:S01]  /*39990*/  STL.64 [R1+0x3360], R18 ;  /* 0x0033601201007387 */ /* 0x010fe20000100a00 */
[----:B--2---:R0:W-:Y:S03]  /*399a0*/  STL.64 [R1+0x3358], R16 ;  /* 0x0033581001007387 */ /* 0x0041e60000100a00 */
[----:B0-----:R-:W2:Y:S01]  /*399b0*/  LDL.LU R16, [R1+0x400] ;  /* 0x0004000001107983 */ /* 0x001ea20000300800 */
[----:B------:R-:W2:Y:S02]  /*399c0*/  LDL.LU R17, [R1+0x404] ;  /* 0x0004040001117983 */ /* 0x000ea40000300800 */
[----:B------:R-:W2:Y:S02]  /*399d0*/  LDL.LU R18, [R1+0x408] ;  /* 0x0004080001127983 */ /* 0x000ea40000300800 */
[----:B------:R-:W2:Y:S01]  /*399e0*/  LDL.LU R19, [R1+0x40c] ;  /* 0x00040c0001137983 */ /* 0x000ea20000300800 */
[----:B------:R0:W-:Y:S01]  /*399f0*/  STL.64 [R1+0x32f8], R26 ;  /* 0x0032f81a01007387 */ /* 0x0001e20000100a00 */
[----:B------:R-:W-:Y:S03]  /*39a00*/  STL.64 [R1+0x32f0], R24 ;  /* 0x0032f01801007387 */ /* 0x000fe60000100a00 */
[----:B0-----:R-:W3:Y:S01]  /*39a10*/  LDL.64 R26, [R1+0x18] ;  /* 0x00001800011a7983 */ /* 0x001ee20000100a00 */
[----:B------:R-:W4:Y:S02]  /*39a20*/  LDL.LU.64 R22, [R1+0x33c8] ;  /* 0x0033c80001167983 */ /* 0x000f240000300a00 */
[----:B------:R-:W4:Y:S02]  /*39a30*/  LDL.LU.64 R14, [R1+0x33c0] ;  /* 0x0033c000010e7983 */ /* 0x000f240000300a00 */
[----:B------:R-:W4:Y:S03]  /*39a40*/  LDL.LU.64 R12, [R1+0x33b8] ;  /* 0x0033b800010c7983 */ /* 0x000f260000300a00 */
[----:B------:R-:W-:Y:S01]  /*39a50*/  STL.64 [R1+0x4b0], R4 ;  /* 0x0004b00401007387 */ /* 0x000fe20000100a00 */
[----:B------:R-:W-:Y:S02]  /*39a60*/  STL.64 [R1+0x4b8], R6 ;  /* 0x0004b80601007387 */ /* 0x000fe40000100a00 */
[----:B------:R-:W0:Y:S02]  /*39a70*/  LDSM.16.MT88.4 R4, [R0+0x11080] ;  /* 0x011080000004783b */ /* 0x000e240000004200 */
[----:B0-----:R0:W-:Y:S02]  /*39a80*/  STL.64 [R1+0x31a8], R6 ;  /* 0x0031a80601007387 */ /* 0x0011e40000100a00 */
[----:B------:R-:W-:Y:S02]  /*39a90*/  STL.64 [R1+0x31a0], R4 ;  /* 0x0031a00401007387 */ /* 0x000fe40000100a00 */
[----:B0-----:R-:W2:Y:S01]  /*39aa0*/  LDL.LU.64 R6, [R1+0x78] ;  /* 0x0000780001067983 */ /* 0x001ea20000300a00 */
[C---:B----4-:R-:W-:Y:S03]  /*39ab0*/  HMMA.16816.F32.BF16 R20, R12.reuse, R22, R8 ;  /* 0x000000160c14723c */ /* 0x050fe60000041808 */
[----:B------:R-:W4:Y:S11]  /*39ac0*/  LDL.LU.64 R10, [R1+0x33b0] ;  /* 0x0033b000010a7983 */ /* 0x000f360000300a00 */
[----:B------:R-:W-:Y:S09]  /*39ad0*/  @!UPT UIADD3 URZ, URZ, URZ, URZ ;  /* 0x0000003f3f3ff290 */ /* 0x000ff2000fffe03f */
[----:B------:R-:W-:Y:S01]  /*39ae0*/  STL.64 [R1+0x4a0], R20 ;  /* 0x0004a01401007387 */ /* 0x000fe20000100a00 */
[----:B------:R0:W-:Y:S03]  /*39af0*/  STL.64 [R1+0x4a8], R22 ;  /* 0x0004a81601007387 */ /* 0x0001e60000100a00 */
[----:B0-----:R-:W3:Y:S01]  /*39b00*/  LDL.LU.64 R22, [R1+0x33a8] ;  /* 0x0033a80001167983 */ /* 0x001ee20000300a00 */
[----:B------:R-:W3:Y:S02]  /*39b10*/  LDL.LU.64 R20, [R1+0x33a0] ;  /* 0x0033a00001147983 */ /* 0x000ee40000300a00 */
[C---:B---3--:R-:W-:Y:S11]  /*39b20*/  HMMA.16816.F32.BF16 R20, R12.reuse, R26, R20 ;  /* 0x0000001a0c14723c */ /* 0x048ff60000041814 */
[----:B------:R-:W-:Y:S11]  /*39b30*/  @!UPT UIADD3 URZ, URZ, URZ, URZ ;  /* 0x0000003f3f3ff290 */ /* 0x000ff6000fffe03f */
[----:B------:R-:W-:Y:S01]  /*39b40*/  @!UPT UIADD3 URZ, URZ, URZ, URZ ;  /* 0x0000003f3f3ff290 */ /* 0x000fe2000fffe03f */
[----:B------:R-:W-:Y:S01]  /*39b50*/  STL.64 [R1+0x490], R20 ;  /* 0x0004901401007387 */ /* 0x000fe20000100a00 */
[----:B------:R0:W-:Y:S03]  /*39b60*/  STL.64 [R1+0x498], R22 ;  /* 0x0004981601007387 */ /* 0x0001e60000100a00 */
[----:B0-----:R-:W3:Y:S01]  /*39b70*/  LDL.LU.64 R22, [R1+0x3398] ;  /* 0x0033980001167983 */ /* 0x001ee20000300a00 */
[----:B------:R-:W3:Y:S02]  /*39b80*/  LDL.LU.64 R20, [R1+0x3390] ;  /* 0x0033900001147983 */ /* 0x000ee40000300a00 */
[----:B------:R0:W-:Y:S02]  /*39b90*/  STL.64 [R1+0x3310], R26 ;  /* 0x0033101a01007387 */ /* 0x0001e40000100a00 */
[----:B----4-:R-:W-:Y:S02]  /*39ba0*/  IMAD.MOV.U32 R2, RZ, RZ, R10 ;  /* 0x000000ffff027224 */ /* 0x010fe400078e000a */
[----:B------:R-:W-:Y:S01]  /*39bb0*/  IMAD.MOV.U32 R0, RZ, RZ, R11 ;  /* 0x000000ffff007224 */ /* 0x000fe200078e000b */
[----:B0-----:R-:W4:Y:S01]  /*39bc0*/  LDL.64 R26, [R1+0x28] ;  /* 0x00002800011a7983 */ /* 0x001f220000100a00 */
[C---:B---3--:R-:W-:Y:S11]  /*39bd0*/  HMMA.16816.F32.BF16 R20, R12.reuse, R10, R20 ;  /* 0x0000000a0c14723c */ /* 0x048ff60000041814 */
[----:B------:R-:W-:Y:S11]  /*39be0*/  @!UPT UIADD3 URZ, URZ, URZ, URZ ;  /* 0x0000003f3f3ff290 */ /* 0x000ff6000fffe03f */
[----:B------:R-:W-:Y:S01]  /*39bf0*/  @!UPT UIADD3 URZ, URZ, URZ, URZ ;  /* 0x0000003f3f3ff290 */ /* 0x000fe2000fffe03f */
[----:B------:R-:W-:Y:S01]  /*39c00*/  STL.64 [R1+0x440], R20 ;  /* 0x0004401401007387 */ /* 0x000fe20000100a00 */
[----:B------:R0:W-:Y:S03]  /*39c10*/  STL.64 [R1+0x448], R22 ;  /* 0x0004481601007387 */ /* 0x0001e60000100a00 */
[----:B0-----:R-:W3:Y:S01]  /*39c20*/  LDL.LU.64 R22, [R1+0x3388] ;  /* 0x0033880001167983 */ /* 0x001ee20000300a00 */
[----:B------:R-:W3:Y:S02]  /*39c30*/  LDL.LU.64 R20, [R1+0x3380] ;  /* 0x0033800001147983 */ /* 0x000ee40000300a00 */
[----:B------:R-:W3:Y:S02]  /*39c40*/  LDL.LU.64 R10, [R1+0x3378] ;  /* 0x00337800010a7983 */ /* 0x000ee40000300a00 */
[----:B------:R-:W2:Y:S01]  /*39c50*/  LDL.LU R8, [R1+0x3370] ;  /* 0x0033700001087983 */ /* 0x000ea20000300800 */
[C---:B---3--:R-:W-:Y:S11]  /*39c60*/  HMMA.16816.F32.BF16 R20, R12.reuse, R10, R20 ;  /* 0x0000000a0c14723c */ /* 0x048ff60000041814 */
[----:B------:R-:W-:Y:S11]  /*39c70*/  @!UPT UIADD3 URZ, URZ, URZ, URZ ;  /* 0x0000003f3f3ff290 */ /* 0x000ff6000fffe03f */
[----:B------:R-:W-:Y:S01]  /*39c80*/  @!UPT UIADD3 URZ, URZ, URZ, URZ ;  /* 0x0000003f3f3ff290 */ /* 0x000fe2000fffe03f */
[----:B------:R-:W-:Y:S01]  /*39c90*/  STL.64 [R1+0x430], R20 ;  /* 0x0004301401007387 */ /* 0x000fe20000100a00 */
[----:B------:R0:W-:Y:S03]  /*39ca0*/  STL.64 [R1+0x438], R22 ;  /* 0x0004381601007387 */ /* 0x0001e60000100a00 */
[----:B0-----:R-:W2:Y:S02]  /*39cb0*/  LDL.LU.64 R22, [R1+0x3368] ;  /* 0x0033680001167983 */ /* 0x001ea40000300a00 */
[C---:B--2---:R-:W-:Y:S02]  /*39cc0*/  HMMA.16816.F32.BF16 R20, R12.reuse, R22, R16 ;  /* 0x000000160c14723c */ /* 0x044fe40000041810 */
[----:B------:R-:W2:Y:S01]  /*39cd0*/  LDL.LU.64 R18, [R1+0x3360] ;  /* 0x0033600001127983 */ /* 0x000ea20000300a00 */
[----:B------:R-:W2:Y:S11]  /*39ce0*/  LDL.LU.64 R16, [R1+0x3358] ;  /* 0x0033580001107983 */ /* 0x000eb60000300a00 */
[----:B------:R-:W-:Y:S09]  /*39cf0*/  @!UPT UIADD3 URZ, URZ, URZ, URZ ;  /* 0x0000003f3f3ff290 */ /* 0x000ff2000fffe03f */
        /* <DEDUP_REMOVED lines=9> */
[----:B0-----:R-:W2:Y:S01]  /*39d90*/  LDL.LU.64 R22, [R1+0x3338] ;  /* 0x0033380001167983 */ /* 0x001ea20000300a00 */
[----:B------:R-:W3:Y:S02]  /*39da0*/  LDL R9, [R1+0x5c4] ;  /* 0x0005c40001097983 */ /* 0x000ee40000100800 */
[----:B------:R-:W-:Y:S01]  /*39db0*/  STL.64 [R1+0x3308], R10 ;  /* 0x0033080a01007387 */ /* 0x000fe20000100a00 */
[C---:B--2---:R-:W-:Y:S01]  /*39dc0*/  HMMA.16816.F32.BF16 R16, R12.reuse, R22, R16 ;  /* 0x000000160c10723c */ /* 0x044fe20000041810 */
[----:B---3--:R0:W-:Y:S04]  /*39dd0*/  STL.64 [R1+0x3300], R8 ;  /* 0x0033000801007387 */ /* 0x0081e80000100a00 */
[----:B0-----:R-:W2:Y:S01]  /*39de0*/  LDL.LU R8, [R1+0x3a0] ;  /* 0x0003a00001087983 */ /* 0x001ea20000300800 */
[----:B------:R-:W2:Y:S02]  /*39df0*/  LDL.LU R9, [R1+0x3a4] ;  /* 0x0003a40001097983 */ /* 0x000ea40000300800 */
[----:B------:R-:W2:Y:S02]  /*39e00*/  LDL.LU R10, [R1+0x3a8] ;  /* 0x0003a800010a7983 */ /* 0x000ea40000300800 */
[----:B------:R-:W2:Y:S11]  /*39e10*/  LDL.LU R11, [R1+0x3ac] ;  /* 0x0003ac00010b7983 */ /* 0x000eb60000300800 */
[----:B------:R-:W-:Y:S02]  /*39e20*/  @!UPT UIADD3 URZ, URZ, URZ, URZ ;  /* 0x0000003f3f3ff290 */ /* 0x000fe4000fffe03f */
[----:B------:R-:W-:Y:S01]  /*39e30*/  STL.64 [R1+0x400], R16 ;  /* 0x0004001001007387 */ /* 0x000fe20000100a00 */
[----:B------:R0:W-:Y:S03]  /*39e40*/  STL.64 [R1+0x408], R18 ;  /* 0x0004081201007387 */ /* 0x0001e60000100a00 */
[----:B0-----:R-:W3:Y:S01]  /*39e50*/  LDL.LU.64 R18, [R1+0x3330] ;  /* 0x0033300001127983 */ /* 0x001ee20000300a00 */
[----:B------:R-:W3:Y:S02]  /*39e60*/  LDL.LU.64 R16, [R1+0x3328] ;  /* 0x0033280001107983 */ /* 0x000ee40000300a00 */
[----:B------:R0:W-:Y:S02]  /*39e70*/  STL.64 [R1+0x32d0], R22 ;  /* 0x0032d01601007387 */ /* 0x0001e40000100a00 */
[----:B------:R-:W2:Y:S01]  /*39e80*/  LDL.LU R20, [R1+0x3b0] ;  /* 0x0003b00001147983 */ /* 0x000ea20000300800 */
[----:B------:R-:W2:Y:S04]  /*39e90*/  LDL.LU R21, [R1+0x3b4] ;  /* 0x0003b40001157983 */ /* 0x000ea80000300800 */
[----:B0-----:R-:W2:Y:S01]  /*39ea0*/  LDL.LU R22, [R1+0x3b8] ;  /* 0x0003b80001167983 */ /* 0x001ea20000300800 */
[----:B------:R-:W2:Y:S01]  /*39eb0*/  LDL.LU R23, [R1+0x3bc] ;  /* 0x0003bc0001177983 */ /* 0x000ea20000300800 */
[----:B---3--:R-:W-:Y:S02]  /*39ec0*/  HMMA.16816.F32.BF16 R12, R12, R6, R16 ;  /* 0x000000060c0c723c */ /* 0x008fe40000041810 */
[----:B------:R-:W2:Y:S01]  /*39ed0*/  LDL.LU.64 R18, [R1+0x3320] ;  /* 0x0033200001127983 */ /* 0x000ea20000300a00 */
[----:B------:R-:W2:Y:S02]  /*39ee0*/  LDL.LU.64 R16, [R1+0x3318] ;  /* 0x0033180001107983 */ /* 0x000ea40000300a00 */
[----:B----4-:R-:W-:Y:S11]  /*39ef0*/  IMAD.MOV.U32 R3, RZ, RZ, R27 ;  /* 0x000000ffff037224 */ /* 0x010ff600078e001b */
[----:B------:R-:W-:Y:S07]  /*39f00*/  @!UPT UIADD3 URZ, URZ, URZ, URZ ;  /* 0x0000003f3f3ff290 */ /* 0x000fee000fffe03f */
[----:B------:R-:W-:Y:S01]  /*39f10*/  STL.64 [R1+0x3c0], R12 ;  /* 0x0003c00c01007387 */ /* 0x000fe20000100a00 */
[----:B------:R-:W-:Y:S02]  /*39f20*/  STL.64 [R1+0x3c8], R14 ;  /* 0x0003c80e01007387 */ /* 0x000fe40000100a00 */
[----:B------:R0:W-:Y:S02]  /*39f30*/  STL.64 [R1+0x32d8], R6 ;  /* 0x0032d80601007387 */ /* 0x0001e40000100a00 */
[----:B------:R-:W3:Y:S01]  /*39f40*/  LDL.LU R4, [R1+0x390] ;  /* 0x0003900001047983 */ /* 0x000ee20000300800 */
[----:B------:R-:W3:Y:S04]  /*39f50*/  LDL.LU R5, [R1+0x394] ;  /* 0x0003940001057983 */ /* 0x000ee80000300800 */
[----:B0-----:R-:W3:Y:S01]  /*39f60*/  LDL.LU R6, [R1+0x398] ;  /* 0x0003980001067983 */ /* 0x001ee20000300800 */
[----:B------:R-:W3:Y:S01]  /*39f70*/  LDL.LU R7, [R1+0x39c] ;  /* 0x00039c0001077983 */ /* 0x000ee20000300800 */
[C---:B--2---:R-:W-:Y:S11]  /*39f80*/  HMMA.16816.F32.BF16 R20, R16.reuse, R26, R20 ;  /* 0x0000001a1014723c */ /* 0x044ff60000041814 */
[----:B------:R-:W-:Y:S11]  /*39f90*/  @!UPT UIADD3 URZ, URZ, URZ, URZ ;  /* 0x0000003f3f3ff290 */ /* 0x000ff6000fffe03f */
[----:B------:R-:W-:Y:S01]  /*39fa0*/  @!UPT UIADD3 URZ, URZ, URZ, URZ ;  /* 0x0000003f3f3ff290 */ /* 0x000fe2000fffe03f */
[----:B------:R0:W-:Y:S01]  /*39fb0*/  STL.64 [R1+0x3d0], R20 ;  /* 0x0003d01401007387 */ /* 0x0001e20000100a00 */
[----:B------:R-:W-:Y:S02]  /*39fc0*/  STL.64 [R1+0x3d8], R22 ;  /* 0x0003d81601007387 */ /* 0x000fe40000100a00 */
[----:B0-----:R-:W-:Y:S02]  /*39fd0*/  IMAD.MOV.U32 R20, RZ, RZ, R26 ;  /* 0x000000ffff147224 */ /* 0x001fe400078e001a */
[----:B------:R-:W2:Y:S01]  /*39fe0*/  LDL.LU.64 R26, [R1+0x3310] ;  /* 0x00331000011a7983 */ /* 0x000ea20000300a00 */
[----:B------:R-:W-:Y:S02]  /*39ff0*/  IMAD.MOV.U32 R14, RZ, RZ, R2 ;  /* 0x000000ffff0e7224 */ /* 0x000fe400078e0002 */
[----:B------:R-:W-:Y:S01]  /*3a000*/  IMAD.MOV.U32 R15, RZ, RZ, R0 ;  /* 0x000000ffff0f7224 */ /* 0x000fe200078e0000 */
[----:B--2---:R-:W-:Y:S01]  /*3a010*/  HMMA.16816.F32.BF16 R8, R16, R26, R8 ;  /* 0x0000001a1008723c */ /* 0x004fe20000041808 */
[----:B------:R-:W-:-:S02]  /*3a020*/  IMAD.MOV.U32 R2, RZ, RZ, R26 ;  /* 0x000000ffff027224 */ /* 0x000fc400078e001a */
[----:B------:R-:W-:Y:S11]  /*3a030*/  IMAD.MOV.U32 R0, RZ, RZ, R27 ;  /* 0x000000ffff007224 */ /* 0x000ff600078e001b */
[----:B------:R-:W-:Y:S09]  /*3a040*/  @!UPT UIADD3 URZ, URZ, URZ, URZ ;  /* 0x0000003f3f3ff290 */ /* 0x000ff2000fffe03f */
[----:B------:R-:W-:Y:S01]  /*3a050*/  STL.64 [R1+0x480], R8 ;  /* 0x0004800801007387 */ /* 0x000fe20000100a00 */
[----:B------:R0:W-:Y:S03]  /*3a060*/  STL.64 [R1+0x488], R10 ;  /* 0x0004880a01007387 */ /* 0x0001e60000100a00 */
[----:B0-----:R-:W2:Y:S01]  /*3a070*/  LDL.LU.64 R10, [R1+0x3308] ;  /* 0x00330800010a7983 */ /* 0x001ea20000300a00 */
[----:B------:R-:W4:Y:S02]  /*3a080*/  LDL.LU.64 R8, [R1+0x3300] ;  /* 0x0033000001087983 */ /* 0x000f240000300a00 */
[----:B------:R-:W2:Y:S02]  /*3a090*/  LDL.LU.64 R26, [R1+0x32f8] ;  /* 0x0032f800011a7983 */ /* 0x000ea40000300a00 */
[----:B------:R-:W2:Y:S01]  /*3a0a0*/  LDL.LU.64 R24, [R1+0x32f0] ;  /* 0x0032f00001187983 */ /* 0x000ea20000300a00 */
[C---:B---3--:R-:W-:Y:S08]  /*3a0b0*/  HMMA.16816.F32.BF16 R12, R16.reuse, R14, R4 ;  /* 0x0000000e100c723c */ /* 0x048ff00000041804 */
[C---:B--2---:R-:W-:Y:S01]  /*3a0c0*/  HMMA.16816.F32.BF16 R4, R16.reuse, R10, R24 ;  /* 0x0000000a1004723c */ /* 0x044fe20000041818 */
[----:B------:R-:W2:Y:S11]  /*3a0d0*/  LDL.LU R24, [R1+0x2a0] ;  /* 0x0002a00001187983 */ /* 0x000eb60000300800 */
[----:B------:R-:W-:Y:S03]  /*3a0e0*/  @!UPT UIADD3 URZ, URZ, URZ, URZ ;  /* 0x0000003f3f3ff290 */ /* 0x000fe6000fffe03f */
[----:B------:R0:W-:Y:S02]  /*3a0f0*/  STL.64 [R1+0x3b0], R12 ;  /* 0x0003b00c01007387 */ /* 0x0001e40000100a00 */
[----:B------:R1:W-:Y:S06]  /*3a100*/  STL.64 [R1+0x3b8], R14 ;  /* 0x0003b80e01007387 */ /* 0x0003ec0000100a00 */
[----:B------:R3:W-:Y:S01]  /*3a110*/  STL.64 [R1+0x3a0], R4 ;  /* 0x0003a00401007387 */ /* 0x0007e20000100a00 */
[----:B------:R4:W-:Y:S02]  /*3a120*/  STL.64 [R1+0x3a8], R6 ;  /* 0x0003a80601007387 */ /* 0x0009e40000100a00 */
[----:B------:R-:W2:Y:S02]  /*3a130*/  LDL.LU R25, [R1+0x2a4] ;  /* 0x0002a40001197983 */ /* 0x000ea40000300800 */
[----:B------:R-:W2:Y:S01]  /*3a140*/  LDL.LU R26, [R1+0x2a8] ;  /* 0x0002a800011a7983 */ /* 0x000ea20000300800 */
[----:B------:R-:W2:Y:S01]  /*3a150*/  LDL.LU R27, [R1+0x2ac] ;  /* 0x0002ac00011b7983 */ /* 0x000ea20000300800 */
[----:B0-----:R-:W2:Y:S02]  /*3a160*/  LDL.LU R12, [R1+0x370] ;  /* 0x00037000010c7983 */ /* 0x001ea40000300800 */
[----:B------:R-:W2:Y:S02]  /*3a170*/  LDL.LU R13, [R1+0x374] ;  /* 0x00037400010d7983 */ /* 0x000ea40000300800 */
[----:B-1----:R-:W2:Y:S01]  /*3a180*/  LDL.LU R14, [R1+0x378] ;  /* 0x00037800010e7983 */ /* 0x002ea20000300800 */
[----:B------:R-:W2:Y:S04]  /*3a190*/  LDL.LU R15, [R1+0x37c] ;  /* 0x00037c00010f7983 */ /* 0x000ea80000300800 */
[----:B---3--:R-:W3:Y:S01]  /*3a1a0*/  LDL.LU R4, [R1+0x360] ;  /* 0x0003600001047983 */ /* 0x008ee20000300800 */
[----:B------:R-:W3:Y:S02]  /*3a1b0*/  LDL.LU R5, [R1+0x364] ;  /* 0x0003640001057983 */ /* 0x000ee40000300800 */
[----:B----4-:R-:W4:Y:S02]  /*3a1c0*/  LDL.LU R6, [R1+0x368] ;  /* 0x0003680001067983 */ /* 0x010f240000300800 */
[----:B------:R-:W4:Y:S02]  /*3a1d0*/  LDL.LU R7, [R1+0x36c] ;  /* 0x00036c0001077983 */ /* 0x000f240000300800 */
[----:B----4-:R0:W-:Y:S01]  /*3a1e0*/  STL.64 [R1+0x32e8], R6 ;  /* 0x0032e80601007387 */ /* 0x0101e20000100a00 */
[----:B---3--:R-:W-:Y:S02]  /*3a1f0*/  STL.64 [R1+0x32e0], R4 ;  /* 0x0032e00401007387 */ /* 0x008fe40000100a00 */
[----:B------:R-:W3:Y:S01]  /*3a200*/  LDL.64 R22, [R1+0x58] ;  /* 0x0000580001167983 */ /* 0x000ee20000100a00 */
[----:B0-----:R-:W4:Y:S01]  /*3a210*/  LDL.64 R6, [R1+0x38] ;  /* 0x0000380001067983 */ /* 0x001f220000100a00 */
[----:B--2---:R-:W-:Y:S02]  /*3a220*/  STL.64 [R1+0x32c8], R26 ;  /* 0x0032c81a01007387 */ /* 0x004fe40000100a00 */
[----:B------:R0:W-:Y:S02]  /*3a230*/  STL.64 [R1+0x32c0], R24 ;  /* 0x0032c01801007387 */ /* 0x0001e40000100a00 */
[----:B0-----:R-:W2:Y:S01]  /*3a240*/  LDL.LU R24, [R1+0x350] ;  /* 0x0003500001187983 */ /* 0x001ea20000300800 */
[----:B------:R-:W2:Y:S02]  /*3a250*/  LDL.LU R25, [R1+0x354] ;  /* 0x0003540001197983 */ /* 0x000ea40000300800 */
[----:B------:R-:W2:Y:S02]  /*3a260*/  LDL.LU R26, [R1+0x358] ;  /* 0x00035800011a7983 */ /* 0x000ea40000300800 */
[----:B------:R-:W2:Y:S01]  /*3a270*/  LDL.LU R27, [R1+0x35c] ;  /* 0x00035c00011b7983 */ /* 0x000ea20000300800 */
[----:B------:R-:W-:Y:S01]  /*3a280*/  STL.64 [R1+0x3278], R10 ;  /* 0x0032780a01007387 */ /* 0x000fe20000100a00 */
        /* <DEDUP_REMOVED lines=11> */
[C---:B----4-:R-:W-:Y:S01]  /*3a340*/  HMMA.16816.F32.BF16 R12, R16.reuse, R6, R12 ;  /* 0x00000006100c723c */ /* 0x050fe2000004180c */
[----:B--2---:R0:W-:Y:S01]  /*3a350*/  STL.64 [R1+0x3298], R10 ;  /* 0x0032980a01007387 */ /* 0x0041e20000100a00 */
[----:B------:R-:W-:Y:S11]  /*3a360*/  STL.64 [R1+0x3290], R8 ;  /* 0x0032900801007387 */ /* 0x000ff60000100a00 */
[----:B------:R-:W-:Y:S10]  /*3a370*/  @!UPT UIADD3 URZ, URZ, URZ, URZ ;  /* 0x0000003f3f3ff290 */ /* 0x000ff4000fffe03f */
[----:B------:R1:W-:Y:S02]  /*3a380*/  STL.64 [R1+0x390], R12 ;  /* 0x0003900c01007387 */ /* 0x0003e40000100a00 */
[----:B------:R-:W-:Y:S02]  /*3a390*/  STL.64 [R1+0x398], R14 ;  /* 0x0003980e01007387 */ /* 0x000fe40000100a00 */
[----:B0-----:R-:W-:Y:S02]  /*3a3a0*/  IMAD.MOV.U32 R11, RZ, RZ, R3 ;  /* 0x000000ffff0b7224 */ /* 0x001fe400078e0003 */
[----:B------:R-:W-:Y:S02]  /*3a3b0*/  IMAD.MOV.U32 R3, RZ, RZ, R7 ;  /* 0x000000ffff037224 */ /* 0x000fe400078e0007 */
[----:B-1----:R-:W-:Y:S02]  /*3a3c0*/  IMAD.MOV.U32 R12, RZ, RZ, R6 ;  /* 0x000000ffff0c7224 */ /* 0x002fe400078e0006 */
[----:B------:R-:W3:Y:S01]  /*3a3d0*/  LDL.LU.64 R6, [R1+0x32e8] ;  /* 0x0032e80001067983 */ /* 0x000ee20000300a00 */
[----:B------:R-:W3:Y:S02]  /*3a3e0*/  LDL.LU.64 R4, [R1+0x32e0] ;  /* 0x0032e00001047983 */ /* 0x000ee40000300a00 */
[----:B------:R0:W-:Y:S02]  /*3a3f0*/  STL [R1+0x32a0], R12 ;  /* 0x0032a00c01007387 */ /* 0x0001e40000100800 */
[----:B0-----:R-:W2:Y:S01]  /*3a400*/  LDL.LU R12, [R1+0x290] ;  /* 0x00029000010c7983 */ /* 0x001ea20000300800 */
[----:B------:R-:W2:Y:S02]  /*3a410*/  LDL.LU R13, [R1+0x294] ;  /* 0x00029400010d7983 */ /* 0x000ea40000300800 */
[----:B------:R-:W2:Y:S02]  /*3a420*/  LDL.LU R14, [R1+0x298] ;  /* 0x00029800010e7983 */ /* 0x000ea40000300800 */
[----:B------:R-:W2:Y:S01]  /*3a430*/  LDL.LU R15, [R1+0x29c] ;  /* 0x00029c00010f7983 */ /* 0x000ea20000300800 */
[C---:B---3--:R-:W-:Y:S11]  /*3a440*/  HMMA.16816.F32.BF16 R4, R16.reuse, R22, R4 ;  /* 0x000000161004723c */ /* 0x048ff60000041804 */
[----:B------:R-:W-:Y:S11]  /*3a450*/  @!UPT UIADD3 URZ, URZ, URZ, URZ ;  /* 0x0000003f3f3ff290 */ /* 0x000ff6000fffe03f */
[----:B------:R-:W-:Y:S01]  /*3a460*/  @!UPT UIADD3 URZ, URZ, URZ, URZ ;  /* 0x0000003f3f3ff290 */ /* 0x000fe2000fffe03f */
[----:B------:R0:W-:Y:S01]  /*3a470*/  STL.64 [R1+0x380], R4 ;  /* 0x0003800401007387 */ /* 0x0001e20000100a00 */
[----:B------:R1:W-:Y:S02]  /*3a480*/  STL.64 [R1+0x388], R6 ;  /* 0x0003880601007387 */ /* 0x0003e40000100a00 */
[----:B0-----:R-:W-:Y:S01]  /*3a490*/  IMAD.MOV.U32 R5, RZ, RZ, R22 ;  /* 0x000000ffff057224 */ /* 0x001fe200078e0016 */
[----:B-1----:R-:W3:Y:S01]  /*3a4a0*/  LDL.LU.64 R6, [R1+0x32d8] ;  /* 0x0032d80001067983 */ /* 0x002ee20000300a00 */
[----:B------:R-:W-:Y:S02]  /*3a4b0*/  IMAD.MOV.U32 R4, RZ, RZ, R23 ;  /* 0x000000ffff047224 */ /* 0x000fe400078e0017 */
[----:B------:R-:W4:Y:S02]  /*3a4c0*/  LDL.LU.64 R22, [R1+0x32d0] ;  /* 0x0032d00001167983 */ /* 0x000f240000300a00 */
[----:B------:R-:W-:Y:S01]  /*3a4d0*/  IMAD.MOV.U32 R10, RZ, RZ, R20 ;  /* 0x000000ffff0a7224 */ /* 0x000fe200078e0014 */
[C---:B----4-:R-:W-:Y:S11]  /*3a4e0*/  HMMA.16816.F32.BF16 R24, R16.reuse, R22, R24 ;  /* 0x000000161018723c */ /* 0x050ff60000041818 */
[----:B------:R-:W-:Y:S11]  /*3a4f0*/  @!UPT UIADD3 URZ, URZ, URZ, URZ ;  /* 0x0000003f3f3ff290 */ /* 0x000ff6000fffe03f */
[----:B------:R-:W-:Y:S01]  /*3a500*/  @!UPT UIADD3 URZ, URZ, URZ, URZ ;  /* 0x0000003f3f3ff290 */ /* 0x000fe2000fffe03f */
[----:B------:R-:W-:Y:S01]  /*3a510*/  STL.64 [R1+0x370], R24 ;  /* 0x0003701801007387 */ /* 0x000fe20000100a00 */
[----:B------:R0:W-:Y:S03]  /*3a520*/  STL.64 [R1+0x378], R26 ;  /* 0x0003781a01007387 */ /* 0x0001e60000100a00 */
[----:B0-----:R-:W3:Y:S01]  /*3a530*/  LDL.LU.64 R26, [R1+0x32c8] ;  /* 0x0032c800011a7983 */ /* 0x001ee20000300a00 */
[----:B------:R-:W3:Y:S02]  /*3a540*/  LDL.LU.64 R24, [R1+0x32c0] ;  /* 0x0032c00001187983 */ /* 0x000ee40000300a00 */
[----:B------:R-:W-:Y:S02]  /*3a550*/  IMAD.MOV.U32 R9, RZ, RZ, R22 ;  /* 0x000000ffff097224 */ /* 0x000fe400078e0016 */
[----:B------:R-:W-:Y:S02]  /*3a560*/  IMAD.MOV.U32 R8, RZ, RZ, R23 ;  /* 0x000000ffff087224 */ /* 0x000fe400078e0017 */
[----:B------:R-:W2:Y:S01]  /*3a570*/  LDL.LU.64 R22, [R1+0x32b8] ;  /* 0x0032b80001167983 */ /* 0x000ea20000300a00 */
[----:B------:R-:W2:Y:S01]  /*3a580*/  LDL.LU.64 R20, [R1+0x32b0] ;  /* 0x0032b00001147983 */ /* 0x000ea20000300a00 */
[----:B---3--:R-:W-:Y:S02]  /*3a590*/  HMMA.16816.F32.BF16 R16, R16, R6, R24 ;  /* 0x000000061010723c */ /* 0x008fe40000041818 */
[----:B------:R-:W3:Y:S11]  /*3a5a0*/  LDL.LU R24, [R1+0x260] ;  /* 0x0002600001187983 */ /* 0x000ef60000300800 */
[----:B------:R-:W-:Y:S10]  /*3a5b0*/  @!UPT UIADD3 URZ, URZ, URZ, URZ ;  /* 0x0000003f3f3ff290 */ /* 0x000ff4000fffe03f */
[----:B------:R-:W-:Y:S01]  /*3a5c0*/  STL.64 [R1+0x2a0], R16 ;  /* 0x0002a01001007387 */ /* 0x000fe20000100a00 */
[----:B------:R0:W-:Y:S02]  /*3a5d0*/  STL.64 [R1+0x2a8], R18 ;  /* 0x0002a81201007387 */ /* 0x0001e40000100a00 */
[----:B------:R-:W3:Y:S02]  /*3a5e0*/  LDL.LU R25, [R1+0x264] ;  /* 0x0002640001197983 */ /* 0x000ee40000300800 */
[----:B------:R-:W3:Y:S01]  /*3a5f0*/  LDL.LU R26, [R1+0x268] ;  /* 0x00026800011a7983 */ /* 0x000ee20000300800 */
[----:B------:R-:W3:Y:S01]  /*3a600*/  LDL.LU R27, [R1+0x26c] ;  /* 0x00026c00011b7983 */ /* 0x000ee20000300800 */
[----:B0-----:R-:W-:Y:S02]  /*3a610*/  IMAD.MOV.U32 R18, RZ, RZ, R9 ;  /* 0x000000ffff127224 */ /* 0x001fe400078e0009 */
[----:B------:R-:W-:Y:S02]  /*3a620*/  IMAD.MOV.U32 R19, RZ, RZ, R8 ;  /* 0x000000ffff137224 */ /* 0x000fe400078e0008 */
[----:B--2---:R-:W-:Y:S03]  /*3a630*/  HMMA.16816.F32.BF16 R8, R20, R10, R12 ;  /* 0x0000000a1408723c */ /* 0x004fe6000004180c */
[----:B------:R0:W-:Y:S02]  /*3a640*/  STL.64 [R1+0x3240], R18 ;  /* 0x0032401201007387 */ /* 0x0001e40000100a00 */
[----:B0-----:R-:W-:-:S02]  /*3a650*/  IMAD.MOV.U32 R18, RZ, RZ, R2 ;  /* 0x000000ffff127224 */ /* 0x001fc400078e0002 */
[----:B------:R-:W-:Y:S01]  /*3a660*/  IMAD.MOV.U32 R19, RZ, RZ, R0 ;  /* 0x000000ffff137224 */ /* 0x000fe200078e0000 */
[----:B------:R-:W2:Y:S01]  /*3a670*/  LDL.LU R2, [R1+0x32a8] ;  /* 0x0032a80001027983 */ /* 0x000ea20000300800 */
[----:B------:R-:W4:Y:S02]  /*3a680*/  LDL.LU R0, [R1+0x32a4] ;  /* 0x0032a40001007983 */ /* 0x000f240000300800 */
[----:B------:R-:W2:Y:S11]  /*3a690*/  LDL.LU R12, [R1+0x32a0] ;  /* 0x0032a000010c7983 */ /* 0x000eb60000300800 */
[----:B------:R-:W-:Y:S01]  /*3a6a0*/  @!UPT UIADD3 URZ, URZ, URZ, URZ ;  /* 0x0000003f3f3ff290 */ /* 0x000fe2000fffe03f */
[----:B------:R-:W-:Y:S01]  /*3a6b0*/  STL.64 [R1+0x290], R8 ;  /* 0x0002900801007387 */ /* 0x000fe20000100a00 */
[----:B------:R0:W-:Y:S03]  /*3a6c0*/  STL.64 [R1+0x298], R10 ;  /* 0x0002980a01007387 */ /* 0x0001e60000100a00 */
[----:B0-----:R-:W2:Y:S01]  /*3a6d0*/  LDL.LU.64 R10, [R1+0x3298] ;  /* 0x00329800010a7983 */ /* 0x001ea20000300a00 */
[----:B------:R-:W2:Y:S02]  /*3a6e0*/  LDL.LU.64 R8, [R1+0x3290] ;  /* 0x0032900001087983 */ /* 0x000ea40000300a00 */
[----:B--2---:R-:W-:Y:S01]  /*3a6f0*/  HMMA.16816.F32.BF16 R16, R20, R18, R8 ;  /* 0x000000121410723c */ /* 0x004fe20000041808 */
[----:B------:R-:W2:Y:S01]  /*3a700*/  LDL.LU.64 R10, [R1+0x3288] ;  /* 0x00328800010a7983 */ /* 0x000ea20000300a00 */
[----:B------:R-:W2:Y:S11]  /*3a710*/  LDL.LU.64 R8, [R1+0x3280] ;  /* 0x0032800001087983 */ /* 0x000eb60000300a00 */
[----:B------:R-:W-:Y:S10]  /*3a720*/  @!UPT UIADD3 URZ, URZ, URZ, URZ ;  /* 0x0000003f3f3ff290 */ /* 0x000ff4000fffe03f */
[----:B------:R-:W-:Y:S01]  /*3a730*/  STL.64 [R1+0x280], R16 ;  /* 0x0002801001007387 */ /* 0x000fe20000100a00 */
[----:B------:R0:W-:Y:S02]  /*3a740*/  STL.64 [R1+0x288], R18 ;  /* 0x0002881201007387 */ /* 0x0001e40000100a00 */
[----:B0-----:R-:W-:Y:S02]  /*3a750*/  IMAD.MOV.U32 R18, RZ, RZ, R5 ;  /* 0x000000ffff127224 */ /* 0x001fe400078e0005 */
[----:B------:R-:W-:-:S05]  /*3a760*/  IMAD.MOV.U32 R19, RZ, RZ, R4 ;  /* 0x000000ffff137224 */ /* 0x000fca00078e0004 */
[----:B------:R0:W-:Y:S04]  /*3a770*/  STL.64 [R1+0x3258], R18 ;  /* 0x0032581201007387 */ /* 0x0001e80000100a00 */
[----:B0-----:R-:W2:Y:S02]  /*3a780*/  LDL.LU.64 R18, [R1+0x8] ;  /* 0x0000080001127983 */ /* 0x001ea40000300a00 */
[C---:B--2---:R-:W-:Y:S01]  /*3a790*/  HMMA.16816.F32.BF16 R8, R20.reuse, R18, R8 ;  /* 0x000000121408723c */ /* 0x044fe20000041808 */
[----:B------:R-:W-:Y:S02]  /*3a7a0*/  IMAD.MOV.U32 R5, RZ, RZ, R18 ;  /* 0x000000ffff057224 */ /* 0x000fe400078e0012 */
[----:B------:R-:W-:Y:S11]  /*3a7b0*/  IMAD.MOV.U32 R4, RZ, RZ, R19 ;  /* 0x000000ffff047224 */ /* 0x000ff600078e0013 */
[----:B------:R-:W-:Y:S09]  /*3a7c0*/  @!UPT UIADD3 URZ, URZ, URZ, URZ ;  /* 0x0000003f3f3ff290 */ /* 0x000ff2000fffe03f */
[----:B------:R-:W-:Y:S01]  /*3a7d0*/  STL.64 [R1+0x270], R8 ;  /* 0x0002700801007387 */ /* 0x000fe20000100a00 */
[----:B------:R0:W-:Y:S03]  /*3a7e0*/  STL.64 [R1+0x278], R10 ;  /* 0x0002780a01007387 */ /* 0x0001e60000100a00 */
[----:B0-----:R-:W3:Y:S01]  /*3a7f0*/  LDL.LU.64 R10, [R1+0x3278] ;  /* 0x00327800010a7983 */ /* 0x001ee20000300a00 */
[----:B------:R-:W2:Y:S02]  /*3a800*/  LDL.LU.64 R8, [R1+0x3270] ;  /* 0x0032700001087983 */ /* 0x000ea40000300a00 */
[----:B------:R-:W-:Y:S02]  /*3a810*/  STL.64 [R1+0x3238], R6 ;  /* 0x0032380601007387 */ /* 0x000fe40000100a00 */
[----:B------:R0:W-:Y:S02]  /*3a820*/  STL.64 [R1+0x3230], R4 ;  /* 0x0032300401007387 */ /* 0x0001e40000100a00 */
[----:B0-----:R-:W2:Y:S01]  /*3a830*/  LDL.LU R4, [R1+0x230] ;  /* 0x0002300001047983 */ /* 0x001ea20000300800 */
[----:B------:R-:W2:Y:S02]  /*3a840*/  LDL.LU R5, [R1+0x234] ;  /* 0x0002340001057983 */ /* 0x000ea40000300800 */
[----:B------:R-:W2:Y:S02]  /*3a850*/  LDL.LU R6, [R1+0x238] ;  /* 0x0002380001067983 */ /* 0x000ea40000300800 */
[----:B------:R-:W2:Y:S02]  /*3a860*/  LDL.LU R7, [R1+0x23c] ;  /* 0x00023c0001077983 */ /* 0x000ea40000300800 */
[----:B------:R-:W-:Y:S01]  /*3a870*/  IMAD.MOV.U32 R18, RZ, RZ, R12 ;  /* 0x000000ffff127224 */ /* 0x000fe200078e000c */
[----:B--2---:R-:W-:Y:S01]  /*3a880*/  STL.64 [R1+0x3250], R6 ;  /* 0x0032500601007387 */ /* 0x004fe20000100a00 */
[----:B------:R0:W-:Y:S03]  /*3a890*/  STL.64 [R1+0x3248], R4 ;  /* 0x0032480401007387 */ /* 0x0001e60000100a00 */
[----:B0-----:R-:W2:Y:S01]  /*3a8a0*/  LDL.LU R4, [R1+0x240] ;  /* 0x0002400001047983 */ /* 0x001ea20000300800 */
[----:B------:R-:W2:Y:S02]  /*3a8b0*/  LDL.LU R5, [R1+0x244] ;  /* 0x0002440001057983 */ /* 0x000ea40000300800 */
[----:B------:R-:W2:Y:S02]  /*3a8c0*/  LDL.LU R6, [R1+0x248] ;  /* 0x0002480001067983 */ /* 0x000ea40000300800 */
[----:B------:R-:W2:Y:S01]  /*3a8d0*/  LDL.LU R7, [R1+0x24c] ;  /* 0x00024c0001077983 */ /* 0x000ea20000300800 */
[C---:B---3--:R-:W-:Y:S01]  /*3a8e0*/  HMMA.16816.F32.BF16 R12, R20.reuse, R10, R24 ;  /* 0x0000000a140c723c */ /* 0x048fe20000041818 */
[----:B--2---:R-:W-:Y:S01]  /*3a8f0*/  STL.64 [R1+0x3268], R6 ;  /* 0x0032680601007387 */ /* 0x004fe20000100a00 */
[----:B------:R0:W-:Y:S03]  /*3a900*/  STL.64 [R1+0x3260], R4 ;  /* 0x0032600401007387 */ /* 0x0001e60000100a00 */
[----:B0-----:R-:W2:Y:S01]  /*3a910*/  LDL.LU R4, [R1+0x250] ;  /* 0x0002500001047983 */ /* 0x001ea20000300800 */
[----:B------:R-:W2:Y:S02]  /*3a920*/  LDL.LU R5, [R1+0x254] ;  /* 0x0002540001057983 */ /* 0x000ea40000300800 */
[----:B------:R-:W2:Y:S02]  /*3a930*/  LDL.LU R6, [R1+0x258] ;  /* 0x0002580001067983 */ /* 0x000ea40000300800 */
[----:B------:R-:W2:Y:S01]  /*3a940*/  LDL.LU R7, [R1+0x25c] ;  /* 0x00025c0001077983 */ /* 0x000ea20000300800 */
[----:B------:R-:W3:Y:S11]  /*3a950*/  LDL.LU R24, [R1+0x110] ;  /* 0x0001100001187983 */ /* 0x000ef60000300800 */
[----:B------:R-:W-:Y:S01]  /*3a960*/  @!UPT UIADD3 URZ, URZ, URZ, URZ ;  /* 0x0000003f3f3ff290 */ /* 0x000fe2000fffe03f */
[----:B------:R0:W-:Y:S02]  /*3a970*/  STL.64 [R1+0x260], R12 ;  /* 0x0002600c01007387 */ /* 0x0001e40000100a00 */
[----:B------:R1:W-:Y:S02]  /*3a980*/  STL.64 [R1+0x268], R14 ;  /* 0x0002680e01007387 */ /* 0x0003e40000100a00 */
[----:B------:R-:W3:Y:S01]  /*3a990*/  LDL.LU R25, [R1+0x114] ;  /* 0x0001140001197983 */ /* 0x000ee20000300800 */
[----:B------:R-:W3:Y:S01]  /*3a9a0*/  LDL.LU R26, [R1+0x118] ;  /* 0x00011800011a7983 */ /* 0x000ee20000300800 */
[----:B------:R-:W3:Y:S03]  /*3a9b0*/  LDL.LU R27, [R1+0x11c] ;  /* 0x00011c00011b7983 */ /* 0x000ee60000300800 */
[----:B0-----:R-:W2:Y:S01]  /*3a9c0*/  LDL.LU R12, [R1+0x1f0] ;  /* 0x0001f000010c7983 */ /* 0x001ea20000300800 */
[----:B------:R-:W2:Y:S02]  /*3a9d0*/  LDL.LU R13, [R1+0x1f4] ;  /* 0x0001f400010d7983 */ /* 0x000ea40000300800 */
[----:B-1----:R-:W2:Y:S02]  /*3a9e0*/  LDL.LU R14, [R1+0x1f8] ;  /* 0x0001f800010e7983 */ /* 0x002ea40000300800 */
[----:B------:R-:W2:Y:S01]  /*3a9f0*/  LDL.LU R15, [R1+0x1fc] ;  /* 0x0001fc00010f7983 */ /* 0x000ea20000300800 */
[----:B------:R-:W-:Y:S01]  /*3aa00*/  STL.64 [R1+0x31f0], R10 ;  /* 0x0031f00a01007387 */ /* 0x000fe20000100a00 */
[----:B------:R0:W-:Y:S03]  /*3aa10*/  STL.64 [R1+0x31e8], R8 ;  /* 0x0031e80801007387 */ /* 0x0001e60000100a00 */
[----:B0-----:R-:W2:Y:S01]  /*3aa20*/  LDL.LU R8, [R1+0x1d0] ;  /* 0x0001d00001087983 */ /* 0x001ea20000300800 */
[----:B------:R-:W2:Y:S02]  /*3aa30*/  LDL.LU R9, [R1+0x1d4] ;  /* 0x0001d40001097983 */ /* 0x000ea40000300800 */
[----:B------:R-:W2:Y:S02]  /*3aa40*/  LDL.LU R10, [R1+0x1d8] ;  /* 0x0001d800010a7983 */ /* 0x000ea40000300800 */
[----:B------:R-:W2:Y:S02]  /*3aa50*/  LDL.LU R11, [R1+0x1dc] ;  /* 0x0001dc00010b7983 */ /* 0x000ea40000300800 */
[----:B------:R-:W-:Y:S01]  /*3aa60*/  IMAD.MOV.U32 R19, RZ, RZ, R3 ;  /* 0x000000ffff137224 */ /* 0x000fe200078e0003 */
[----:B--2---:R0:W-:Y:S01]  /*3aa70*/  STL.64 [R1+0x3200], R10 ;  /* 0x0032000a01007387 */ /* 0x0041e20000100a00 */
[----:B------:R-:W-:Y:S03]  /*3aa80*/  STL.64 [R1+0x31f8], R8 ;  /* 0x0031f80801007387 */ /* 0x000fe60000100a00 */
[----:B0-----:R-:W2:Y:S02]  /*3aa90*/  LDL.LU.64 R10, [R1+0x18] ;  /* 0x00001800010a7983 */ /* 0x001ea40000300a00 */
[C---:B------:R-:W-:Y:S02]  /*3aaa0*/  HMMA.16816.F32.BF16 R16, R20.reuse, R18, R4 ;  /* 0x000000121410723c */ /* 0x040fe40000041804 */
[----:B--2---:R0:W-:Y:S04]  /*3aab0*/  STL.64 [R1+0x3218], R10 ;  /* 0x0032180a01007387 */ /* 0x0041e80000100a00 */
[----:B0-----:R-:W2:Y:S01]  /*3aac0*/  LDL.LU.64 R10, [R1+0x28] ;  /* 0x00002800010a7983 */ /* 0x001ea20000300a00 */
[----:B------:R-:W2:Y:S02]  /*3aad0*/  LDL.LU.64 R6, [R1+0x3268] ;  /* 0x0032680001067983 */ /* 0x000ea40000300a00 */
[----:B------:R-:W2:Y:S11]  /*3aae0*/  LDL.LU.64 R4, [R1+0x3260] ;  /* 0x0032600001047983 */ /* 0x000eb60000300a00 */
[----:B------:R-:W-:Y:S03]  /*3aaf0*/  @!UPT UIADD3 URZ, URZ, URZ, URZ ;  /* 0x0000003f3f3ff290 */ /* 0x000fe6000fffe03f */
[----:B------:R-:W-:Y:S01]  /*3ab00*/  STL.64 [R1+0x250], R16 ;  /* 0x0002501001007387 */ /* 0x000fe20000100a00 */
[----:B------:R0:W-:Y:S04]  /*3ab10*/  STL.64 [R1+0x258], R18 ;  /* 0x0002581201007387 */ /* 0x0001e80000100a00 */
        /* <DEDUP_REMOVED lines=8> */
[C---:B--2---:R-:W-:Y:S11]  /*3aba0*/  HMMA.16816.F32.BF16 R4, R20.reuse, R18, R4 ;  /* 0x000000121404723c */ /* 0x044ff60000041804 */
[----:B------:R-:W-:Y:S11]  /*3abb0*/  @!UPT UIADD3 URZ, URZ, URZ, URZ ;  /* 0x0000003f3f3ff290 */ /* 0x000ff6000fffe03f */
[----:B------:R-:W-:Y:S01]  /*3abc0*/  @!UPT UIADD3 URZ, URZ, URZ, URZ ;  /* 0x0000003f3f3ff290 */ /* 0x000fe2000fffe03f */
[----:B------:R-:W-:Y:S01]  /*3abd0*/  STL.64 [R1+0x230], R4 ;  /* 0x0002300401007387 */ /* 0x000fe20000100a00 */
[----:B------:R0:W-:Y:S03]  /*3abe0*/  STL.64 [R1+0x238], R6 ;  /* 0x0002380601007387 */ /* 0x0001e60000100a00 */
[----:B0-----:R-:W3:Y:S01]  /*3abf0*/  LDL.LU.64 R6, [R1+0x3238] ;  /* 0x0032380001067983 */ /* 0x001ee20000300a00 */
[----:B------:R-:W2:Y:S02]  /*3ac00*/  LDL.LU.64 R4, [R1+0x3230] ;  /* 0x0032300001047983 */ /* 0x000ea40000300a00 */
[----:B------:R0:W-:Y:S02]  /*3ac10*/  STL.64 [R1+0x31d8], R18 ;  /* 0x0031d81201007387 */ /* 0x0001e40000100a00 */
[----:B0-----:R-:W2:Y:S04]  /*3ac20*/  LDL.LU.64 R18, [R1+0x38] ;  /* 0x0000380001127983 */ /* 0x001ea80000300a00 */
[----:B--2---:R0:W-:Y:S01]  /*3ac30*/  STL.64 [R1+0x31e0], R18 ;  /* 0x0031e01201007387 */ /* 0x0041e20000100a00 */
[----:B------:R-:W2:Y:S02]  /*3ac40*/  LDL.LU R16, [R1+0x1c0] ;  /* 0x0001c00001107983 */ /* 0x000ea40000300800 */
[----:B------:R-:W2:Y:S01]  /*3ac50*/  LDL.LU R17, [R1+0x1c4] ;  /* 0x0001c40001117983 */ /* 0x000ea20000300800 */
[----:B0-----:R-:W2:Y:S01]  /*3ac60*/  LDL.LU R18, [R1+0x1c8] ;  /* 0x0001c80001127983 */ /* 0x001ea20000300800 */
[----:B------:R-:W2:Y:S01]  /*3ac70*/  LDL.LU R19, [R1+0x1cc] ;  /* 0x0001cc0001137983 */ /* 0x000ea20000300800 */
[----:B---3--:R-:W-:Y:S02]  /*3ac80*/  HMMA.16816.F32.BF16 R20, R20, R6, R24 ;  /* 0x000000061414723c */ /* 0x008fe40000041818 */
[----:B--2---:R-:W-:Y:S01]  /*3ac90*/  STL.64 [R1+0x3210], R18 ;  /* 0x0032101201007387 */ /* 0x004fe20000100a00 */
[----:B------:R0:W-:Y:S03]  /*3aca0*/  STL.64 [R1+0x3208], R16 ;  /* 0x0032081001007387 */ /* 0x0001e60000100a00 */
[----:B0-----:R-:W2:Y:S01]  /*3acb0*/  LDL.LU R16, [R1+0x1e0] ;  /* 0x0001e00001107983 */ /* 0x001ea20000300800 */
[----:B------:R-:W2:Y:S02]  /*3acc0*/  LDL.LU R17, [R1+0x1e4] ;  /* 0x0001e40001117983 */ /* 0x000ea40000300800 */
[----:B------:R-:W2:Y:S02]  /*3acd0*/  LDL.LU R18, [R1+0x1e8] ;  /* 0x0001e80001127983 */ /* 0x000ea40000300800 */
[----:B------:R-:W2:Y:S01]  /*3ace0*/  LDL.LU R19, [R1+0x1ec] ;  /* 0x0001ec0001137983 */ /* 0x000ea20000300800 */
[----:B------:R-:W3:Y:S01]  /*3acf0*/  LDL R3, [R1+0x5c8] ;  /* 0x0005c80001037983 */ /* 0x000ee20000100800 */
[----:B------:R-:W2:Y:S02]  /*3ad00*/  LDL.LU.64 R26, [R1+0x3228] ;  /* 0x00322800011a7983 */ /* 0x000ea40000300a00 */
[----:B------:R-:W2:Y:S08]  /*3ad10*/  LDL.LU.64 R24, [R1+0x3220] ;  /* 0x0032200001187983 */ /* 0x000eb00000300a00 */
[----:B------:R-:W-:Y:S01]  /*3ad20*/  STL.64 [R1+0x110], R20 ;  /* 0x0001101401007387 */ /* 0x000fe20000100a00 */
[----:B------:R-:W-:Y:S01]  /*3ad30*/  STL.64 [R1+0x118], R22 ;  /* 0x0001181601007387 */ /* 0x000fe20000100a00 */
[C---:B--2---:R-:W-:Y:S11]  /*3ad40*/  HMMA.16816.F32.BF16 R12, R24.reuse, R10, R12 ;  /* 0x0000000a180c723c */ /* 0x044ff6000004180c */
        /* <DEDUP_REMOVED lines=16> */
[----:B------:R-:W2:Y:S02]  /*3ae50*/  LDL.LU.64 R8, [R1+0x31f8] ;  /* 0x0031f80001087983 */ /* 0x000ea40000300a00 */
[----:B------:R-:W-:-:S02]  /*3ae60*/  IMAD.MOV.U32 R22, RZ, RZ, R5 ;  /* 0x000000ffff167224 */ /* 0x000fc400078e0005 */
[----:B------:R-:W-:-:S07]  /*3ae70*/  IMAD.MOV.U32 R23, RZ, RZ, R4 ;  /* 0x000000ffff177224 */ /* 0x000fce00078e0004 */
[C---:B--2---:R-:W-:Y:S11]  /*3ae80*/  HMMA.16816.F32.BF16 R8, R24.reuse, R22, R8 ;  /* 0x000000161808723c */ /* 0x044ff60000041808 */
[----:B------:R-:W-:Y:S11]  /*3ae90*/  @!UPT UIADD3 URZ, URZ, URZ, URZ ;  /* 0x0000003f3f3ff290 */ /* 0x000ff6000fffe03f */
[----:B------:R-:W-:Y:S01]  /*3aea0*/  @!UPT UIADD3 URZ, URZ, URZ, URZ ;  /* 0x0000003f3f3ff290 */ /* 0x000fe2000fffe03f */
[----:B------:R-:W-:Y:S01]  /*3aeb0*/  STL.64 [R1+0x1d0], R8 ;  /* 0x0001d00801007387 */ /* 0x000fe20000100a00 */
[----:B------:R0:W-:Y:S03]  /*3aec0*/  STL.64 [R1+0x1d8], R10 ;  /* 0x0001d80a01007387 */ /* 0x0001e60000100a00 */
[----:B0-----:R-:W2:Y:S01]  /*3aed0*/  LDL.LU.64 R10, [R1+0x31f0] ;  /* 0x0031f000010a7983 */ /* 0x001ea20000300a00 */
[----:B------:R-:W3:Y:S02]  /*3aee0*/  LDL.LU.64 R8, [R1+0x31e8] ;  /* 0x0031e80001087983 */ /* 0x000ee40000300a00 */
        /* <DEDUP_REMOVED lines=8> */
[----:B------:R-:W-:Y:S01]  /*3af70*/  STL.64 [R1+0x1c0], R16 ;  /* 0x0001c01001007387 */ /* 0x000fe20000100a00 */
[----:B------:R0:W-:Y:S03]  /*3af80*/  STL.64 [R1+0x1c8], R18 ;  /* 0x0001c81201007387 */ /* 0x0001e60000100a00 */
[----:B0-----:R-:W2:Y:S01]  /*3af90*/  LDL.LU.64 R18, [R1+0x31e0] ;  /* 0x0031e00001127983 */ /* 0x001ea20000300a00 */
[----:B------:R-:W-:Y:S02]  /*3afa0*/  STL.64 [R1+0x3168], R10 ;  /* 0x0031680a01007387 */ /* 0x000fe40000100a00 */
[----:B---3--:R2:W-:Y:S02]  /*3afb0*/  STL.64 [R1+0x3160], R8 ;  /* 0x0031600801007387 */ /* 0x0085e40000100a00 */
[----:B--2---:R-:W-:Y:S01]  /*3afc0*/  HMMA.16816.F32.BF16 R8, R24, R18, R20 ;  /* 0x000000121808723c */ /* 0x004fe20000041814 */
[----:B------:R-:W-:-:S02]  /*3afd0*/  IMAD.MOV.U32 R5, RZ, RZ, R18 ;  /* 0x000000ffff057224 */ /* 0x000fc400078e0012 */
[----:B------:R-:W-:Y:S11]  /*3afe0*/  IMAD.MOV.U32 R4, RZ, RZ, R19 ;  /* 0x000000ffff047224 */ /* 0x000ff600078e0013 */
[----:B------:R-:W-:Y:S09]  /*3aff0*/  @!UPT UIADD3 URZ, URZ, URZ, URZ ;  /* 0x0000003f3f3ff290 */ /* 0x000ff2000fffe03f */
[----:B------:R-:W-:Y:S01]  /*3b000*/  STL.64 [R1+0x1b0], R8 ;  /* 0x0001b00801007387 */ /* 0x000fe20000100a00 */
[----:B------:R-:W-:Y:S02]  /*3b010*/  STL.64 [R1+0x1b8], R10 ;  /* 0x0001b80a01007387 */ /* 0x000fe40000100a00 */
[----:B------:R-:W-:Y:S02]  /*3b020*/  STL.64 [R1+0x31c0], R6 ;  /* 0x0031c00601007387 */ /* 0x000fe40000100a00 */
[----:B------:R0:W-:Y:S02]  /*3b030*/  STL.64 [R1+0x31b8], R4 ;  /* 0x0031b80401007387 */ /* 0x0001e40000100a00 */
[----:B0-----:R-:W2:Y:S01]  /*3b040*/  LDL.LU R4, [R1+0x190] ;  /* 0x0001900001047983 */ /* 0x001ea20000300800 */
[----:B------:R-:W2:Y:S02]  /*3b050*/  LDL.LU R5, [R1+0x194] ;  /* 0x0001940001057983 */ /* 0x000ea40000300800 */
[----:B------:R-:W3:Y:S02]  /*3b060*/  LDL.LU R6, [R1+0x198] ;  /* 0x0001980001067983 */ /* 0x000ee40000300800 */
[----:B------:R-:W3:Y:S01]  /*3b070*/  LDL.LU R7, [R1+0x19c] ;  /* 0x00019c0001077983 */ /* 0x000ee20000300800 */
[----:B------:R-:W2:Y:S01]  /*3b080*/  LDL.LU R16, [R1+0x1a0] ;  /* 0x0001a00001107983 */ /* 0x000ea20000300800 */
[----:B------:R-:W4:Y:S02]  /*3b090*/  LDL.LU R17, [R1+0x1a4] ;  /* 0x0001a40001117983 */ /* 0x000f240000300800 */
[----:B------:R-:W4:Y:S02]  /*3b0a0*/  LDL.LU R18, [R1+0x1a8] ;  /* 0x0001a80001127983 */ /* 0x000f240000300800 */
[----:B------:R-:W4:Y:S01]  /*3b0b0*/  LDL.LU R19, [R1+0x1ac] ;  /* 0x0001ac0001137983 */ /* 0x000f220000300800 */
[----:B---3--:R0:W-:Y:S01]  /*3b0c0*/  STL.64 [R1+0x31d0], R6 ;  /* 0x0031d00601007387 */ /* 0x0081e20000100a00 */
[----:B--2---:R-:W-:Y:S03]  /*3b0d0*/  STL.64 [R1+0x31c8], R4 ;  /* 0x0031c80401007387 */ /* 0x004fe60000100a00 */
[----:B0-----:R-:W4:Y:S01]  /*3b0e0*/  LDL.LU.64 R6, [R1+0x58] ;  /* 0x0000580001067983 */ /* 0x001f220000300a00 */
[----:B------:R-:W2:Y:S02]  /*3b0f0*/  LDL.LU R8, [R1+0x80] ;  /* 0x0000800001087983 */ /* 0x000ea40000300800 */
[----:B------:R-:W2:Y:S02]  /*3b100*/  LDL.LU R9, [R1+0x84] ;  /* 0x0000840001097983 */ /* 0x000ea40000300800 */
[----:B------:R-:W3:Y:S01]  /*3b110*/  LDL.LU R10, [R1+0x88] ;  /* 0x00008800010a7983 */ /* 0x000ee20000300800 */
[----:B------:R-:W3:Y:S01]  /*3b120*/  LDL.LU R11, [R1+0x8c] ;  /* 0x00008c00010b7983 */ /* 0x000ee20000300800 */
[----:B------:R-:W-:-:S02]  /*3b130*/  IMAD.MOV.U32 R22, RZ, RZ, R15 ;  /* 0x000000ffff167224 */ /* 0x000fc400078e000f */
[----:B------:R-:W-:Y:S01]  /*3b140*/  IMAD.MOV.U32 R23, RZ, RZ, R14 ;  /* 0x000000ffff177224 */ /* 0x000fe200078e000e */
[----:B---3--:R-:W-:Y:S01]  /*3b150*/  STL.64 [R1+0x3180], R10 ;  /* 0x0031800a01007387 */ /* 0x008fe20000100a00 */
[----:B--2---:R0:W-:Y:S03]  /*3b160*/  STL.64 [R1+0x3178], R8 ;  /* 0x0031780801007387 */ /* 0x0041e60000100a00 */
[----:B------:R1:W-:Y:S01]  /*3b170*/  STL.64 [R1+0x3188], R22 ;  /* 0x0031881601007387 */ /* 0x0003e20000100a00 */
[----:B0-----:R-:W2:Y:S01]  /*3b180*/  LDL.LU R8, [R1+0x90] ;  /* 0x0000900001087983 */ /* 0x001ea20000300800 */
[----:B------:R-:W2:Y:S02]  /*3b190*/  LDL.LU R9, [R1+0x94] ;  /* 0x0000940001097983 */ /* 0x000ea40000300800 */
[----:B------:R-:W3:Y:S02]  /*3b1a0*/  LDL.LU R10, [R1+0x98] ;  /* 0x00009800010a7983 */ /* 0x000ee40000300800 */
[----:B------:R-:W3:Y:S01]  /*3b1b0*/  LDL.LU R11, [R1+0x9c] ;  /* 0x00009c00010b7983 */ /* 0x000ee20000300800 */
[----:B----4-:R-:W-:Y:S01]  /*3b1c0*/  HMMA.16816.F32.BF16 R16, R24, R6, R16 ;  /* 0x000000061810723c */ /* 0x010fe20000041810 */
[----:B-1----:R-:W-:-:S02]  /*3b1d0*/  IMAD.MOV.U32 R22, RZ, RZ, R13 ;  /* 0x000000ffff167224 */ /* 0x002fc400078e000d */
[----:B------:R-:W-:Y:S01]  /*3b1e0*/  IMAD.MOV.U32 R23, RZ, RZ, R12 ;  /* 0x000000ffff177224 */ /* 0x000fe200078e000c */
[----:B---3--:R-:W-:Y:S01]  /*3b1f0*/  STL.64 [R1+0x3198], R10 ;  /* 0x0031980a01007387 */ /* 0x008fe20000100a00 */
[----:B--2---:R-:W-:Y:S03]  /*3b200*/  STL.64 [R1+0x3190], R8 ;  /* 0x0031900801007387 */ /* 0x004fe60000100a00 */
[----:B------:R0:W-:Y:S02]  /*3b210*/  STL.64 [R1+0x31b0], R22 ;  /* 0x0031b01601007387 */ /* 0x0001e40000100a00 */
[----:B------:R-:W2:Y:S01]  /*3b220*/  LDL.LU R20, [R1+0xc0] ;  /* 0x0000c00001147983 */ /* 0x000ea20000300800 */
[----:B------:R-:W2:Y:S04]  /*3b230*/  LDL.LU R21, [R1+0xc4] ;  /* 0x0000c40001157983 */ /* 0x000ea80000300800 */
[----:B0-----:R-:W2:Y:S01]  /*3b240*/  LDL.LU R22, [R1+0xc8] ;  /* 0x0000c80001167983 */ /* 0x001ea20000300800 */
[----:B------:R-:W2:Y:S02]  /*3b250*/  LDL.LU R23, [R1+0xcc] ;  /* 0x0000cc0001177983 */ /* 0x000ea40000300800 */
[----:B------:R-:W3:Y:S02]  /*3b260*/  LDL.LU R8, [R1+0xa0] ;  /* 0x0000a00001087983 */ /* 0x000ee40000300800 */
[----:B------:R-:W3:Y:S01]  /*3b270*/  LDL.LU R9, [R1+0xa4] ;  /* 0x0000a40001097983 */ /* 0x000ee20000300800 */
[----:B------:R-:W3:Y:S01]  /*3b280*/  LDL.LU R10, [R1+0xa8] ;  /* 0x0000a800010a7983 */ /* 0x000ee20000300800 */
[----:B------:R-:W3:Y:S02]  /*3b290*/  LDL.LU R11, [R1+0xac] ;  /* 0x0000ac00010b7983 */ /* 0x000ee40000300800 */
[----:B------:R-:W4:Y:S02]  /*3b2a0*/  LDL.LU R12, [R1+0x40] ;  /* 0x00004000010c7983 */ /* 0x000f240000300800 */
[----:B------:R-:W4:Y:S01]  /*3b2b0*/  LDL.LU R13, [R1+0x44] ;  /* 0x00004400010d7983 */ /* 0x000f220000300800 */
[----:B------:R-:W4:Y:S01]  /*3b2c0*/  LDL.LU R14, [R1+0x48] ;  /* 0x00004800010e7983 */ /* 0x000f220000300800 */
[----:B------:R-:W4:Y:S02]  /*3b2d0*/  LDL.LU R15, [R1+0x4c] ;  /* 0x00004c00010f7983 */ /* 0x000f240000300800 */
[----:B------:R0:W-:Y:S02]  /*3b2e0*/  STL.64 [R1+0x1a0], R16 ;  /* 0x0001a01001007387 */ /* 0x0001e40000100a00 */
[----:B------:R1:W-:Y:S02]  /*3b2f0*/  STL.64 [R1+0x1a8], R18 ;  /* 0x0001a81201007387 */ /* 0x0003e40000100a00 */
[----:B0-----:R-:W-:Y:S01]  /*3b300*/  IMAD.MOV.U32 R17, RZ, RZ, R6 ;  /* 0x000000ffff117224 */ /* 0x001fe200078e0006 */
[----:B-1----:R-:W2:Y:S01]  /*3b310*/  LDL.LU.64 R18, [R1+0x31d8] ;  /* 0x0031d80001127983 */ /* 0x002ea20000300a00 */
[----:B------:R-:W-:-:S02]  /*3b320*/  IMAD.MOV.U32 R16, RZ, RZ, R7 ;  /* 0x000000ffff107224 */ /* 0x000fc400078e0007 */
[----:B------:R-:W2:Y:S02]  /*3b330*/  LDL.LU.64 R6, [R1+0x31d0] ;  /* 0x0031d00001067983 */ /* 0x000ea40000300a00 */
[----:B------:R-:W2:Y:S02]  /*3b340*/  LDL.LU.64 R4, [R1+0x31c8] ;  /* 0x0031c80001047983 */ /* 0x000ea40000300a00 */
[----:B--2---:R-:W-:Y:S11]  /*3b350*/  HMMA.16816.F32.BF16 R4, R24, R18, R4 ;  /* 0x000000121804723c */ /* 0x004ff60000041804 */
[----:B------:R-:W-:Y:S11]  /*3b360*/  @!UPT UIADD3 URZ, URZ, URZ, URZ ;  /* 0x0000003f3f3ff290 */ /* 0x000ff6000fffe03f */
[----:B------:R-:W-:Y:S01]  /*3b370*/  @!UPT UIADD3 URZ, URZ, URZ, URZ ;  /* 0x0000003f3f3ff290 */ /* 0x000fe2000fffe03f */
[----:B------:R-:W-:Y:S01]  /*3b380*/  STL.64 [R1+0x190], R4 ;  /* 0x0001900401007387 */ /* 0x000fe20000100a00 */
[----:B------:R0:W-:Y:S03]  /*3b390*/  STL.64 [R1+0x198], R6 ;  /* 0x0001980601007387 */ /* 0x0001e60000100a00 */
[----:B0-----:R-:W2:Y:S01]  /*3b3a0*/  LDL.LU.64 R6, [R1+0x31c0] ;  /* 0x0031c00001067983 */ /* 0x001ea20000300a00 */
[----:B------:R-:W3:Y:S02]  /*3b3b0*/  LDL.LU.64 R4, [R1+0x31b8] ;  /* 0x0031b80001047983 */ /* 0x000ee40000300a00 */
[----:B------:R0:W-:Y:S02]  /*3b3c0*/  STL.64 [R1+0x3130], R18 ;  /* 0x0031301201007387 */ /* 0x0001e40000100a00 */
[----:B0-----:R-:W-:Y:S02]  /*3b3d0*/  IMAD.MOV.U32 R18, RZ, RZ, R17 ;  /* 0x000000ffff127224 */ /* 0x001fe400078e0011 */
[----:B------:R-:W-:-:S05]  /*3b3e0*/  IMAD.MOV.U32 R19, RZ, RZ, R16 ;  /* 0x000000ffff137224 */ /* 0x000fca00078e0010 */
[----:B------:R3:W-:Y:S01]  /*3b3f0*/  STL.64 [R1+0x3148], R18 ;  /* 0x0031481201007387 */ /* 0x0007e20000100a00 */
[----:B--2---:R-:W-:Y:S03]  /*3b400*/  HMMA.16816.F32.BF16 R24, R24, R6, R20 ;  /* 0x000000061818723c */ /* 0x004fe60000041814 */
[----:B------:R-:W2:Y:S01]  /*3b410*/  LDL.LU.64 R22, [R1+0x31b0] ;  /* 0x0031b00001167983 */ /* 0x000ea20000300a00 */
[----:B------:R-:W-:Y:S02]  /*3b420*/  IMAD.MOV.U32 R17, RZ, RZ, R6 ;  /* 0x000000ffff117224 */ /* 0x000fe400078e0006 */
[----:B------:R-:W-:Y:S02]  /*3b430*/  IMAD.MOV.U32 R16, RZ, RZ, R7 ;  /* 0x000000ffff107224 */ /* 0x000fe400078e0007 */
[----:B---3--:R-:W-:Y:S02]  /*3b440*/  IMAD.MOV.U32 R18, RZ, RZ, R5 ;  /* 0x000000ffff127224 */ /* 0x008fe400078e0005 */
[----:B------:R-:W-:Y:S11]  /*3b450*/  IMAD.MOV.U32 R19, RZ, RZ, R4 ;  /* 0x000000ffff137224 */ /* 0x000ff600078e0004 */
[----:B------:R-:W-:Y:S02]  /*3b460*/  @!UPT UIADD3 URZ, URZ, URZ, URZ ;  /* 0x0000003f3f3ff290 */ /* 0x000fe4000fffe03f */
[----:B------:R0:W-:Y:S01]  /*3b470*/  STL.64 [R1+0xc0], R24 ;  /* 0x0000c01801007387 */ /* 0x0001e20000100a00 */
[----:B------:R1:W-:Y:S02]  /*3b480*/  STL.64 [R1+0xc8], R26 ;  /* 0x0000c81a01007387 */ /* 0x0003e40000100a00 */
[----:B------:R-:W2:Y:S02]  /*3b490*/  LDL.LU.64 R6, [R1+0x31a8] ;  /* 0x0031a80001067983 */ /* 0x000ea40000300a00 */
[----:B------:R-:W2:Y:S01]  /*3b4a0*/  LDL.LU.64 R4, [R1+0x31a0] ;  /* 0x0031a00001047983 */ /* 0x000ea20000300a00 */
[----:B0-----:R-:W3:Y:S01]  /*3b4b0*/  LDL.LU R24, [R1+0x450] ;  /* 0x0004500001187983 */ /* 0x001ee20000300800 */
[----:B------:R-:W3:Y:S02]  /*3b4c0*/  LDL.LU R25, [R1+0x454] ;  /* 0x0004540001197983 */ /* 0x000ee40000300800 */
[----:B-1----:R-:W2:Y:S02]  /*3b4d0*/  LDL.LU R26, [R1+0x458] ;  /* 0x00045800011a7983 */ /* 0x002ea40000300800 */
[----:B------:R-:W2:Y:S02]  /*3b4e0*/  LDL.LU R27, [R1+0x45c] ;  /* 0x00045c00011b7983 */ /* 0x000ea40000300800 */
[----:B--2---:R-:W-:Y:S01]  /*3b4f0*/  STL.64 [R1+0x3140], R26 ;  /* 0x0031401a01007387 */ /* 0x004fe20000100a00 */
[----:B---3--:R0:W-:Y:S03]  /*3b500*/  STL.64 [R1+0x3138], R24 ;  /* 0x0031381801007387 */ /* 0x0081e60000100a00 */
[----:B0-----:R-:W2:Y:S01]  /*3b510*/  LDL.LU R24, [R1+0x330] ;  /* 0x0003300001187983 */ /* 0x001ea20000300800 */
[----:B------:R-:W2:Y:S02]  /*3b520*/  LDL.LU R25, [R1+0x334] ;  /* 0x0003340001197983 */ /* 0x000ea40000300800 */
[----:B------:R-:W3:Y:S02]  /*3b530*/  LDL.LU R26, [R1+0x338] ;  /* 0x00033800011a7983 */ /* 0x000ee40000300800 */
[----:B------:R-:W3:Y:S01]  /*3b540*/  LDL.LU R27, [R1+0x33c] ;  /* 0x00033c00011b7983 */ /* 0x000ee20000300800 */
[C---:B------:R-:W-:Y:S01]  /*3b550*/  HMMA.16816.F32.BF16 R20, R4.reuse, R22, R8 ;  /* 0x000000160414723c */ /* 0x040fe20000041808 */
[----:B---3--:R-:W-:Y:S01]  /*3b560*/  STL.64 [R1+0x3158], R26 ;  /* 0x0031581a01007387 */ /* 0x008fe20000100a00 */
[----:B--2---:R0:W-:Y:S03]  /*3b570*/  STL.64 [R1+0x3150], R24 ;  /* 0x0031501801007387 */ /* 0x0041e60000100a00 */
[----:B0-----:R-:W2:Y:S01]  /*3b580*/  LDL.LU R24, [R1+0x220] ;  /* 0x0002200001187983 */ /* 0x001ea20000300800 */
[----:B------:R-:W2:Y:S02]  /*3b590*/  LDL.LU R25, [R1+0x224] ;  /* 0x0002240001197983 */ /* 0x000ea40000300800 */
[----:B------:R-:W2:Y:S02]  /*3b5a0*/  LDL.LU R26, [R1+0x228] ;  /* 0x00022800011a7983 */ /* 0x000ea40000300800 */
[----:B------:R-:W2:Y:S01]  /*3b5b0*/  LDL.LU R27, [R1+0x22c] ;  /* 0x00022c00011b7983 */ /* 0x000ea20000300800 */
[----:B------:R-:W3:Y:S01]  /*3b5c0*/  LDL.LU.64 R10, [R1+0x3198] ;  /* 0x00319800010a7983 */ /* 0x000ee20000300a00 */
[----:B------:R-:W3:Y:S11]  /*3b5d0*/  LDL.LU.64 R8, [R1+0x3190] ;  /* 0x0031900001087983 */ /* 0x000ef60000300a00 */
[----:B------:R-:W-:Y:S02]  /*3b5e0*/  STL.64 [R1+0xa0], R20 ;  /* 0x0000a01401007387 */ /* 0x000fe40000100a00 */
[----:B------:R0:W-:Y:S02]  /*3b5f0*/  STL.64 [R1+0xa8], R22 ;  /* 0x0000a81601007387 */ /* 0x0001e40000100a00 */
        /* <DEDUP_REMOVED lines=9> */
[----:B------:R-:W4:Y:S01]  /*3b690*/  LDL.LU.64 R10, [R1+0x3168] ;  /* 0x00316800010a7983 */ /* 0x000f220000300a00 */
[----:B------:R-:W3:Y:S11]  /*3b6a0*/  LDL.LU.64 R8, [R1+0x3160] ;  /* 0x0031600001087983 */ /* 0x000ef60000300a00 */
[----:B------:R-:W-:Y:S09]  /*3b6b0*/  @!UPT UIADD3 URZ, URZ, URZ, URZ ;  /* 0x0000003f3f3ff290 */ /* 0x000ff2000fffe03f */
[----:B------:R-:W-:Y:S01]  /*3b6c0*/  STL.64 [R1+0x80], R20 ;  /* 0x0000801401007387 */ /* 0x000fe20000100a00 */
[----:B------:R4:W-:Y:S02]  /*3b6d0*/  STL.64 [R1+0x88], R22 ;  /* 0x0000881601007387 */ /* 0x0009e40000100a00 */
[----:B----4-:R-:W-:Y:S01]  /*3b6e0*/  HMMA.16816.F32.BF16 R20, R4, R10, R12 ;  /* 0x0000000a0414723c */ /* 0x010fe2000004180c */
[----:B---3--:R-:W0:Y:S04]  /*3b6f0*/  LDSM.16.MT88.4 R12, [R9+0x12000] ;  /* 0x01200000090c783b */ /* 0x008e280000004200 */
[----:B0-----:R0:W-:Y:S02]  /*3b700*/  STL.64 [R1+0x3118], R14 ;  /* 0x0031180e01007387 */ /* 0x0011e40000100a00 */
[----:B0-----:R-:W-:-:S02]  /*3b710*/  IMAD.MOV.U32 R14, RZ, RZ, R17 ;  /* 0x000000ffff0e7224 */ /* 0x001fc400078e0011 */
[----:B------:R-:W-:Y:S02]  /*3b720*/  IMAD.MOV.U32 R15, RZ, RZ, R16 ;  /* 0x000000ffff0f7224 */ /* 0x000fe400078e0010 */
[C---:B--2---:R-:W-:Y:S11]  /*3b730*/  HMMA.16816.F32.BF16 R16, R4.reuse, R18, R24 ;  /* 0x000000120410723c */ /* 0x044ff60000041818 */
[----:B------:R-:W-:Y:S01]  /*3b740*/  @!UPT UIADD3 URZ, URZ, URZ, URZ ;  /* 0x0000003f3f3ff290 */ /* 0x000fe2000fffe03f */
[----:B------:R-:W-:Y:S01]  /*3b750*/  STL.64 [R1+0x470], R20 ;  /* 0x0004701401007387 */ /* 0x000fe20000100a00 */
[----:B------:R-:W-:Y:S02]  /*3b760*/  STL.64 [R1+0x478], R22 ;  /* 0x0004781601007387 */ /* 0x000fe40000100a00 */
[----:B------:R-:W-:Y:S02]  /*3b770*/  STL.64 [R1+0x3110], R12 ;  /* 0x0031100c01007387 */ /* 0x000fe40000100a00 */
[----:B------:R-:W-:Y:S01]  /*3b780*/  STL [R1+0x30c8], R9 ;  /* 0x0030c80901007387 */ /* 0x000fe20000100800 */
[----:B------:R-:W2:Y:S01]  /*3b790*/  LDL.LU.64 R26, [R1+0x3158] ;  /* 0x00315800011a7983 */ /* 0x000ea20000300a00 */
[----:B------:R-:W2:Y:S03]  /*3b7a0*/  LDL.LU.64 R24, [R1+0x3150] ;  /* 0x0031500001187983 */ /* 0x000ea60000300a00 */
[----:B------:R-:W-:Y:S04]  /*3b7b0*/  LDSM.16.M88.4 R20, [R3] ;  /* 0x000000000314783b */ /* 0x000fe80000000200 */
[----:B------:R-:W-:Y:S01]  /*3b7c0*/  STL.64 [R1+0x220], R16 ;  /* 0x0002201001007387 */ /* 0x000fe20000100a00 */
[----:B------:R-:W-:Y:S02]  /*3b7d0*/  STL.64 [R1+0x228], R18 ;  /* 0x0002281201007387 */ /* 0x000fe40000100a00 */
[----:B------:R-:W0:Y:S02]  /*3b7e0*/  LDSM.16.M88.4 R16, [R3+0x2000] ;  /* 0x002000000310783b */ /* 0x000e240000000200 */
[----:B0-----:R-:W-:Y:S02]  /*3b7f0*/  STL.64 [R1+0x20], R16 ;  /* 0x0000201001007387 */ /* 0x001fe40000100a00 */
[----:B------:R0:W-:Y:S02]  /*3b800*/  STL.64 [R1+0x28], R18 ;  /* 0x0000281201007387 */ /* 0x0001e40000100a00 */
[----:B0-----:R-:W2:Y:S02]  /*3b810*/  LDL.LU.64 R18, [R1+0x3148] ;  /* 0x0031480001127983 */ /* 0x001ea40000300a00 */
[----:B--2---:R-:W-:Y:S02]  /*3b820*/  HMMA.16816.F32.BF16 R16, R4, R18, R24 ;  /* 0x000000120410723c */ /* 0x004fe40000041818 */
[----:B------:R-:W2:Y:S01]  /*3b830*/  LDL.LU.64 R26, [R1+0x3140] ;  /* 0x00314000011a7983 */ /* 0x000ea20000300a00 */
[----:B------:R-:W2:Y:S02]  /*3b840*/  LDL.LU.64 R24, [R1+0x3138] ;  /* 0x0031380001187983 */ /* 0x000ea40000300a00 */
[----:B------:R-:W-:Y:S02]  /*3b850*/  STL.64 [R1+0x40], R20 ;  /* 0x0000401401007387 */ /* 0x000fe40000100a00 */
[----:B------:R-:W-:Y:S11]  /*3b860*/  STL.64 [R1+0x48], R22 ;  /* 0x0000481601007387 */ /* 0x000ff60000100a00 */
[----:B------:R-:W-:Y:S05]  /*3b870*/  @!UPT UIADD3 URZ, URZ, URZ, URZ ;  /* 0x0000003f3f3ff290 */ /* 0x000fea000fffe03f */
[----:B------:R-:W-:Y:S01]  /*3b880*/  STL.64 [R1+0x340], R16 ;  /* 0x0003401001007387 */ /* 0x000fe20000100a00 */
[----:B------:R-:W-:Y:S02]  /*3b890*/  STL.64 [R1+0x348], R18 ;  /* 0x0003481201007387 */ /* 0x000fe40000100a00 */
[----:B------:R-:W0:Y:S02]  /*3b8a0*/  LDSM.16.M88.4 R16, [R3+0x4000] ;  /* 0x004000000310783b */ /* 0x000e240000000200 */
[----:B0-----:R-:W-:Y:S02]  /*3b8b0*/  STL.64 [R1+0x10], R16 ;  /* 0x0000101001007387 */ /* 0x001fe40000100a00 */
[----:B------:R0:W-:Y:S02]  /*3b8c0*/  STL.64 [R1+0x18], R18 ;  /* 0x0000181201007387 */ /* 0x0001e40000100a00 */
[----:B0-----:R-:W2:Y:S01]  /*3b8d0*/  LDL.LU.64 R18, [R1+0x3130] ;  /* 0x0031300001127983 */ /* 0x001ea20000300a00 */
[----:B------:R-:W-:-:S02]  /*3b8e0*/  IMAD.MOV.U32 R23, RZ, RZ, R16 ;  /* 0x000000ffff177224 */ /* 0x000fc400078e0010 */
[----:B------:R-:W-:-:S05]  /*3b8f0*/  IMAD.MOV.U32 R22, RZ, RZ, R17 ;  /* 0x000000ffff167224 */ /* 0x000fca00078e0011 */
[----:B------:R-:W-:Y:S01]  /*3b900*/  STL.64 [R1+0x3128], R22 ;  /* 0x0031281601007387 */ /* 0x000fe20000100a00 */
[----:B------:R0:W-:Y:S03]  /*3b910*/  STL.64 [R1+0x3120], R20 ;  /* 0x0031201401007387 */ /* 0x0001e60000100a00 */
[----:B0-----:R-:W3:Y:S01]  /*3b920*/  LDL.LU R20, [R1+0x460] ;  /* 0x0004600001147983 */ /* 0x001ee20000300800 */
[----:B------:R-:W3:Y:S02]  /*3b930*/  LDL.LU R21, [R1+0x464] ;  /* 0x0004640001157983 */ /* 0x000ee40000300800 */
[----:B------:R-:W3:Y:S02]  /*3b940*/  LDL.LU R22, [R1+0x468] ;  /* 0x0004680001167983 */ /* 0x000ee40000300800 */
[----:B------:R-:W-:Y:S02]  /*3b950*/  IMAD.MOV.U32 R23, RZ, RZ, R8 ;  /* 0x000000ffff177224 */ /* 0x000fe400078e0008 */
[----:B------:R-:W0:Y:S01]  /*3b960*/  LDSM.16.M88.4 R8, [R3+0x6000] ;  /* 0x006000000308783b */ /* 0x000e220000000200 */
[C---:B--2---:R-:W-:Y:S03]  /*3b970*/  HMMA.16816.F32.BF16 R16, R4.reuse, R18, R24 ;  /* 0x000000120410723c */ /* 0x044fe60000041818 */
[----:B------:R-:W2:Y:S11]  /*3b980*/  LDL.LU R24, [R1+0x320] ;  /* 0x0003200001187983 */ /* 0x000eb60000300800 */
[----:B------:R-:W-:Y:S09]  /*3b990*/  @!UPT UIADD3 URZ, URZ, URZ, URZ ;  /* 0x0000003f3f3ff290 */ /* 0x000ff2000fffe03f */
[----:B------:R-:W-:Y:S01]  /*3b9a0*/  STL.64 [R1+0x350], R16 ;  /* 0x0003501001007387 */ /* 0x000fe20000100a00 */
[----:B------:R-:W-:Y:S02]  /*3b9b0*/  STL.64 [R1+0x358], R18 ;  /* 0x0003581201007387 */ /* 0x000fe40000100a00 */
[----:B------:R-:W2:Y:S02]  /*3b9c0*/  LDL.LU R25, [R1+0x324] ;  /* 0x0003240001197983 */ /* 0x000ea40000300800 */
[----:B------:R-:W2:Y:S01]  /*3b9d0*/  LDL.LU R26, [R1+0x328] ;  /* 0x00032800011a7983 */ /* 0x000ea20000300800 */
[----:B------:R-:W2:Y:S01]  /*3b9e0*/  LDL.LU R27, [R1+0x32c] ;  /* 0x00032c00011b7983 */ /* 0x000ea20000300800 */
[----:B---3--:R-:W-:Y:S01]  /*3b9f0*/  HMMA.16816.F32.BF16 R4, R4, R14, R20 ;  /* 0x0000000e0404723c */ /* 0x008fe20000041814 */
[----:B------:R-:W3:Y:S02]  /*3ba00*/  LDL.LU.64 R22, [R1+0x3128] ;  /* 0x0031280001167983 */ /* 0x000ee40000300a00 */
[----:B------:R-:W2:Y:S01]  /*3ba10*/  LDL.LU.64 R20, [R1+0x3120] ;  /* 0x0031200001147983 */ /* 0x000ea20000300a00 */
[----:B------:R-:W2:Y:S01]  /*3ba20*/  LDL.LU.64 R14, [R1+0x3118] ;  /* 0x00311800010e7983 */ /* 0x000ea20000300a00 */
[----:B------:R-:W2:Y:S02]  /*3ba30*/  LDL.LU.64 R12, [R1+0x3110] ;  /* 0x00311000010c7983 */ /* 0x000ea40000300a00 */
[----:B0-----:R-:W-:Y:S02]  /*3ba40*/  STL.64 [R1], R8 ;  /* 0x0000000801007387 */ /* 0x001fe40000100a00 */
[----:B------:R-:W-:Y:S01]  /*3ba50*/  STL.64 [R1+0x8], R10 ;  /* 0x0000080a01007387 */ /* 0x000fe20000100a00 */
[----:B------:R-:W-:Y:S11]  /*3ba60*/  LDSM.16.M88.4 R16, [R3+0x8000] ;  /* 0x008000000310783b */ /* 0x000ff60000000200 */
[----:B------:R-:W-:Y:S02]  /*3ba70*/  @!UPT UIADD3 URZ, URZ, URZ, URZ ;  /* 0x0000003f3f3ff290 */ /* 0x000fe4000fffe03f */
[----:B------:R-:W-:Y:S01]  /*3ba80*/  STL.64 [R1+0x330], R4 ;  /* 0x0003300401007387 */ /* 0x000fe20000100a00 */
[----:B------:R-:W-:Y:S02]  /*3ba90*/  STL.64 [R1+0x338], R6 ;  /* 0x0003380601007387 */ /* 0x000fe40000100a00 */
[----:B------:R-:W0:Y:S04]  /*3baa0*/  LDSM.16.M88.4 R4, [R3+0xa000] ;  /* 0x00a000000304783b */ /* 0x000e280000000200 */
[----:B------:R3:W-:Y:S02]  /*3bab0*/  STL.64 [R1+0x30d8], R8 ;  /* 0x0030d80801007387 */ /* 0x0007e40000100a00 */
[----:B---3--:R-:W-:Y:S02]  /*3bac0*/  IMAD.MOV.U32 R8, RZ, RZ, R23 ;  /* 0x000000ffff087224 */ /* 0x008fe400078e0017 */
[----:B------:R-:W-:-:S05]  /*3bad0*/  IMAD.MOV.U32 R9, RZ, RZ, R22 ;  /* 0x000000ffff097224 */ /* 0x000fca00078e0016 */
[----:B------:R1:W-:Y:S04]  /*3bae0*/  STL.64 [R1+0x30f0], R8 ;  /* 0x0030f00801007387 */ /* 0x0003e80000100a00 */
[----:B-1----:R-:W3:Y:S01]  /*3baf0*/  LDL.LU R8, [R1+0x310] ;  /* 0x0003100001087983 */ /* 0x002ee20000300800 */
[----:B------:R-:W3:Y:S02]  /*3bb00*/  LDL.LU R9, [R1+0x314] ;  /* 0x0003140001097983 */ /* 0x000ee40000300800 */
[----:B------:R-:W3:Y:S02]  /*3bb10*/  LDL.LU R10, [R1+0x318] ;  /* 0x00031800010a7983 */ /* 0x000ee40000300800 */
[----:B------:R-:W3:Y:S01]  /*3bb20*/  LDL.LU R11, [R1+0x31c] ;  /* 0x00031c00010b7983 */ /* 0x000ee20000300800 */
[----:B0-----:R-:W-:Y:S01]  /*3bb30*/  STL [R1+0x2cac], R6 ;  /* 0x002cac0601007387 */ /* 0x001fe20000100800 */
[----:B------:R-:W-:Y:S02]  /*3bb40*/  STL.64 [R1+0x30], R16 ;  /* 0x0000301001007387 */ /* 0x000fe40000100a00 */
[----:B------:R-:W-:Y:S02]  /*3bb50*/  STL.64 [R1+0x38], R18 ;  /* 0x0000381201007387 */ /* 0x000fe40000100a00 */
[----:B------:R0:W-:Y:S02]  /*3bb60*/  STL.64 [R1+0x30d0], R16 ;  /* 0x0030d01001007387 */ /* 0x0001e40000100a00 */
[----:B0-----:R-:W4:Y:S01]  /*3bb70*/  LDL.LU R16, [R1+0x2f0] ;  /* 0x0002f00001107983 */ /* 0x001f220000300800 */
[----:B------:R-:W4:Y:S02]  /*3bb80*/  LDL.LU R17, [R1+0x2f4] ;  /* 0x0002f40001117983 */ /* 0x000f240000300800 */
[----:B------:R-:W3:Y:S02]  /*3bb90*/  LDL.LU R18, [R1+0x2f8] ;  /* 0x0002f80001127983 */ /* 0x000ee40000300800 */
[----:B------:R-:W3:Y:S01]  /*3bba0*/  LDL.LU R19, [R1+0x2fc] ;  /* 0x0002fc0001137983 */ /* 0x000ee20000300800 */
[----:B--2---:R-:W-:Y:S01]  /*3bbb0*/  HMMA.16816.F32.BF16 R20, R12, R20, R24 ;  /* 0x000000140c14723c */ /* 0x004fe20000041818 */
[----:B------:R-:W0:Y:S04]  /*3bbc0*/  LDSM.16.M88.4 R24, [R3+0xc000] ;  /* 0x00c000000318783b */ /* 0x000e280000000200 */
[----:B---3--:R-:W-:Y:S01]  /*3bbd0*/  STL.64 [R1+0x30e8], R18 ;  /* 0x0030e81201007387 */ /* 0x008fe20000100a00 */
[----:B----4-:R1:W-:Y:S03]  /*3bbe0*/  STL.64 [R1+0x30e0], R16 ;  /* 0x0030e01001007387 */ /* 0x0103e60000100a00 */
[----:B-1----:R-:W2:Y:S01]  /*3bbf0*/  LDL.LU R16, [R1+0x300] ;  /* 0x0003000001107983 */ /* 0x002ea20000300800 */
[----:B------:R-:W2:Y:S02]  /*3bc00*/  LDL.LU R17, [R1+0x304] ;  /* 0x0003040001117983 */ /* 0x000ea40000300800 */
[----:B------:R-:W3:Y:S02]  /*3bc10*/  LDL.LU R18, [R1+0x308] ;  /* 0x0003080001127983 */ /* 0x000ee40000300800 */
[----:B------:R-:W-:-:S10]  /*3bc20*/  IMAD.MOV.U32 R19, RZ, RZ, R0 ;  /* 0x000000ffff137224 */ /* 0x000fd400078e0000 */
[----:B------:R-:W-:Y:S01]  /*3bc30*/  IMAD.MOV.U32 R0, RZ, RZ, R23 ;  /* 0x000000ffff007224 */ /* 0x000fe200078e0017 */
[----:B---3--:R-:W-:Y:S01]  /*3bc40*/  STL.64 [R1+0x3108], R18 ;  /* 0x0031081201007387 */ /* 0x008fe20000100a00 */
[----:B--2---:R1:W-:Y:S03]  /*3bc50*/  STL.64 [R1+0x3100], R16 ;  /* 0x0031001001007387 */ /* 0x0043e60000100a00 */
[----:B-1----:R-:W2:Y:S01]  /*3bc60*/  LDL.64 R16, [R1+0x20] ;  /* 0x0000200001107983 */ /* 0x002ea20000100a00 */
[----:B------:R-:W-:Y:S02]  /*3bc70*/  STL [R1+0x2ca8], R7 ;  /* 0x002ca80701007387 */ /* 0x000fe40000100800 */
[----:B------:R1:W-:Y:S02]  /*3bc80*/  STL.64 [R1+0x320], R20 ;  /* 0x0003201401007387 */ /* 0x0003e40000100a00 */
[----:B------:R3:W-:Y:S01]  /*3bc90*/  STL [R1+0x328], R22 ;  /* 0x0003281601007387 */ /* 0x0007e20000100800 */
[----:B-1----:R-:W4:Y:S01]  /*3bca0*/  LDL.LU R20, [R1+0x2d0] ;  /* 0x0002d00001147983 */ /* 0x002f220000300800 */
[----:B------:R-:W4:Y:S02]  /*3bcb0*/  LDL.LU R21, [R1+0x2d4] ;  /* 0x0002d40001157983 */ /* 0x000f240000300800 */
[----:B---3--:R-:W3:Y:S02]  /*3bcc0*/  LDL.LU R22, [R1+0x2d8] ;  /* 0x0002d80001167983 */ /* 0x008ee40000300800 */
[----:B------:R-:W3:Y:S01]  /*3bcd0*/  LDL.LU R23, [R1+0x2dc] ;  /* 0x0002dc0001177983 */ /* 0x000ee20000300800 */
[----:B--2---:R-:W-:Y:S01]  /*3bce0*/  HMMA.16816.F32.BF16 R8, R12, R16, R8 ;  /* 0x000000100c08723c */ /* 0x004fe20000041808 */
[----:B------:R-:W-:-:S02]  /*3bcf0*/  IMAD.MOV.U32 R7, RZ, RZ, R16 ;  /* 0x000000ffff077224 */ /* 0x000fc400078e0010 */
[----:B------:R-:W-:Y:S01]  /*3bd00*/  IMAD.MOV.U32 R6, RZ, RZ, R17 ;  /* 0x000000ffff067224 */ /* 0x000fe200078e0011 */
[----:B---3--:R-:W-:Y:S01]  /*3bd10*/  STL.64 [R1+0x30c0], R22 ;  /* 0x0030c01601007387 */ /* 0x008fe20000100a00 */
[----:B----4-:R1:W-:Y:S03]  /*3bd20*/  STL.64 [R1+0x30b8], R20 ;  /* 0x0030b81401007387 */ /* 0x0103e60000100a00 */
[----:B-1----:R-:W2:Y:S01]  /*3bd30*/  LDL.LU R20, [R1+0x2e0] ;  /* 0x0002e00001147983 */ /* 0x002ea20000300800 */
[----:B------:R-:W2:Y:S02]  /*3bd40*/  LDL.LU R21, [R1+0x2e4] ;  /* 0x0002e40001157983 */ /* 0x000ea40000300800 */
[----:B------:R-:W2:Y:S02]  /*3bd50*/  LDL.LU R22, [R1+0x2e8] ;  /* 0x0002e80001167983 */ /* 0x000ea40000300800 */
[----:B------:R-:W2:Y:S01]  /*3bd60*/  LDL.LU R23, [R1+0x2ec] ;  /* 0x0002ec0001177983 */ /* 0x000ea20000300800 */
[----:B------:R1:W-:Y:S01]  /*3bd70*/  STL [R1+0x2d20], R0 ;  /* 0x002d200001007387 */ /* 0x0003e20000100800 */
[----:B------:R-:W3:Y:S02]  /*3bd80*/  LDL.LU.64 R18, [R1+0x3108] ;  /* 0x0031080001127983 */ /* 0x000ee40000300a00 */
[----:B------:R-:W3:Y:S06]  /*3bd90*/  LDL.LU.64 R16, [R1+0x3100] ;  /* 0x0031000001107983 */ /* 0x000eec0000300a00 */
[----:B------:R-:W-:Y:S01]  /*3bda0*/  STL.64 [R1+0x310], R8 ;  /* 0x0003100801007387 */ /* 0x000fe20000100a00 */
[----:B------:R-:W-:Y:S01]  /*3bdb0*/  STL [R1+0x31c], R11 ;  /* 0x00031c0b01007387 */ /* 0x000fe20000100800 */
[----:B-1----:R-:W-:-:S03]  /*3bdc0*/  IMAD.MOV.U32 R0, RZ, RZ, R10 ;  /* 0x000000ffff007224 */ /* 0x002fc600078e000a */
[----:B------:R1:W4:Y:S04]  /*3bdd0*/  LDSM.16.M88.4 R8, [R3+0xe000] ;  /* 0x00e000000308783b */ /* 0x0003280000000200 */
[----:B0-----:R-:W-:Y:S01]  /*3bde0*/  STL.64 [R1+0x50], R24 ;  /* 0x0000501801007387 */ /* 0x001fe20000100a00 */
[----:B------:R-:W-:Y:S02]  /*3bdf0*/  STL.64 [R1+0x58], R26 ;  /* 0x0000581a01007387 */ /* 0x000fe40000100a00 */
[----:B------:R-:W-:Y:S01]  /*3be00*/  STL [R1+0x2d24], R0 ;  /* 0x002d240001007387 */ /* 0x000fe20000100800 */
[----:B-1----:R-:W2:Y:S04]  /*3be10*/  LDL.LU R3, [R1+0x30f8] ;  /* 0x0030f80001037983 */ /* 0x002ea80000300800 */
[----:B----4-:R0:W-:Y:S01]  /*3be20*/  STL.64 [R1+0x60], R8 ;  /* 0x0000600801007387 */ /* 0x0101e20000100a00 */
[----:B------:R3:W-:Y:S03]  /*3be30*/  STL.64 [R1+0x68], R10 ;  /* 0x0000680a01007387 */ /* 0x0007e60000100a00 */
[----:B0-----:R-:W3:Y:S02]  /*3be40*/  LDL.LU.64 R8, [R1+0x30f0] ;  /* 0x0030f00001087983 */ /* 0x001ee40000300a00 */
[C---:B---3--:R-:W-:Y:S02]  /*3be50*/  HMMA.16816.F32.BF16 R8, R12.reuse, R8, R16 ;  /* 0x000000080c08723c */ /* 0x048fe40000041810 */
[----:B------:R-:W3:Y:S01]  /*3be60*/  LDL.LU.64 R18, [R1+0x30e8] ;  /* 0x0030e80001127983 */ /* 0x000ee20000300a00 */
[----:B------:R-:W3:Y:S11]  /*3be70*/  LDL.LU.64 R16, [R1+0x30e0] ;  /* 0x0030e00001107983 */ /* 0x000ef60000300a00 */
[----:B------:R-:W-:Y:S09]  /*3be80*/  @!UPT UIADD3 URZ, URZ, URZ, URZ ;  /* 0x0000003f3f3ff290 */ /* 0x000ff2000fffe03f */
[----:B------:R0:W-:Y:S01]  /*3be90*/  STL [R1+0x300], R8 ;  /* 0x0003000801007387 */ /* 0x0001e20000100800 */
[----:B------:R-:W-:Y:S02]  /*3bea0*/  STL.64 [R1+0x308], R10 ;  /* 0x0003080a01007387 */ /* 0x000fe40000100a00 */
[----:B------:R-:W-:Y:S02]  /*3beb0*/  IMAD.MOV.U32 R0, RZ, RZ, R9 ;  /* 0x000000ffff007224 */ /* 0x000fe400078e0009 */
[----:B0-----:R-:W3:Y:S03]  /*3bec0*/  LDL.LU.64 R8, [R1+0x30d8] ;  /* 0x0030d80001087983 */ /* 0x001ee60000300a00 */
[----:B------:R0:W-:Y:S02]  /*3bed0*/  STL [R1+0x2e18], R0 ;  /* 0x002e180001007387 */ /* 0x0001e40000100800 */
[----:B0-----:R-:W4:Y:S01]  /*3bee0*/  LDL R0, [R1+0x13a4] ;  /* 0x0013a40001007983 */ /* 0x001f220000100800 */
[C---:B---3--:R-:W-:Y:S03]  /*3bef0*/  HMMA.16816.F32.BF16 R8, R12.reuse, R8, R16 ;  /* 0x000000080c08723c */ /* 0x048fe60000041810 */
[----:B------:R-:W2:Y:S11]  /*3bf00*/  LDL.LU.64 R16, [R1+0x30d0] ;  /* 0x0030d00001107983 */ /* 0x000eb60000300a00 */
[----:B------:R-:W-:Y:S09]  /*3bf10*/  @!UPT UIADD3 URZ, URZ, URZ, URZ ;  /* 0x0000003f3f3ff290 */ /* 0x000ff2000fffe03f */
[----:B------:R0:W-:Y:S01]  /*3bf20*/  STL.64 [R1+0x2f0], R8 ;  /* 0x0002f00801007387 */ /* 0x0001e20000100a00 */
[----:B------:R-:W-:Y:S03]  /*3bf30*/  STL.64 [R1+0x2f8], R10 ;  /* 0x0002f80a01007387 */ /* 0x000fe60000100a00 */
[----:B0-----:R-:W3:Y:S04]  /*3bf40*/  LDL.LU R9, [R1+0x30c8] ;  /* 0x0030c80001097983 */ /* 0x001ee80000300800 */
[----:B---3--:R-:W0:Y:S01]  /*3bf50*/  LDSM.16.MT88.4 R8, [R9+0x12080] ;  /* 0x012080000908783b */ /* 0x008e220000004200 */
[----:B--2---:R-:W-:Y:S03]  /*3bf60*/  HMMA.16816.F32.BF16 R16, R12, R16, R20 ;  /* 0x000000100c10723c */ /* 0x004fe60000041814 */
[----:B0-----:R-:W-:Y:S01]  /*3bf70*/  STL.64 [R1+0x30b0], R10 ;  /* 0x0030b00a01007387 */ /* 0x001fe20000100a00 */
[----:B------:R0:W-:Y:S03]  /*3bf80*/  STL.64 [R1+0x30a8], R8 ;  /* 0x0030a80801007387 */ /* 0x0001e60000100a00 */
[----:B0-----:R-:W2:Y:S01]  /*3bf90*/  LDL.LU R8, [R1+0x210] ;  /* 0x0002100001087983 */ /* 0x001ea20000300800 */
[----:B------:R-:W2:Y:S02]  /*3bfa0*/  LDL.LU R9, [R1+0x214] ;  /* 0x0002140001097983 */ /* 0x000ea40000300800 */
[----:B------:R-:W3:Y:S02]  /*3bfb0*/  LDL.LU.64 R22, [R1+0x30c0] ;  /* 0x0030c00001167983 */ /* 0x000ee40000300a00 */
[----:B------:R-:W3:Y:S02]  /*3bfc0*/  LDL.LU.64 R20, [R1+0x30b8] ;  /* 0x0030b80001147983 */ /* 0x000ee40000300a00 */
[----:B------:R-:W-:-:S02]  /*3bfd0*/  IMAD.MOV.U32 R10, RZ, RZ, R3 ;  /* 0x000000ffff0a7224 */ /* 0x000fc400078e0003 */
[----:B------:R-:W-:-:S08]  /*3bfe0*/  IMAD.MOV.U32 R11, RZ, RZ, R2 ;  /* 0x000000ffff0b7224 */ /* 0x000fd000078e0002 */
[----:B------:R-:W-:Y:S01]  /*3bff0*/  IMAD.MOV.U32 R3, RZ, RZ, R18 ;  /* 0x000000ffff037224 */ /* 0x000fe200078e0012 */
[----:B------:R-:W-:Y:S01]  /*3c000*/  STL.64 [R1+0x2e0], R16 ;  /* 0x0002e01001007387 */ /* 0x000fe20000100a00 */
[----:B------:R-:W-:Y:S02]  /*3c010*/  IMAD.MOV.U32 R2, RZ, RZ, R19 ;  /* 0x000000ffff027224 */ /* 0x000fe400078e0013 */
[----:B----4-:R-:W0:Y:S03]  /*3c020*/  LDSM.16.MT88.4 R16, [R0+0x12000] ;  /* 0x012000000010783b */ /* 0x010e260000004200 */
[----:B------:R-:W-:Y:S01]  /*3c030*/  STL [R1+0x2e20], R2 ;  /* 0x002e200201007387 */ /* 0x000fe20000100800 */
[----:B------:R-:W-:Y:S03]  /*3c040*/  STL [R1+0x2e1c], R3 ;  /* 0x002e1c0301007387 */ /* 0x000fe60000100800 */
[----:B0-----:R0:W-:Y:S04]  /*3c050*/  STL.64 [R1+0x3020], R18 ;  /* 0x0030201201007387 */ /* 0x0011e80000100a00 */
[----:B0-----:R-:W4:Y:S01]  /*3c060*/  LDL R19, [R1+0x13a0] ;  /* 0x0013a00001137983 */ /* 0x001f220000100800 */
[----:B------:R-:W-:Y:S01]  /*3c070*/  STL.64 [R1+0x3018], R16 ;  /* 0x0030181001007387 */ /* 0x000fe20000100a00 */
[----:B---3--:R-:W-:Y:S11]  /*3c080*/  HMMA.16816.F32.BF16 R20, R12, R4, R20 ;  /* 0x000000040c14723c */ /* 0x008ff60000041814 */
[----:B------:R-:W-:Y:S11]  /*3c090*/  @!UPT UIADD3 URZ, URZ, URZ, URZ ;  /* 0x0000003f3f3ff290 */ /* 0x000ff6000fffe03f */
[----:B------:R-:W-:Y:S01]  /*3c0a0*/  @!UPT UIADD3 URZ, URZ, URZ, URZ ;  /* 0x0000003f3f3ff290 */ /* 0x000fe2000fffe03f */
[----:B------:R-:W-:Y:S01]  /*3c0b0*/  STL.64 [R1+0x2d0], R20 ;  /* 0x0002d01401007387 */ /* 0x000fe20000100a00 */
[----:B------:R-:W-:Y:S02]  /*3c0c0*/  STL.64 [R1+0x2d8], R22 ;  /* 0x0002d81601007387 */ /* 0x000fe40000100a00 */
[----:B------:R-:W0:Y:S02]  /*3c0d0*/  LDSM.16.MT88.4 R20, [R0+0x12080] ;  /* 0x012080000014783b */ /* 0x000e240000004200 */
[----:B0-----:R-:W-:Y:S02]  /*3c0e0*/  STL.64 [R1+0x2fa8], R22 ;  /* 0x002fa81601007387 */ /* 0x001fe40000100a00 */
[----:B------:R0:W-:Y:S02]  /*3c0f0*/  STL.64 [R1+0x2fa0], R20 ;  /* 0x002fa01401007387 */ /* 0x0001e40000100a00 */
[----:B0-----:R-:W3:Y:S01]  /*3c100*/  LDL.LU R20, [R1+0x2c0] ;  /* 0x0002c00001147983 */ /* 0x001ee20000300800 */
[----:B------:R-:W3:Y:S02]  /*3c110*/  LDL.LU R21, [R1+0x2c4] ;  /* 0x0002c40001157983 */ /* 0x000ee40000300800 */
[----:B------:R-:W3:Y:S02]  /*3c120*/  LDL.LU R22, [R1+0x2c8] ;  /* 0x0002c80001167983 */ /* 0x000ee40000300800 */
[----:B------:R-:W3:Y:S01]  /*3c130*/  LDL.LU R23, [R1+0x2cc] ;  /* 0x0002cc0001177983 */ /* 0x000ee20000300800 */
[----:B------:R0:W-:Y:S01]  /*3c140*/  STL [R1+0x2e24], R0 ;  /* 0x002e240001007387 */ /* 0x0001e20000100800 */
[----:B------:R-:W-:-:S02]  /*3c150*/  IMAD.MOV.U32 R3, RZ, RZ, R25 ;  /* 0x000000ffff037224 */ /* 0x000fc400078e0019 */
[----:B0-----:R-:W-:Y:S01]  /*3c160*/  IMAD.MOV.U32 R0, RZ, RZ, R24 ;  /* 0x000000ffff007224 */ /* 0x001fe200078e0018 */
[----:B---3--:R-:W-:Y:S01]  /*3c170*/  HMMA.16816.F32.BF16 R20, R12, R24, R20 ;  /* 0x000000180c14723c */ /* 0x008fe20000041814 */
[----:B----4-:R-:W0:Y:S11]  /*3c180*/  LDSM.16.MT88.4 R24, [R19+0x12000] ;  /* 0x012000001318783b */ /* 0x010e360000004200 */
[----:B------:R-:W-:Y:S11]  /*3c190*/  @!UPT UIADD3 URZ, URZ, URZ, URZ ;  /* 0x0000003f3f3ff290 */ /* 0x000ff6000fffe03f */
[----:B------:R-:W-:Y:S01]  /*3c1a0*/  STL.64 [R1+0x2c0], R20 ;  /* 0x0002c01401007387 */ /* 0x000fe20000100a00 */
[----:B------:R-:W-:Y:S03]  /*3c1b0*/  STL.64 [R1+0x2c8], R22 ;  /* 0x0002c81601007387 */ /* 0x000fe60000100a00 */
[----:B0-----:R-:W-:Y:S01]  /*3c1c0*/  STL.64 [R1+0x2f30], R26 ;  /* 0x002f301a01007387 */ /* 0x001fe20000100a00 */
[----:B------:R0:W-:Y:S02]  /*3c1d0*/  STL.64 [R1+0x2f28], R24 ;  /* 0x002f281801007387 */ /* 0x0001e40000100a00 */
[----:B0-----:R-:W-:Y:S02]  /*3c1e0*/  IMAD.MOV.U32 R24, RZ, RZ, R7 ;  /* 0x000000ffff187224 */ /* 0x001fe400078e0007 */
[----:B------:R-:W-:-:S05]  /*3c1f0*/  IMAD.MOV.U32 R25, RZ, RZ, R6 ;  /* 0x000000ffff197224 */ /* 0x000fca00078e0006 */
[----:B------:R-:W-:Y:S01]  /*3c200*/  STL.64 [R1+0x3090], R24 ;  /* 0x0030901801007387 */ /* 0x000fe20000100a00 */
[----:B------:R-:W3:Y:S02]  /*3c210*/  LDL.LU R20, [R1+0x2b0] ;  /* 0x0002b00001147983 */ /* 0x000ee40000300800 */
[----:B------:R-:W3:Y:S02]  /*3c220*/  LDL.LU R21, [R1+0x2b4] ;  /* 0x0002b40001157983 */ /* 0x000ee40000300800 */
[----:B------:R-:W-:Y:S02]  /*3c230*/  IMAD.MOV.U32 R22, RZ, RZ, R29 ;  /* 0x000000ffff167224 */ /* 0x000fe400078e001d */
[----:B------:R-:W-:-:S05]  /*3c240*/  IMAD.MOV.U32 R23, RZ, RZ, R28 ;  /* 0x000000ffff177224 */ /* 0x000fca00078e001c */
[----:B------:R-:W-:Y:S04]  /*3c250*/  STL.64 [R1+0x2fd0], R22 ;  /* 0x002fd01601007387 */ /* 0x000fe80000100a00 */
[----:B---3--:R0:W-:Y:S04]  /*3c260*/  STL.64 [R1+0x2fc8], R20 ;  /* 0x002fc81401007387 */ /* 0x0081e80000100a00 */
[----:B0-----:R-:W2:Y:S01]  /*3c270*/  LDL.64 R20, [R1+0x60] ;  /* 0x0000600001147983 */ /* 0x001ea20000100a00 */
[----:B------:R-:W-:Y:S01]  /*3c280*/  IMAD.MOV.U32 R27, RZ, RZ, R0 ;  /* 0x000000ffff1b7224 */ /* 0x000fe200078e0000 */
[----:B--2---:R-:W-:Y:S02]  /*3c290*/  HMMA.16816.F32.BF16 R12, R12, R20, R8 ;  /* 0x000000140c0c723c */ /* 0x004fe40000041808 */
[----:B------:R-:W2:Y:S01]  /*3c2a0*/  LDL.LU.64 R10, [R1+0x30b0] ;  /* 0x0030b000010a7983 */ /* 0x000ea20000300a00 */
[----:B------:R-:W2:Y:S02]  /*3c2b0*/  LDL.LU.64 R8, [R1+0x30a8] ;  /* 0x0030a80001087983 */ /* 0x000ea40000300a00 */
[----:B------:R-:W-:-:S02]  /*3c2c0*/  IMAD.MOV.U32 R2, RZ, RZ, R20 ;  /* 0x000000ffff027224 */ /* 0x000fc400078e0014 */
[----:B------:R-:W-:Y:S11]  /*3c2d0*/  IMAD.MOV.U32 R0, RZ, RZ, R21 ;  /* 0x000000ffff007224 */ /* 0x000ff600078e0015 */
[----:B------:R-:W-:Y:S06]  /*3c2e0*/  @!UPT UIADD3 URZ, URZ, URZ, URZ ;  /* 0x0000003f3f3ff290 */ /* 0x000fec000fffe03f */
[----:B------:R-:W-:Y:S02]  /*3c2f0*/  IMAD.MOV.U32 R6, RZ, RZ, R12 ;  /* 0x000000ffff067224 */ /* 0x000fe400078e000c */
[----:B------:R-:W-:-:S05]  /*3c300*/  IMAD.MOV.U32 R7, RZ, RZ, R13 ;  /* 0x000000ffff077224 */ /* 0x000fca00078e000d */
[----:B------:R-:W-:Y:S01]  /*3c310*/  STL.64 [R1+0x3050], R6 ;  /* 0x0030500601007387 */ /* 0x000fe20000100a00 */
[----:B------:R-:W-:Y:S02]  /*3c320*/  STL.64 [R1+0x3048], R4 ;  /* 0x0030480401007387 */ /* 0x000fe40000100a00 */
[----:B------:R-:W3:Y:S02]  /*3c330*/  LDL.LU R20, [R1+0xd0] ;  /* 0x0000d00001147983 */ /* 0x000ee40000300800 */
[----:B------:R-:W3:Y:S01]  /*3c340*/  LDL.LU R21, [R1+0xd4] ;  /* 0x0000d40001157983 */ /* 0x000ee20000300800 */
[----:B------:R-:W4:Y:S01]  /*3c350*/  LDL.LU R22, [R1+0xd8] ;  /* 0x0000d80001167983 */ /* 0x000f220000300800 */
[----:B------:R-:W4:Y:S02]  /*3c360*/  LDL.LU R23, [R1+0xdc] ;  /* 0x0000dc0001177983 */ /* 0x000f240000300800 */
[----:B------:R-:W-:Y:S01]  /*3c370*/  IMAD.MOV.U32 R28, RZ, RZ, R15 ;  /* 0x000000ffff1c7224 */ /* 0x000fe200078e000f */
[----:B----4-:R-:W-:Y:S01]  /*3c380*/  STL.64 [R1+0x2fe0], R22 ;  /* 0x002fe01601007387 */ /* 0x010fe20000100a00 */
[----:B---3--:R0:W-:Y:S03]  /*3c390*/  STL.64 [R1+0x2fd8], R20 ;  /* 0x002fd81401007387 */ /* 0x0081e60000100a00 */
[----:B0-----:R-:W3:Y:S01]  /*3c3a0*/  LDL.64 R20, [R1+0x10] ;  /* 0x0000100001147983 */ /* 0x001ee20000100a00 */
[----:B------:R-:W-:-:S02]  /*3c3b0*/  IMAD.MOV.U32 R29, RZ, RZ, R14 ;  /* 0x000000ffff1d7224 */ /* 0x000fc400078e000e */
[----:B------:R0:W1:Y:S01]  /*3c3c0*/  LDSM.16.MT88.4 R12, [R19+0x12080] ;  /* 0x01208000130c783b */ /* 0x0000620000004200 */
[----:B---3--:R3:W-:Y:S03]  /*3c3d0*/  STL.64 [R1+0x3088], R20 ;  /* 0x0030881401007387 */ /* 0x0087e60000100a00 */
[----:B------:R-:W-:Y:S02]  /*3c3e0*/  STL [R1+0x2e40], R28 ;  /* 0x002e401c01007387 */ /* 0x000fe40000100800 */
[----:B------:R-:W-:Y:S02]  /*3c3f0*/  STL [R1+0x2e28], R29 ;  /* 0x002e281d01007387 */ /* 0x000fe40000100800 */
[----:B------:R-:W4:Y:S01]  /*3c400*/  LDL.LU R16, [R1+0xb0] ;  /* 0x0000b00001107983 */ /* 0x000f220000300800 */
[----:B------:R-:W4:Y:S01]  /*3c410*/  LDL.LU R17, [R1+0xb4] ;  /* 0x0000b40001117983 */ /* 0x000f220000300800 */
[----:B------:R-:W2:Y:S02]  /*3c420*/  LDL.LU R18, [R1+0xb8] ;  /* 0x0000b80001127983 */ /* 0x000ea40000300800 */
[----:B0-----:R-:W2:Y:S02]  /*3c430*/  LDL.LU R19, [R1+0xbc] ;  /* 0x0000bc0001137983 */ /* 0x001ea40000300800 */
[----:B--2---:R-:W-:Y:S01]  /*3c440*/  STL.64 [R1+0x3030], R18 ;  /* 0x0030301201007387 */ /* 0x004fe20000100a00 */
[----:B----4-:R-:W-:Y:S02]  /*3c450*/  STL.64 [R1+0x3028], R16 ;  /* 0x0030281001007387 */ /* 0x010fe40000100a00 */
[----:B---3--:R-:W2:Y:S02]  /*3c460*/  LDL.LU R20, [R1+0x170] ;  /* 0x0001700001147983 */ /* 0x008ea40000300800 */
[----:B------:R-:W2:Y:S01]  /*3c470*/  LDL.LU R21, [R1+0x174] ;  /* 0x0001740001157983 */ /* 0x000ea20000300800 */
[----:B------:R-:W3:Y:S01]  /*3c480*/  LDL.LU R22, [R1+0x178] ;  /* 0x0001780001167983 */ /* 0x000ee20000300800 */
[----:B------:R-:W3:Y:S03]  /*3c490*/  LDL.LU R23, [R1+0x17c] ;  /* 0x00017c0001177983 */ /* 0x000ee60000300800 */
[----:B---3--:R-:W-:Y:S01]  /*3c4a0*/  STL.64 [R1+0x30a0], R22 ;  /* 0x0030a01601007387 */ /* 0x008fe20000100a00 */
[----:B--2---:R0:W-:Y:S02]  /*3c4b0*/  STL.64 [R1+0x3098], R20 ;  /* 0x0030981401007387 */ /* 0x0041e40000100a00 */
[----:B------:R-:W2:Y:S02]  /*3c4c0*/  LDL R24, [R1+0x40] ;  /* 0x0000400001187983 */ /* 0x000ea40000100800 */
[----:B------:R-:W2:Y:S01]  /*3c4d0*/  LDL R25, [R1+0x44] ;  /* 0x0000440001197983 */ /* 0x000ea20000100800 */
[----:B0-----:R-:W2:Y:S01]  /*3c4e0*/  LDL.LU R20, [R1+0x180] ;  /* 0x0001800001147983 */ /* 0x001ea20000300800 */
[----:B------:R-:W2:Y:S02]  /*3c4f0*/  LDL.LU R21, [R1+0x184] ;  /* 0x0001840001157983 */ /* 0x000ea40000300800 */
[----:B------:R-:W2:Y:S02]  /*3c500*/  LDL.LU R22, [R1+0x188] ;  /* 0x0001880001167983 */ /* 0x000ea40000300800 */
[----:B------:R-:W2:Y:S01]  /*3c510*/  LDL.LU R23, [R1+0x18c] ;  /* 0x00018c0001177983 */ /* 0x000ea20000300800 */
[----:B------:R-:W3:Y:S01]  /*3c520*/  LDL.64 R4, [R1+0x30] ;  /* 0x0000300001047983 */ /* 0x000ee20000100a00 */
[----:B------:R-:W-:-:S02]  /*3c530*/  IMAD.MOV.U32 R16, RZ, RZ, R27 ;  /* 0x000000ffff107224 */ /* 0x000fc400078e001b */
[----:B------:R-:W-:Y:S01]  /*3c540*/  IMAD.MOV.U32 R17, RZ, RZ, R3 ;  /* 0x000000ffff117224 */ /* 0x000fe200078e0003 */
[----:B---3--:R-:W-:Y:S04]  /*3c550*/  STL.64 [R1+0x3068], R4 ;  /* 0x0030680401007387 */ /* 0x008fe80000100a00 */
[----:B------:R0:W-:Y:S02]  /*3c560*/  STL.64 [R1+0x3040], R16 ;  /* 0x0030401001007387 */ /* 0x0001e40000100a00 */
[----:B0-----:R-:W3:Y:S01]  /*3c570*/  LDL.LU R16, [R1+0x130] ;  /* 0x0001300001107983 */ /* 0x001ee20000300800 */
[----:B------:R-:W3:Y:S02]  /*3c580*/  LDL.LU R17, [R1+0x134] ;  /* 0x0001340001117983 */ /* 0x000ee40000300800 */
[----:B------:R-:W4:Y:S02]  /*3c590*/  LDL.LU R18, [R1+0x138] ;  /* 0x0001380001127983 */ /* 0x000f240000300800 */
[----:B------:R-:W4:Y:S01]  /*3c5a0*/  LDL.LU R19, [R1+0x13c] ;  /* 0x00013c0001137983 */ /* 0x000f220000300800 */
[----:B------:R-:W2:Y:S04]  /*3c5b0*/  LDL R4, [R1] ;  /* 0x0000000001047983 */ /* 0x000ea80000100800 */
[----:B------:R-:W2:Y:S04]  /*3c5c0*/  LDL R5, [R1+0x4] ;  /* 0x0000040001057983 */ /* 0x000ea80000100800 */
[----:B--2---:R0:W-:Y:S04]  /*3c5d0*/  STL.64 [R1+0x3080], R4 ;  /* 0x0030800401007387 */ /* 0x0041e80000100a00 */
[----:B0-----:R-:W2:Y:S01]  /*3c5e0*/  LDL.LU R4, [R1+0x160] ;  /* 0x0001600001047983 */ /* 0x001ea20000300800 */
[----:B------:R-:W2:Y:S02]  /*3c5f0*/  LDL.LU R5, [R1+0x164] ;  /* 0x0001640001057983 */ /* 0x000ea40000300800 */
[----:B------:R-:W2:Y:S02]  /*3c600*/  LDL.LU R6, [R1+0x168] ;  /* 0x0001680001067983 */ /* 0x000ea40000300800 */
[----:B------:R-:W2:Y:S01]  /*3c610*/  LDL.LU R7, [R1+0x16c] ;  /* 0x00016c0001077983 */ /* 0x000ea20000300800 */
[----:B----4-:R-:W-:Y:S01]  /*3c620*/  STL.64 [R1+0x3060], R18 ;  /* 0x0030601201007387 */ /* 0x010fe20000100a00 */
[----:B---3--:R0:W-:Y:S03]  /*3c630*/  STL.64 [R1+0x3058], R16 ;  /* 0x0030581001007387 */ /* 0x0081e60000100a00 */
[----:B0-----:R-:W3:Y:S01]  /*3c640*/  LDL.LU R16, [R1+0x140] ;  /* 0x0001400001107983 */ /* 0x001ee20000300800 */
[----:B------:R-:W3:Y:S02]  /*3c650*/  LDL.LU R17, [R1+0x144] ;  /* 0x0001440001117983 */ /* 0x000ee40000300800 */
[----:B------:R-:W4:Y:S02]  /*3c660*/  LDL.LU R18, [R1+0x148] ;  /* 0x0001480001127983 */ /* 0x000f240000300800 */
[----:B------:R-:W4:Y:S01]  /*3c670*/  LDL.LU R19, [R1+0x14c] ;  /* 0x00014c0001137983 */ /* 0x000f220000300800 */
[----:B------:R-:W-:Y:S01]  /*3c680*/  HMMA.16816.F32.BF16 R24, R8, R24, R20 ;  /* 0x000000180818723c */ /* 0x000fe20000041814 */
[----:B----4-:R-:W-:Y:S01]  /*3c690*/  STL.64 [R1+0x3078], R18 ;  /* 0x0030781201007387 */ /* 0x010fe20000100a00 */
[----:B---3--:R0:W-:Y:S03]  /*3c6a0*/  STL.64 [R1+0x3070], R16 ;  /* 0x0030701001007387 */ /* 0x0081e60000100a00 */
[----:B0-----:R-:W3:Y:S01]  /*3c6b0*/  LDL.LU R16, [R1+0x150] ;  /* 0x0001500001107983 */ /* 0x001ee20000300800 */
[----:B------:R-:W3:Y:S02]  /*3c6c0*/  LDL.LU R17, [R1+0x154] ;  /* 0x0001540001117983 */ /* 0x000ee40000300800 */
[----:B------:R-:W3:Y:S02]  /*3c6d0*/  LDL.LU R18, [R1+0x158] ;  /* 0x0001580001127983 */ /* 0x000ee40000300800 */
[----:B------:R-:W3:Y:S01]  /*3c6e0*/  LDL.LU R19, [R1+0x15c] ;  /* 0x00015c0001137983 */ /* 0x000ee20000300800 */
[----:B-1----:R-:W-:Y:S01]  /*3c6f0*/  STL.64 [R1+0x2ec0], R14 ;  /* 0x002ec00e01007387 */ /* 0x002fe20000100a00 */
[----:B------:R0:W-:Y:S02]  /*3c700*/  STL.64 [R1+0x2eb8], R12 ;  /* 0x002eb80c01007387 */ /* 0x0001e40000100a00 */
[----:B0-----:R-:W-:-:S02]  /*3c710*/  IMAD.MOV.U32 R12, RZ, RZ, R2 ;  /* 0x000000ffff0c7224 */ /* 0x001fc400078e0002 */
[----:B------:R-:W-:-:S05]  /*3c720*/  IMAD.MOV.U32 R13, RZ, RZ, R0 ;  /* 0x000000ffff0d7224 */ /* 0x000fca00078e0000 */
[----:B------:R0:W-:Y:S04]  /*3c730*/  STL.64 [R1+0x3038], R12 ;  /* 0x0030380c01007387 */ /* 0x0001e80000100a00 */
[----:B0-----:R-:W4:Y:S01]  /*3c740*/  LDL.LU R12, [R1+0x120] ;  /* 0x00012000010c7983 */ /* 0x001f220000300800 */
[----:B------:R-:W4:Y:S02]  /*3c750*/  LDL.LU R13, [R1+0x124] ;  /* 0x00012400010d7983 */ /* 0x000f240000300800 */
[----:B------:R-:W4:Y:S02]  /*3c760*/  LDL.LU R14, [R1+0x128] ;  /* 0x00012800010e7983 */ /* 0x000f240000300800 */
[----:B------:R-:W4:Y:S01]  /*3c770*/  LDL.LU R15, [R1+0x12c] ;  /* 0x00012c00010f7983 */ /* 0x000f220000300800 */
[----:B------:R-:W2:Y:S01]  /*3c780*/  LDL.LU.64 R22, [R1+0x30a0] ;  /* 0x0030a00001167983 */ /* 0x000ea20000300a00 */
[----:B------:R-:W2:Y:S02]  /*3c790*/  LDL.LU.64 R20, [R1+0x3098] ;  /* 0x0030980001147983 */ /* 0x000ea40000300a00 */
[----:B------:R0:W-:Y:S02]  /*3c7a0*/  STL.64 [R1+0x180], R24 ;  /* 0x0001801801007387 */ /* 0x0001e40000100a00 */
[----:B------:R-:W-:Y:S01]  /*3c7b0*/  STL.64 [R1+0x188], R26 ;  /* 0x0001881a01007387 */ /* 0x000fe20000100a00 */
[----:B0-----:R-:W2:Y:S02]  /*3c7c0*/  LDL.LU.64 R24, [R1+0x3090] ;  /* 0x0030900001187983 */ /* 0x001ea40000300a00 */
[C---:B--2---:R-:W-:Y:S11]  /*3c7d0*/  HMMA.16816.F32.BF16 R20, R8.reuse, R24, R20 ;  /* 0x000000180814723c */ /* 0x044ff60000041814 */
[----:B------:R-:W-:Y:S11]  /*3c7e0*/  @!UPT UIADD3 URZ, URZ, URZ, URZ ;  /* 0x0000003f3f3ff290 */ /* 0x000ff6000fffe03f */
[----:B------:R-:W-:Y:S01]  /*3c7f0*/  @!UPT UIADD3 URZ, URZ, URZ, URZ ;  /* 0x0000003f3f3ff290 */ /* 0x000fe2000fffe03f */
[----:B------:R0:W-:Y:S01]  /*3c800*/  STL.64 [R1+0x170], R20 ;  /* 0x0001701401007387 */ /* 0x0001e20000100a00 */
[----:B------:R-:W-:Y:S03]  /*3c810*/  STL.64 [R1+0x178], R22 ;  /* 0x0001781601007387 */ /* 0x000fe60000100a00 */
[----:B0-----:R-:W2:Y:S01]  /*3c820*/  LDL.LU.64 R20, [R1+0x3088] ;  /* 0x0030880001147983 */ /* 0x001ea20000300a00 */
[----:B------:R0:W-:Y:S03]  /*3c830*/  STL.64 [R1+0x3000], R24 ;  /* 0x0030001801007387 */ /* 0x0001e60000100a00 */
[----:B0-----:R-:W3:Y:S01]  /*3c840*/  LDL.64 R24, [R1+0x40] ;  /* 0x0000400001187983 */ /* 0x001ee20000100a00 */
[C---:B--2---:R-:W-:Y:S11]  /*3c850*/  HMMA.16816.F32.BF16 R4, R8.reuse, R20, R4 ;  /* 0x000000140804723c */ /* 0x044ff60000041804 */
[----:B------:R-:W-:Y:S11]  /*3c860*/  @!UPT UIADD3 URZ, URZ, URZ, URZ ;  /* 0x0000003f3f3ff290 */ /* 0x000ff6000fffe03f */
[----:B------:R-:W-:Y:S01]  /*3c870*/  @!UPT UIADD3 URZ, URZ, URZ, URZ ;  /* 0x0000003f3f3ff290 */ /* 0x000fe2000fffe03f */
[----:B------:R0:W-:Y:S01]  /*3c880*/  STL.64 [R1+0x160], R4 ;  /* 0x0001600401007387 */ /* 0x0001e20000100a00 */
[----:B------:R-:W-:Y:S03]  /*3c890*/  STL.64 [R1+0x168], R6 ;  /* 0x0001680601007387 */ /* 0x000fe60000100a00 */
[----:B0-----:R-:W3:Y:S01]  /*3c8a0*/  LDL.LU.64 R4, [R1+0x3080] ;  /* 0x0030800001047983 */ /* 0x001ee20000300a00 */
        /* <DEDUP_REMOVED lines=12> */
[----:B------:R-:W3:Y:S01]  /*3c970*/  LDL.LU.64 R18, [R1+0x3078] ;  /* 0x0030780001127983 */ /* 0x000ee20000300a00 */
[----:B------:R-:W3:Y:S11]  /*3c980*/  LDL.LU.64 R16, [R1+0x3070] ;  /* 0x0030700001107983 */ /* 0x000ef60000300a00 */
[----:B------:R0:W-:Y:S02]  /*3c990*/  STL.64 [R1+0x150], R4 ;  /* 0x0001500401007387 */ /* 0x0001e40000100a00 */
[----:B------:R-:W-:Y:S01]  /*3c9a0*/  STL.64 [R1+0x158], R6 ;  /* 0x0001580601007387 */ /* 0x000fe20000100a00 */
[----:B0-----:R-:W3:Y:S02]  /*3c9b0*/  LDL.LU.64 R4, [R1+0x3068] ;  /* 0x0030680001047983 */ /* 0x001ee40000300a00 */
[----:B---3--:R-:W-:Y:S01]  /*3c9c0*/  HMMA.16816.F32.BF16 R16, R8, R4, R16 ;  /* 0x000000040810723c */ /* 0x008fe20000041810 */
[----:B------:R-:W-:-:S02]  /*3c9d0*/  IMAD.MOV.U32 R2, RZ, RZ, R4 ;  /* 0x000000ffff027224 */ /* 0x000fc400078e0004 */
[----:B------:R-:W-:Y:S11]  /*3c9e0*/  IMAD.MOV.U32 R0, RZ, RZ, R5 ;  /* 0x000000ffff007224 */ /* 0x000ff600078e0005 */
[----:B------:R-:W-:Y:S09]  /*3c9f0*/  @!UPT UIADD3 URZ, URZ, URZ, URZ ;  /* 0x0000003f3f3ff290 */ /* 0x000ff2000fffe03f */
[----:B------:R-:W-:Y:S01]  /*3ca00*/  STL.64 [R1+0x140], R16 ;  /* 0x0001401001007387 */ /* 0x000fe20000100a00 */
[----:B------:R0:W-:Y:S03]  /*3ca10*/  STL.64 [R1+0x148], R18 ;  /* 0x0001481201007387 */ /* 0x0001e60000100a00 */
[----:B0-----:R-:W3:Y:S01]  /*3ca20*/  LDL.LU.64 R18, [R1+0x3060] ;  /* 0x0030600001127983 */ /* 0x001ee20000300a00 */
[----:B------:R-:W3:Y:S02]  /*3ca30*/  LDL.LU.64 R16, [R1+0x3058] ;  /* 0x0030580001107983 */ /* 0x000ee40000300a00 */
[----:B------:R-:W2:Y:S02]  /*3ca40*/  LDL.LU.64 R6, [R1+0x3050] ;  /* 0x0030500001067983 */ /* 0x000ea40000300a00 */
[----:B------:R-:W3:Y:S02]  /*3ca50*/  LDL.LU.64 R4, [R1+0x3048] ;  /* 0x0030480001047983 */ /* 0x000ee40000300a00 */
[C---:B---3--:R-:W-:Y:S11]  /*3ca60*/  HMMA.16816.F32.BF16 R16, R8.reuse, R4, R16 ;  /* 0x000000040810723c */ /* 0x048ff60000041810 */
[----:B------:R-:W-:Y:S11]  /*3ca70*/  @!UPT UIADD3 URZ, URZ, URZ, URZ ;  /* 0x0000003f3f3ff290 */ /* 0x000ff6000fffe03f */
[----:B------:R-:W-:Y:S01]  /*3ca80*/  @!UPT UIADD3 URZ, URZ, URZ, URZ ;  /* 0x0000003f3f3ff290 */ /* 0x000fe2000fffe03f */
[----:B------:R0:W-:Y:S01]  /*3ca90*/  STL.64 [R1+0x130], R16 ;  /* 0x0001301001007387 */ /* 0x0001e20000100a00 */
[----:B------:R-:W-:Y:S03]  /*3caa0*/  STL.64 [R1+0x138], R18 ;  /* 0x0001381201007387 */ /* 0x000fe60000100a00 */
[----:B0-----:R-:W4:Y:S01]  /*3cab0*/  LDL.LU.64 R16, [R1+0x3040] ;  /* 0x0030400001107983 */ /* 0x001f220000300a00 */
[----:B--2---:R-:W-:Y:S02]  /*3cac0*/  STL.64 [R1+0x2ff0], R6 ;  /* 0x002ff00601007387 */ /* 0x004fe40000100a00 */
[----:B------:R0:W-:Y:S02]  /*3cad0*/  STL.64 [R1+0x2fe8], R4 ;  /* 0x002fe80401007387 */ /* 0x0001e40000100a00 */
[----:B0-----:R-:W2:Y:S01]  /*3cae0*/  LDL.LU R4, [R1+0xe0] ;  /* 0x0000e00001047983 */ /* 0x001ea20000300800 */
[----:B------:R-:W2:Y:S02]  /*3caf0*/  LDL.LU R5, [R1+0xe4] ;  /* 0x0000e40001057983 */ /* 0x000ea40000300800 */
[----:B------:R-:W2:Y:S02]  /*3cb00*/  LDL.LU R6, [R1+0xe8] ;  /* 0x0000e80001067983 */ /* 0x000ea40000300800 */
[----:B------:R-:W2:Y:S01]  /*3cb10*/  LDL.LU R7, [R1+0xec] ;  /* 0x0000ec0001077983 */ /* 0x000ea20000300800 */
[C---:B----4-:R-:W-:Y:S01]  /*3cb20*/  HMMA.16816.F32.BF16 R16, R8.reuse, R16, R12 ;  /* 0x000000100810723c */ /* 0x050fe2000004180c */
[----:B------:R-:W3:Y:S11]  /*3cb30*/  LDL.LU.64 R12, [R1+0x3038] ;  /* 0x00303800010c7983 */ /* 0x000ef60000300a00 */
[----:B------:R-:W-:Y:S11]  /*3cb40*/  @!UPT UIADD3 URZ, URZ, URZ, URZ ;  /* 0x0000003f3f3ff290 */ /* 0x000ff6000fffe03f */
[----:B------:R-:W-:Y:S01]  /*3cb50*/  STL.64 [R1+0x120], R16 ;  /* 0x0001201001007387 */ /* 0x000fe20000100a00 */
[----:B------:R0:W-:Y:S03]  /*3cb60*/  STL.64 [R1+0x128], R18 ;  /* 0x0001281201007387 */ /* 0x0001e60000100a00 */
[----:B0-----:R-:W3:Y:S01]  /*3cb70*/  LDL.LU.64 R18, [R1+0x3030] ;  /* 0x0030300001127983 */ /* 0x001ee20000300a00 */
[----:B------:R-:W3:Y:S02]  /*3cb80*/  LDL.LU.64 R16, [R1+0x3028] ;  /* 0x0030280001107983 */ /* 0x000ee40000300a00 */
[----:B---3--:R-:W-:Y:S01]  /*3cb90*/  HMMA.16816.F32.BF16 R8, R8, R12, R16 ;  /* 0x0000000c0808723c */ /* 0x008fe20000041810 */
[----:B------:R-:W3:Y:S01]  /*3cba0*/  LDL.LU.64 R18, [R1+0x3020] ;  /* 0x0030200001127983 */ /* 0x000ee20000300a00 */
[----:B------:R-:W3:Y:S02]  /*3cbb0*/  LDL.LU.64 R16, [R1+0x3018] ;  /* 0x0030180001107983 */ /* 0x000ee40000300a00 */
[----:B------:R0:W-:Y:S03]  /*3cbc0*/  STL.64 [R1+0x2fb0], R12 ;  /* 0x002fb00c01007387 */ /* 0x0001e60000100a00 */
[----:B0-----:R-:W-:-:S02]  /*3cbd0*/  IMAD.MOV.U32 R12, RZ, RZ, R2 ;  /* 0x000000ffff0c7224 */ /* 0x001fc400078e0002 */
[----:B------:R-:W-:Y:S02]  /*3cbe0*/  IMAD.MOV.U32 R13, RZ, RZ, R0 ;  /* 0x000000ffff0d7224 */ /* 0x000fe400078e0000 */
[----:B------:R-:W-:Y:S11]  /*3cbf0*/  IMAD.MOV.U32 R2, RZ, RZ, R24 ;  /* 0x000000ffff027224 */ /* 0x000ff600078e0018 */
[----:B------:R-:W-:Y:S01]  /*3cc00*/  @!UPT UIADD3 URZ, URZ, URZ, URZ ;  /* 0x0000003f3f3ff290 */ /* 0x000fe2000fffe03f */
[----:B------:R0:W-:Y:S01]  /*3cc10*/  STL.64 [R1+0xb0], R8 ;  /* 0x0000b00801007387 */ /* 0x0001e20000100a00 */
[----:B------:R-:W-:Y:S02]  /*3cc20*/  STL.64 [R1+0xb8], R10 ;  /* 0x0000b80a01007387 */ /* 0x000fe40000100a00 */
[----:B------:R-:W-:Y:S01]  /*3cc30*/  IMAD.MOV.U32 R0, RZ, RZ, R25 ;  /* 0x000000ffff007224 */ /* 0x000fe200078e0019 */
[----:B0-----:R-:W4:Y:S01]  /*3cc40*/  LDL.64 R8, [R1] ;  /* 0x0000000001087983 */ /* 0x001f220000100a00 */
        /* <DEDUP_REMOVED lines=8> */
[C---:B---3--:R-:W-:Y:S11]  /*3ccd0*/  HMMA.16816.F32.BF16 R20, R16.reuse, R24, R20 ;  /* 0x000000181014723c */ /* 0x048ff60000041814 */
[----:B------:R-:W-:Y:S11]  /*3cce0*/  @!UPT UIADD3 URZ, URZ, URZ, URZ ;  /* 0x0000003f3f3ff290 */ /* 0x000ff6000fffe03f */
[----:B------:R-:W-:Y:S01]  /*3ccf0*/  @!UPT UIADD3 URZ, URZ, URZ, URZ ;  /* 0x0000003f3f3ff290 */ /* 0x000fe2000fffe03f */
[----:B------:R0:W-:Y:S01]  /*3cd00*/  STL.64 [R1+0xf0], R20 ;  /* 0x0000f01401007387 */ /* 0x0001e20000100a00 */
[----:B------:R-:W-:Y:S03]  /*3cd10*/  STL.64 [R1+0xf8], R22 ;  /* 0x0000f81601007387 */ /* 0x000fe60000100a00 */
[----:B0-----:R-:W2:Y:S01]  /*3cd20*/  LDL.LU.64 R20, [R1+0x2ff8] ;  /* 0x002ff80001147983 */ /* 0x001ea20000300a00 */
[----:B------:R0:W-:Y:S03]  /*3cd30*/  STL.64 [R1+0x2f88], R24 ;  /* 0x002f881801007387 */ /* 0x0001e60000100a00 */
[----:B0-----:R-:W3:Y:S01]  /*3cd40*/  LDL.LU R24, [R1+0x200] ;  /* 0x0002000001187983 */ /* 0x001ee20000300800 */
[----:B------:R-:W3:Y:S02]  /*3cd50*/  LDL.LU R25, [R1+0x204] ;  /* 0x0002040001197983 */ /* 0x000ee40000300800 */
[----:B------:R-:W3:Y:S02]  /*3cd60*/  LDL.LU R26, [R1+0x208] ;  /* 0x00020800011a7983 */ /* 0x000ee40000300800 */
[----:B------:R-:W3:Y:S01]  /*3cd70*/  LDL.LU R27, [R1+0x20c] ;  /* 0x00020c00011b7983 */ /* 0x000ee20000300800 */
        /* <DEDUP_REMOVED lines=8> */
[----:B------:R-:W4:Y:S02]  /*3ce00*/  LDL.LU.64 R22, [R1+0x2fe0] ;  /* 0x002fe00001167983 */ /* 0x000f240000300a00 */
[----:B------:R-:W4:Y:S02]  /*3ce10*/  LDL.LU.64 R20, [R1+0x2fd8] ;  /* 0x002fd80001147983 */ /* 0x000f240000300a00 */
[C---:B----4-:R-:W-:Y:S11]  /*3ce20*/  HMMA.16816.F32.BF16 R20, R16.reuse, R8, R20 ;  /* 0x000000081014723c */ /* 0x050ff60000041814 */
[----:B------:R-:W-:Y:S11]  /*3ce30*/  @!UPT UIADD3 URZ, URZ, URZ, URZ ;  /* 0x0000003f3f3ff290 */ /* 0x000ff6000fffe03f */
[----:B------:R-:W-:Y:S01]  /*3ce40*/  @!UPT UIADD3 URZ, URZ, URZ, URZ ;  /* 0x0000003f3f3ff290 */ /* 0x000fe2000fffe03f */
[----:B------:R-:W-:Y:S01]  /*3ce50*/  STL.64 [R1+0xd0], R20 ;  /* 0x0000d01401007387 */ /* 0x000fe20000100a00 */
[----:B------:R0:W-:Y:S03]  /*3ce60*/  STL.64 [R1+0xd8], R22 ;  /* 0x0000d81601007387 */ /* 0x0001e60000100a00 */
[----:B0-----:R-:W2:Y:S01]  /*3ce70*/  LDL.LU.64 R22, [R1+0x2fd0] ;  /* 0x002fd00001167983 */ /* 0x001ea20000300a00 */
[----:B------:R-:W2:Y:S01]  /*3ce80*/  LDL.LU.64 R20, [R1+0x2fc8] ;  /* 0x002fc80001147983 */ /* 0x000ea20000300a00 */
[C---:B---3--:R-:W-:Y:S01]  /*3ce90*/  HMMA.16816.F32.BF16 R24, R16.reuse, R12, R24 ;  /* 0x0000000c1018723c */ /* 0x048fe20000041818 */
[----:B------:R-:W-:Y:S11]  /*3cea0*/  STL.64 [R1+0x2f68], R8 ;  /* 0x002f680801007387 */ /* 0x000ff60000100a00 */
[----:B------:R-:W-:Y:S11]  /*3ceb0*/  @!UPT UIADD3 URZ, URZ, URZ, URZ ;  /* 0x0000003f3f3ff290 */ /* 0x000ff6000fffe03f */
[----:B------:R-:W-:Y:S01]  /*3cec0*/  STL.64 [R1+0x200], R24 ;  /* 0x0002001801007387 */ /* 0x000fe20000100a00 */
[----:B------:R-:W-:Y:S01]  /*3ced0*/  STL.64 [R1+0x208], R26 ;  /* 0x0002081a01007387 */ /* 0x000fe20000100a00 */
[----:B--2---:R-:W-:Y:S11]  /*3cee0*/  HMMA.16816.F32.BF16 R12, R16, R4, R20 ;  /* 0x00000004100c723c */ /* 0x004ff60000041814 */
[----:B------:R-:W-:Y:S11]  /*3cef0*/  @!UPT UIADD3 URZ, URZ, URZ, URZ ;  /* 0x0000003f3f3ff290 */ /* 0x000ff6000fffe03f */
[----:B------:R-:W-:Y:S01]  /*3cf00*/  @!UPT UIADD3 URZ, URZ, URZ, URZ ;  /* 0x0000003f3f3ff290 */ /* 0x000fe2000fffe03f */
[----:B------:R0:W-:Y:S01]  /*3cf10*/  STL.64 [R1+0x2b0], R12 ;  /* 0x0002b00c01007387 */ /* 0x0001e20000100a00 */
[----:B------:R-:W-:Y:S03]  /*3cf20*/  STL.64 [R1+0x2b8], R14 ;  /* 0x0002b80e01007387 */ /* 0x000fe60000100a00 */
[----:B0-----:R-:W2:Y:S01]  /*3cf30*/  LDL.64 R12, [R1+0x50] ;  /* 0x00005000010c7983 */ /* 0x001ea20000100a00 */
[----:B------:R-:W3:Y:S02]  /*3cf40*/  LDL.LU R20, [R1+0x4b0] ;  /* 0x0004b00001147983 */ /* 0x000ee40000300800 */
[----:B------:R-:W3:Y:S02]  /*3cf50*/  LDL.LU R21, [R1+0x4b4] ;  /* 0x0004b40001157983 */ /* 0x000ee40000300800 */
[----:B------:R-:W4:Y:S01]  /*3cf60*/  LDL.LU R22, [R1+0x4b8] ;  /* 0x0004b80001167983 */ /* 0x000f220000300800 */
[----:B------:R-:W4:Y:S01]  /*3cf70*/  LDL.LU R23, [R1+0x4bc] ;  /* 0x0004bc0001177983 */ /* 0x000f220000300800 */
[----:B------:R-:W-:-:S02]  /*3cf80*/  IMAD.MOV.U32 R8, RZ, RZ, R10 ;  /* 0x000000ffff087224 */ /* 0x000fc400078e000a */
[----:B------:R-:W-:Y:S01]  /*3cf90*/  IMAD.MOV.U32 R9, RZ, RZ, R3 ;  /* 0x000000ffff097224 */ /* 0x000fe200078e0003 */
[----:B----4-:R-:W-:Y:S01]  /*3cfa0*/  STL.64 [R1+0x2fc0], R22 ;  /* 0x002fc01601007387 */ /* 0x010fe20000100a00 */
[----:B---3--:R0:W-:Y:S03]  /*3cfb0*/  STL.64 [R1+0x2fb8], R20 ;  /* 0x002fb81401007387 */ /* 0x0081e60000100a00 */
[----:B0-----:R-:W2:Y:S01]  /*3cfc0*/  LDL.LU R20, [R1+0x4c0] ;  /* 0x0004c00001147983 */ /* 0x001ea20000300800 */
[----:B------:R-:W2:Y:S02]  /*3cfd0*/  LDL.LU R21, [R1+0x4c4] ;  /* 0x0004c40001157983 */ /* 0x000ea40000300800 */
[----:B------:R-:W2:Y:S02]  /*3cfe0*/  LDL.LU R22, [R1+0x4c8] ;  /* 0x0004c80001167983 */ /* 0x000ea40000300800 */
[----:B------:R-:W2:Y:S01]  /*3cff0*/  LDL.LU R23, [R1+0x4cc] ;  /* 0x0004cc0001177983 */ /* 0x000ea20000300800 */
[----:B------:R0:W-:Y:S04]  /*3d000*/  STL.64 [R1+0x2f80], R8 ;  /* 0x002f800801007387 */ /* 0x0001e80000100a00 */
[----:B0-----:R-:W3:Y:S01]  /*3d010*/  LDL.LU R8, [R1+0x490] ;  /* 0x0004900001087983 */ /* 0x001ee20000300800 */
[----:B------:R-:W3:Y:S02]  /*3d020*/  LDL.LU R9, [R1+0x494] ;  /* 0x0004940001097983 */ /* 0x000ee40000300800 */
[----:B------:R-:W4:Y:S02]  /*3d030*/  LDL.LU R10, [R1+0x498] ;  /* 0x00049800010a7983 */ /* 0x000f240000300800 */
[----:B------:R-:W4:Y:S02]  /*3d040*/  LDL.LU R11, [R1+0x49c] ;  /* 0x00049c00010b7983 */ /* 0x000f240000300800 */
[----:B----4-:R-:W-:Y:S01]  /*3d050*/  STL.64 [R1+0x2f98], R10 ;  /* 0x002f980a01007387 */ /* 0x010fe20000100a00 */
[----:B---3--:R0:W-:Y:S03]  /*3d060*/  STL.64 [R1+0x2f90], R8 ;  /* 0x002f900801007387 */ /* 0x0081e60000100a00 */
[----:B0-----:R-:W3:Y:S01]  /*3d070*/  LDL.LU R8, [R1+0x4a0] ;  /* 0x0004a00001087983 */ /* 0x001ee20000300800 */
[----:B------:R-:W3:Y:S02]  /*3d080*/  LDL.LU R9, [R1+0x4a4] ;  /* 0x0004a40001097983 */ /* 0x000ee40000300800 */
[----:B------:R-:W3:Y:S02]  /*3d090*/  LDL.LU R10, [R1+0x4a8] ;  /* 0x0004a800010a7983 */ /* 0x000ee40000300800 */
[----:B------:R-:W3:Y:S01]  /*3d0a0*/  LDL.LU R11, [R1+0x4ac] ;  /* 0x0004ac00010b7983 */ /* 0x000ee20000300800 */
[----:B------:R-:W-:Y:S01]  /*3d0b0*/  STL.64 [R1+0x2f48], R6 ;  /* 0x002f480601007387 */ /* 0x000fe20000100a00 */
[----:B------:R0:W-:Y:S03]  /*3d0c0*/  STL.64 [R1+0x2f40], R4 ;  /* 0x002f400401007387 */ /* 0x0001e60000100a00 */
[----:B0-----:R-:W4:Y:S01]  /*3d0d0*/  LDL.64 R4, [R1+0x30] ;  /* 0x0000300001047983 */ /* 0x001f220000100a00 */
[----:B--2---:R-:W-:Y:S03]  /*3d0e0*/  HMMA.16816.F32.BF16 R20, R16, R12, R20 ;  /* 0x0000000c1014723c */ /* 0x004fe60000041814 */
[----:B----4-:R0:W-:Y:S04]  /*3d0f0*/  STL.64 [R1+0x2f60], R4 ;  /* 0x002f600401007387 */ /* 0x0101e80000100a00 */
[----:B0-----:R-:W2:Y:S01]  /*3d100*/  LDL.LU R4, [R1+0x430] ;  /* 0x0004300001047983 */ /* 0x001ea20000300800 */
[----:B------:R-:W2:Y:S02]  /*3d110*/  LDL.LU R5, [R1+0x434] ;  /* 0x0004340001057983 */ /* 0x000ea40000300800 */
[----:B------:R-:W4:Y:S02]  /*3d120*/  LDL.LU R6, [R1+0x438] ;  /* 0x0004380001067983 */ /* 0x000f240000300800 */
[----:B------:R-:W4:Y:S02]  /*3d130*/  LDL.LU R7, [R1+0x43c] ;  /* 0x00043c0001077983 */ /* 0x000f240000300800 */
[----:B------:R-:W-:-:S02]  /*3d140*/  IMAD.MOV.U32 R24, RZ, RZ, R2 ;  /* 0x000000ffff187224 */ /* 0x000fc400078e0002 */
[----:B------:R-:W-:Y:S02]  /*3d150*/  IMAD.MOV.U32 R25, RZ, RZ, R0 ;  /* 0x000000ffff197224 */ /* 0x000fe400078e0000 */
[----:B------:R-:W-:Y:S02]  /*3d160*/  IMAD.MOV.U32 R2, RZ, RZ, R12 ;  /* 0x000000ffff027224 */ /* 0x000fe400078e000c */
[----:B------:R-:W-:Y:S01]  /*3d170*/  IMAD.MOV.U32 R0, RZ, RZ, R13 ;  /* 0x000000ffff007224 */ /* 0x000fe200078e000d */
        /* <DEDUP_REMOVED lines=9> */
[----:B------:R-:W4:Y:S02]  /*3d210*/  LDL.LU.64 R20, [R1+0x2fb8] ;  /* 0x002fb80001147983 */ /* 0x000f240000300a00 */
[----:B------:R-:W4:Y:S02]  /*3d220*/  LDL.LU.64 R12, [R1+0x2fb0] ;  /* 0x002fb000010c7983 */ /* 0x000f240000300a00 */
[----:B----4-:R-:W-:Y:S01]  /*3d230*/  HMMA.16816.F32.BF16 R16, R16, R12, R20 ;  /* 0x0000000c1010723c */ /* 0x010fe20000041814 */
[----:B------:R-:W3:Y:S01]  /*3d240*/  LDL.LU.64 R22, [R1+0x2fa8] ;  /* 0x002fa80001167983 */ /* 0x000ee20000300a00 */
[----:B------:R-:W3:Y:S02]  /*3d250*/  LDL.LU.64 R20, [R1+0x2fa0] ;  /* 0x002fa00001147983 */ /* 0x000ee40000300a00 */
[----:B------:R0:W-:Y:S02]  /*3d260*/  STL.64 [R1+0x2f38], R12 ;  /* 0x002f380c01007387 */ /* 0x0001e40000100a00 */
[----:B0-----:R-:W4:Y:S11]  /*3d270*/  LDL.LU R12, [R1+0x400] ;  /* 0x00040000010c7983 */ /* 0x001f360000300800 */
[----:B------:R-:W-:Y:S06]  /*3d280*/  @!UPT UIADD3 URZ, URZ, URZ, URZ ;  /* 0x0000003f3f3ff290 */ /* 0x000fec000fffe03f */
[----:B------:R-:W-:Y:S01]  /*3d290*/  STL.64 [R1+0x3e0], R16 ;  /* 0x0003e01001007387 */ /* 0x000fe20000100a00 */
[----:B------:R-:W-:Y:S02]  /*3d2a0*/  STL.64 [R1+0x3e8], R18 ;  /* 0x0003e81201007387 */ /* 0x000fe40000100a00 */
[----:B------:R-:W4:Y:S02]  /*3d2b0*/  LDL.LU R13, [R1+0x404] ;  /* 0x00040400010d7983 */ /* 0x000f240000300800 */
[----:B------:R-:W2:Y:S01]  /*3d2c0*/  LDL.LU R14, [R1+0x408] ;  /* 0x00040800010e7983 */ /* 0x000ea20000300800 */
[----:B------:R-:W2:Y:S04]  /*3d2d0*/  LDL.LU R15, [R1+0x40c] ;  /* 0x00040c00010f7983 */ /* 0x000ea80000300800 */
[----:B--2---:R-:W-:Y:S01]  /*3d2e0*/  STL.64 [R1+0x2f58], R14 ;  /* 0x002f580e01007387 */ /* 0x004fe20000100a00 */
[----:B----4-:R0:W-:Y:S03]  /*3d2f0*/  STL.64 [R1+0x2f50], R12 ;  /* 0x002f500c01007387 */ /* 0x0101e60000100a00 */
[----:B0-----:R-:W2:Y:S01]  /*3d300*/  LDL.LU R12, [R1+0x420] ;  /* 0x00042000010c7983 */ /* 0x001ea20000300800 */
[----:B------:R-:W2:Y:S02]  /*3d310*/  LDL.LU R13, [R1+0x424] ;  /* 0x00042400010d7983 */ /* 0x000ea40000300800 */
[----:B------:R-:W2:Y:S02]  /*3d320*/  LDL.LU R14, [R1+0x428] ;  /* 0x00042800010e7983 */ /* 0x000ea40000300800 */
[----:B------:R-:W2:Y:S01]  /*3d330*/  LDL.LU R15, [R1+0x42c] ;  /* 0x00042c00010f7983 */ /* 0x000ea20000300800 */
[----:B------:R-:W4:Y:S01]  /*3d340*/  LDL R19, [R1+0x139c] ;  /* 0x00139c0001137983 */ /* 0x000f220000100800 */
[C---:B---3--:R-:W-:Y:S03]  /*3d350*/  HMMA.16816.F32.BF16 R24, R20.reuse, R24, R8 ;  /* 0x000000181418723c */ /* 0x048fe60000041808 */
[----:B----4-:R-:W-:Y:S01]  /*3d360*/  STL [R1+0x2e68], R19 ;  /* 0x002e681301007387 */ /* 0x010fe20000100800 */
[----:B------:R-:W3:Y:S02]  /*3d370*/  LDL.LU.64 R10, [R1+0x2f98] ;  /* 0x002f9800010a7983 */ /* 0x000ee40000300a00 */
[----:B------:R-:W3:Y:S11]  /*3d380*/  LDL.LU.64 R8, [R1+0x2f90] ;  /* 0x002f900001087983 */ /* 0x000ef60000300a00 */
[----:B------:R-:W-:Y:S06]  /*3d390*/  @!UPT UIADD3 URZ, URZ, URZ, URZ ;  /* 0x0000003f3f3ff290 */ /* 0x000fec000fffe03f */
[----:B------:R0:W-:Y:S01]  /*3d3a0*/  STL.64 [R1+0x460], R24 ;  /* 0x0004601801007387 */ /* 0x0001e20000100a00 */
[----:B------:R3:W-:Y:S04]  /*3d3b0*/  STL.64 [R1+0x468], R26 ;  /* 0x0004681a01007387 */ /* 0x0007e80000100a00 */
[----:B0-----:R-:W3:Y:S02]  /*3d3c0*/  LDL.LU.64 R24, [R1+0x2f88] ;  /* 0x002f880001187983 */ /* 0x001ee40000300a00 */
[C---:B---3--:R-:W-:Y:S02]  /*3d3d0*/  HMMA.16816.F32.BF16 R24, R20.reuse, R24, R8 ;  /* 0x000000181418723c */ /* 0x048fe40000041808 */
[----:B------:R-:W3:Y:S11]  /*3d3e0*/  LDL.LU.64 R8, [R1+0x2f80] ;  /* 0x002f800001087983 */ /* 0x000ef60000300a00 */
[----:B------:R-:W-:Y:S10]  /*3d3f0*/  @!UPT UIADD3 URZ, URZ, URZ, URZ ;  /* 0x0000003f3f3ff290 */ /* 0x000ff4000fffe03f */
[----:B------:R0:W-:Y:S01]  /*3d400*/  STL.64 [R1+0x450], R24 ;  /* 0x0004501801007387 */ /* 0x0001e20000100a00 */
[----:B------:R1:W-:Y:S03]  /*3d410*/  STL.64 [R1+0x458], R26 ;  /* 0x0004581a01007387 */ /* 0x0003e60000100a00 */
[----:B0-----:R-:W4:Y:S01]  /*3d420*/  LDL.LU R24, [R1+0x3c0] ;  /* 0x0003c00001187983 */ /* 0x001f220000300800 */
[----:B------:R-:W4:Y:S02]  /*3d430*/  LDL.LU R25, [R1+0x3c4] ;  /* 0x0003c40001197983 */ /* 0x000f240000300800 */
[----:B-1----:R-:W4:Y:S02]  /*3d440*/  LDL.LU R26, [R1+0x3c8] ;  /* 0x0003c800011a7983 */ /* 0x002f240000300800 */
[----:B------:R-:W4:Y:S01]  /*3d450*/  LDL.LU R27, [R1+0x3cc] ;  /* 0x0003cc00011b7983 */ /* 0x000f220000300800 */
[C---:B---3--:R-:W-:Y:S01]  /*3d460*/  HMMA.16816.F32.BF16 R8, R20.reuse, R8, R4 ;  /* 0x000000081408723c */ /* 0x048fe20000041804 */
[----:B------:R-:W3:Y:S01]  /*3d470*/  LDL.LU.64 R6, [R1+0x2f78] ;  /* 0x002f780001067983 */ /* 0x000ee20000300a00 */
[----:B------:R-:W3:Y:S11]  /*3d480*/  LDL.LU.64 R4, [R1+0x2f70] ;  /* 0x002f700001047983 */ /* 0x000ef60000300a00 */
[----:B------:R-:W-:Y:S10]  /*3d490*/  @!UPT UIADD3 URZ, URZ, URZ, URZ ;  /* 0x0000003f3f3ff290 */ /* 0x000ff4000fffe03f */
[----:B------:R0:W-:Y:S01]  /*3d4a0*/  STL.64 [R1+0x440], R8 ;  /* 0x0004400801007387 */ /* 0x0001e20000100a00 */
[----:B------:R-:W-:Y:S03]  /*3d4b0*/  STL.64 [R1+0x448], R10 ;  /* 0x0004480a01007387 */ /* 0x000fe60000100a00 */
[----:B0-----:R-:W3:Y:S02]  /*3d4c0*/  LDL.LU.64 R8, [R1+0x2f68] ;  /* 0x002f680001087983 */ /* 0x001ee40000300a00 */
[C---:B---3--:R-:W-:Y:S11]  /*3d4d0*/  HMMA.16816.F32.BF16 R4, R20.reuse, R8, R4 ;  /* 0x000000081404723c */ /* 0x048ff60000041804 */
[----:B------:R-:W-:Y:S11]  /*3d4e0*/  @!UPT UIADD3 URZ, URZ, URZ, URZ ;  /* 0x0000003f3f3ff290 */ /* 0x000ff6000fffe03f */
[----:B------:R-:W-:Y:S01]  /*3d4f0*/  @!UPT UIADD3 URZ, URZ, URZ, URZ ;  /* 0x0000003f3f3ff290 */ /* 0x000fe2000fffe03f */
[----:B------:R0:W-:Y:S01]  /*3d500*/  STL.64 [R1+0x430], R4 ;  /* 0x0004300401007387 */ /* 0x0001e20000100a00 */
[----:B------:R-:W-:Y:S03]  /*3d510*/  STL.64 [R1+0x438], R6 ;  /* 0x0004380601007387 */ /* 0x000fe60000100a00 */
[----:B0-----:R-:W2:Y:S01]  /*3d520*/  LDL.LU.64 R4, [R1+0x2f60] ;  /* 0x002f600001047983 */ /* 0x001ea20000300a00 */
[----:B------:R0:W-:Y:S02]  /*3d530*/  STL.64 [R1+0x2f08], R8 ;  /* 0x002f080801007387 */ /* 0x0001e40000100a00 */
[----:B------:R-:W-:Y:S02]  /*3d540*/  IMAD.MOV.U32 R16, RZ, RZ, R2 ;  /* 0x000000ffff107224 */ /* 0x000fe400078e0002 */
[----:B------:R-:W-:Y:S01]  /*3d550*/  IMAD.MOV.U32 R17, RZ, RZ, R0 ;  /* 0x000000ffff117224 */ /* 0x000fe200078e0000 */
        /* <DEDUP_REMOVED lines=13> */
[----:B------:R-:W3:Y:S02]  /*3d630*/  LDL.LU.64 R4, [R1+0x2f40] ;  /* 0x002f400001047983 */ /* 0x000ee40000300a00 */
[C---:B---3--:R-:W-:Y:S11]  /*3d640*/  HMMA.16816.F32.BF16 R8, R20.reuse, R4, R8 ;  /* 0x000000041408723c */ /* 0x048ff60000041808 */
[----:B------:R-:W-:Y:S11]  /*3d650*/  @!UPT UIADD3 URZ, URZ, URZ, URZ ;  /* 0x0000003f3f3ff290 */ /* 0x000ff6000fffe03f */
[----:B------:R-:W-:Y:S01]  /*3d660*/  @!UPT UIADD3 URZ, URZ, URZ, URZ ;  /* 0x0000003f3f3ff290 */ /* 0x000fe2000fffe03f */
[----:B------:R0:W-:Y:S01]  /*3d670*/  STL.64 [R1+0x410], R8 ;  /* 0x0004100801007387 */ /* 0x0001e20000100a00 */
[----:B------:R-:W-:Y:S03]  /*3d680*/  STL.64 [R1+0x418], R10 ;  /* 0x0004180a01007387 */ /* 0x000fe60000100a00 */
[----:B0-----:R-:W3:Y:S04]  /*3d690*/  LDL.64 R8, [R1+0x20] ;  /* 0x0000200001087983 */ /* 0x001ee80000100a00 */
[----:B---3--:R0:W-:Y:S04]  /*3d6a0*/  STL.64 [R1+0x2f10], R8 ;  /* 0x002f100801007387 */ /* 0x0081e80000100a00 */
[----:B0-----:R-:W3:Y:S01]  /*3d6b0*/  LDL.64 R8, [R1+0x40] ;  /* 0x0000400001087983 */ /* 0x001ee20000100a00 */
[----:B--2---:R-:W-:Y:S02]  /*3d6c0*/  STL.64 [R1+0x2ef8], R6 ;  /* 0x002ef80601007387 */ /* 0x004fe40000100a00 */
[----:B------:R0:W-:Y:S02]  /*3d6d0*/  STL.64 [R1+0x2ef0], R4 ;  /* 0x002ef00401007387 */ /* 0x0001e40000100a00 */
[----:B0-----:R-:W2:Y:S01]  /*3d6e0*/  LDL.LU R4, [R1+0x480] ;  /* 0x0004800001047983 */ /* 0x001ea20000300800 */
[----:B------:R-:W2:Y:S02]  /*3d6f0*/  LDL.LU R5, [R1+0x484] ;  /* 0x0004840001057983 */ /* 0x000ea40000300800 */
[----:B------:R-:W2:Y:S02]  /*3d700*/  LDL.LU R6, [R1+0x488] ;  /* 0x0004880001067983 */ /* 0x000ea40000300800 */
[----:B------:R-:W2:Y:S01]  /*3d710*/  LDL.LU R7, [R1+0x48c] ;  /* 0x00048c0001077983 */ /* 0x000ea20000300800 */
[C---:B------:R-:W-:Y:S01]  /*3d720*/  HMMA.16816.F32.BF16 R16, R20.reuse, R16, R12 ;  /* 0x000000101410723c */ /* 0x040fe2000004180c */
[----:B--2---:R-:W-:Y:S01]  /*3d730*/  STL.64 [R1+0x2f20], R6 ;  /* 0x002f200601007387 */ /* 0x004fe20000100a00 */
[----:B------:R0:W-:Y:S03]  /*3d740*/  STL.64 [R1+0x2f18], R4 ;  /* 0x002f180401007387 */ /* 0x0001e60000100a00 */
[----:B0-----:R-:W3:Y:S01]  /*3d750*/  LDL.LU R4, [R1+0x3d0] ;  /* 0x0003d00001047983 */ /* 0x001ee20000300800 */
[----:B------:R-:W3:Y:S02]  /*3d760*/  LDL.LU R5, [R1+0x3d4] ;  /* 0x0003d40001057983 */ /* 0x000ee40000300800 */
[----:B------:R-:W3:Y:S02]  /*3d770*/  LDL.LU R6, [R1+0x3d8] ;  /* 0x0003d80001067983 */ /* 0x000ee40000300800 */
[----:B------:R-:W3:Y:S01]  /*3d780*/  LDL.LU R7, [R1+0x3dc] ;  /* 0x0003dc0001077983 */ /* 0x000ee20000300800 */
[----:B------:R-:W4:Y:S11]  /*3d790*/  LDL.LU.64 R12, [R1+0x2f38] ;  /* 0x002f3800010c7983 */ /* 0x000f360000300a00 */
[----:B------:R-:W-:Y:S01]  /*3d7a0*/  @!UPT UIADD3 URZ, URZ, URZ, URZ ;  /* 0x0000003f3f3ff290 */ /* 0x000fe2000fffe03f */
[----:B------:R0:W-:Y:S02]  /*3d7b0*/  STL.64 [R1+0x400], R16 ;  /* 0x0004001001007387 */ /* 0x0001e40000100a00 */
[----:B------:R1:W-:Y:S01]  /*3d7c0*/  STL.64 [R1+0x408], R18 ;  /* 0x0004081201007387 */ /* 0x0003e20000100a00 */
[----:B0-----:R-:W2:Y:S01]  /*3d7d0*/  LDL.LU R16, [R1+0x260] ;  /* 0x0002600001107983 */ /* 0x001ea20000300800 */
[----:B------:R-:W2:Y:S02]  /*3d7e0*/  LDL.LU R17, [R1+0x264] ;  /* 0x0002640001117983 */ /* 0x000ea40000300800 */
[----:B-1----:R-:W2:Y:S02]  /*3d7f0*/  LDL.LU R18, [R1+0x268] ;  /* 0x0002680001127983 */ /* 0x002ea40000300800 */
[----:B------:R-:W2:Y:S01]  /*3d800*/  LDL.LU R19, [R1+0x26c] ;  /* 0x00026c0001137983 */ /* 0x000ea20000300800 */
[----:B----4-:R-:W-:Y:S01]  /*3d810*/  HMMA.16816.F32.BF16 R20, R20, R12, R24 ;  /* 0x0000000c1414723c */ /* 0x010fe20000041818 */
[----:B--2---:R-:W-:Y:S01]  /*3d820*/  STL.64 [R1+0x2e78], R18 ;  /* 0x002e781201007387 */ /* 0x004fe20000100a00 */
[----:B------:R0:W-:Y:S03]  /*3d830*/  STL.64 [R1+0x2e70], R16 ;  /* 0x002e701001007387 */ /* 0x0001e60000100a00 */
[----:B0-----:R-:W2:Y:S01]  /*3d840*/  LDL.LU.64 R16, [R1+0x10] ;  /* 0x0000100001107983 */ /* 0x001ea20000300a00 */
[----:B------:R-:W3:Y:S02]  /*3d850*/  LDL.LU.64 R26, [R1+0x2f30] ;  /* 0x002f3000011a7983 */ /* 0x000ee40000300a00 */
[----:B------:R-:W3:Y:S02]  /*3d860*/  LDL.LU.64 R24, [R1+0x2f28] ;  /* 0x002f280001187983 */ /* 0x000ee40000300a00 */
[----:B------:R0:W-:Y:S02]  /*3d870*/  STL.64 [R1+0x2ed0], R12 ;  /* 0x002ed00c01007387 */ /* 0x0001e40000100a00 */
[----:B0-----:R-:W2:Y:S11]  /*3d880*/  LDL.LU R12, [R1+0x3b0] ;  /* 0x0003b000010c7983 */ /* 0x001eb60000300800 */
[----:B------:R0:W-:Y:S02]  /*3d890*/  STL.64 [R1+0x360], R20 ;  /* 0x0003601401007387 */ /* 0x0001e40000100a00 */
[----:B------:R1:W-:Y:S02]  /*3d8a0*/  STL.64 [R1+0x368], R22 ;  /* 0x0003681601007387 */ /* 0x0003e40000100a00 */
[----:B------:R-:W2:Y:S01]  /*3d8b0*/  LDL.LU R13, [R1+0x3b4] ;  /* 0x0003b400010d7983 */ /* 0x000ea20000300800 */
[----:B------:R-:W2:Y:S01]  /*3d8c0*/  LDL.LU R14, [R1+0x3b8] ;  /* 0x0003b800010e7983 */ /* 0x000ea20000300800 */
[----:B------:R-:W2:Y:S03]  /*3d8d0*/  LDL.LU R15, [R1+0x3bc] ;  /* 0x0003bc00010f7983 */ /* 0x000ea60000300800 */
[----:B0-----:R-:W4:Y:S01]  /*3d8e0*/  LDL.LU R20, [R1+0x240] ;  /* 0x0002400001147983 */ /* 0x001f220000300800 */
[----:B------:R-:W4:Y:S02]  /*3d8f0*/  LDL.LU R21, [R1+0x244] ;  /* 0x0002440001157983 */ /* 0x000f240000300800 */
[----:B-1----:R-:W2:Y:S02]  /*3d900*/  LDL.LU R22, [R1+0x248] ;  /* 0x0002480001167983 */ /* 0x002ea40000300800 */
[----:B------:R-:W2:Y:S01]  /*3d910*/  LDL.LU R23, [R1+0x24c] ;  /* 0x00024c0001177983 */ /* 0x000ea20000300800 */
[----:B---3--:R-:W-:Y:S01]  /*3d920*/  HMMA.16816.F32.BF16 R4, R24, R8, R4 ;  /* 0x000000081804723c */ /* 0x008fe20000041804 */
[----:B--2---:R-:W-:Y:S01]  /*3d930*/  STL.64 [R1+0x2e50], R22 ;  /* 0x002e501601007387 */ /* 0x004fe20000100a00 */
[----:B----4-:R0:W-:Y:S02]  /*3d940*/  STL.64 [R1+0x2e48], R20 ;  /* 0x002e481401007387 */ /* 0x0101e40000100a00 */
[----:B0-----:R-:W-:-:S02]  /*3d950*/  IMAD.MOV.U32 R20, RZ, RZ, R2 ;  /* 0x000000ffff147224 */ /* 0x001fc400078e0002 */
[----:B------:R-:W-:-:S05]  /*3d960*/  IMAD.MOV.U32 R21, RZ, RZ, R0 ;  /* 0x000000ffff157224 */ /* 0x000fca00078e0000 */
[----:B------:R0:W-:Y:S01]  /*3d970*/  STL.64 [R1+0x2f00], R20 ;  /* 0x002f001401007387 */ /* 0x0001e20000100a00 */
[----:B------:R-:W-:Y:S02]  /*3d980*/  IMAD.MOV.U32 R2, RZ, RZ, R8 ;  /* 0x000000ffff027224 */ /* 0x000fe400078e0008 */
[----:B------:R-:W-:Y:S01]  /*3d990*/  IMAD.MOV.U32 R0, RZ, RZ, R9 ;  /* 0x000000ffff007224 */ /* 0x000fe200078e0009 */
[----:B0-----:R-:W2:Y:S01]  /*3d9a0*/  LDL.LU R20, [R1+0x3a0] ;  /* 0x0003a00001147983 */ /* 0x001ea20000300800 */
[----:B------:R-:W2:Y:S02]  /*3d9b0*/  LDL.LU R21, [R1+0x3a4] ;  /* 0x0003a40001157983 */ /* 0x000ea40000300800 */
[----:B------:R-:W2:Y:S02]  /*3d9c0*/  LDL.LU R22, [R1+0x3a8] ;  /* 0x0003a80001167983 */ /* 0x000ea40000300800 */
[----:B------:R-:W2:Y:S03]  /*3d9d0*/  LDL.LU R23, [R1+0x3ac] ;  /* 0x0003ac0001177983 */ /* 0x000ea60000300800 */
[----:B------:R-:W-:Y:S01]  /*3d9e0*/  STL.64 [R1+0x3d0], R4 ;  /* 0x0003d00401007387 */ /* 0x000fe20000100a00 */
[----:B------:R0:W-:Y:S03]  /*3d9f0*/  STL.64 [R1+0x3d8], R6 ;  /* 0x0003d80601007387 */ /* 0x0001e60000100a00 */
[----:B0-----:R-:W3:Y:S01]  /*3da00*/  LDL.LU.64 R6, [R1+0x2f20] ;  /* 0x002f200001067983 */ /* 0x001ee20000300a00 */
[----:B------:R-:W3:Y:S02]  /*3da10*/  LDL.LU.64 R4, [R1+0x2f18] ;  /* 0x002f180001047983 */ /* 0x000ee40000300a00 */
[----:B------:R-:W3:Y:S01]  /*3da20*/  LDL.LU.64 R8, [R1+0x2f10] ;  /* 0x002f100001087983 */ /* 0x000ee20000300a00 */
[C---:B------:R-:W-:Y:S08]  /*3da30*/  HMMA.16816.F32.BF16 R12, R24.reuse, R16, R12 ;  /* 0x00000010180c723c */ /* 0x040ff0000004180c */
[----:B---3--:R-:W-:Y:S01]  /*3da40*/  HMMA.16816.F32.BF16 R4, R24, R8, R4 ;  /* 0x000000081804723c */ /* 0x008fe20000041804 */
[----:B------:R-:W-:Y:S11]  /*3da50*/  IMAD.MOV.U32 R3, RZ, RZ, R9 ;  /* 0x000000ffff037224 */ /* 0x000ff600078e0009 */
[----:B------:R-:W-:Y:S11]  /*3da60*/  @!UPT UIADD3 URZ, URZ, URZ, URZ ;  /* 0x0000003f3f3ff290 */ /* 0x000ff6000fffe03f */
[----:B------:R0:W-:Y:S01]  /*3da70*/  STL.64 [R1+0x3c0], R4 ;  /* 0x0003c00401007387 */ /* 0x0001e20000100a00 */
[----:B------:R-:W-:Y:S02]  /*3da80*/  STL.64 [R1+0x3c8], R6 ;  /* 0x0003c80601007387 */ /* 0x000fe40000100a00 */
[----:B0-----:R-:W-:Y:S02]  /*3da90*/  IMAD.MOV.U32 R4, RZ, RZ, R8 ;  /* 0x000000ffff047224 */ /* 0x001fe400078e0008 */
[----:B------:R-:W2:Y:S01]  /*3daa0*/  LDL.LU.64 R8, [R1+0x2f08] ;  /* 0x002f080001087983 */ /* 0x000ea20000300a00 */
[----:B------:R0:W-:Y:S02]  /*3dab0*/  STL.64 [R1+0x2e88], R16 ;  /* 0x002e881001007387 */ /* 0x0001e40000100a00 */
[----:B------:R1:W-:Y:S02]  /*3dac0*/  STL.64 [R1+0x3b0], R12 ;  /* 0x0003b00c01007387 */ /* 0x0003e40000100a00 */
[----:B------:R-:W-:Y:S02]  /*3dad0*/  STL.64 [R1+0x3b8], R14 ;  /* 0x0003b80e01007387 */ /* 0x000fe40000100a00 */
[----:B0-----:R-:W-:-:S02]  /*3dae0*/  IMAD.MOV.U32 R16, RZ, RZ, R4 ;  /* 0x000000ffff107224 */ /* 0x001fc400078e0004 */
[----:B------:R-:W-:-:S05]  /*3daf0*/  IMAD.MOV.U32 R17, RZ, RZ, R3 ;  /* 0x000000ffff117224 */ /* 0x000fca00078e0003 */
[----:B------:R0:W-:Y:S01]  /*3db00*/  STL.64 [R1+0x2ea0], R16 ;  /* 0x002ea01001007387 */ /* 0x0001e20000100a00 */
[----:B------:R-:W3:Y:S02]  /*3db10*/  LDL.LU R4, [R1+0x390] ;  /* 0x0003900001047983 */ /* 0x000ee40000300800 */
[----:B------:R-:W3:Y:S02]  /*3db20*/  LDL.LU R5, [R1+0x394] ;  /* 0x0003940001057983 */ /* 0x000ee40000300800 */
[----:B------:R-:W3:Y:S01]  /*3db30*/  LDL.LU R6, [R1+0x398] ;  /* 0x0003980001067983 */ /* 0x000ee20000300800 */
[----:B------:R-:W3:Y:S01]  /*3db40*/  LDL.LU R7, [R1+0x39c] ;  /* 0x00039c0001077983 */ /* 0x000ee20000300800 */
[----:B-1----:R-:W4:Y:S02]  /*3db50*/  LDL.64 R12, [R1+0x50] ;  /* 0x00005000010c7983 */ /* 0x002f240000100a00 */
[----:B0-----:R-:W-:Y:S02]  /*3db60*/  IMAD.MOV.U32 R16, RZ, RZ, R2 ;  /* 0x000000ffff107224 */ /* 0x001fe400078e0002 */
[----:B------:R-:W-:Y:S01]  /*3db70*/  IMAD.MOV.U32 R17, RZ, RZ, R0 ;  /* 0x000000ffff117224 */ /* 0x000fe200078e0000 */
[----:B----4-:R0:W-:Y:S04]  /*3db80*/  STL.64 [R1+0x2ee8], R12 ;  /* 0x002ee80c01007387 */ /* 0x0101e80000100a00 */
[----:B0-----:R-:W4:Y:S01]  /*3db90*/  LDL.LU R12, [R1+0x380] ;  /* 0x00038000010c7983 */ /* 0x001f220000300800 */
[----:B------:R-:W4:Y:S02]  /*3dba0*/  LDL.LU R13, [R1+0x384] ;  /* 0x00038400010d7983 */ /* 0x000f240000300800 */
[----:B------:R-:W4:Y:S02]  /*3dbb0*/  LDL.LU R14, [R1+0x388] ;  /* 0x00038800010e7983 */ /* 0x000f240000300800 */
[----:B------:R-:W4:Y:S01]  /*3dbc0*/  LDL.LU R15, [R1+0x38c] ;  /* 0x00038c00010f7983 */ /* 0x000f220000300800 */
[----:B------:R0:W-:Y:S04]  /*3dbd0*/  STL.64 [R1+0x2ec8], R16 ;  /* 0x002ec81001007387 */ /* 0x0001e80000100a00 */
[----:B0-----:R-:W3:Y:S01]  /*3dbe0*/  LDL.LU R16, [R1+0x2a0] ;  /* 0x0002a00001107983 */ /* 0x001ee20000300800 */
[----:B------:R-:W3:Y:S02]  /*3dbf0*/  LDL.LU R17, [R1+0x2a4] ;  /* 0x0002a40001117983 */ /* 0x000ee40000300800 */
[----:B------:R-:W3:Y:S02]  /*3dc00*/  LDL.LU R18, [R1+0x2a8] ;  /* 0x0002a80001127983 */ /* 0x000ee40000300800 */
[----:B------:R-:W3:Y:S01]  /*3dc10*/  LDL.LU R19, [R1+0x2ac] ;  /* 0x0002ac0001137983 */ /* 0x000ee20000300800 */
[C---:B--2---:R-:W-:Y:S01]  /*3dc20*/  HMMA.16816.F32.BF16 R20, R24.reuse, R8, R20 ;  /* 0x000000081814723c */ /* 0x044fe20000041814 */
[----:B---3--:R-:W-:Y:S01]  /*3dc30*/  STL.64 [R1+0x2ee0], R18 ;  /* 0x002ee01201007387 */ /* 0x008fe20000100a00 */
[----:B------:R0:W-:Y:S03]  /*3dc40*/  STL.64 [R1+0x2ed8], R16 ;  /* 0x002ed81001007387 */ /* 0x0001e60000100a00 */
[----:B0-----:R-:W2:Y:S01]  /*3dc50*/  LDL.LU R16, [R1+0x370] ;  /* 0x0003700001107983 */ /* 0x001ea20000300800 */
[----:B------:R-:W2:Y:S02]  /*3dc60*/  LDL.LU R17, [R1+0x374] ;  /* 0x0003740001117983 */ /* 0x000ea40000300800 */
[----:B------:R-:W2:Y:S02]  /*3dc70*/  LDL.LU R18, [R1+0x378] ;  /* 0x0003780001127983 */ /* 0x000ea40000300800 */
[----:B------:R-:W2:Y:S11]  /*3dc80*/  LDL.LU R19, [R1+0x37c] ;  /* 0x00037c0001137983 */ /* 0x000eb60000300800 */
[----:B------:R-:W-:Y:S02]  /*3dc90*/  @!UPT UIADD3 URZ, URZ, URZ, URZ ;  /* 0x0000003f3f3ff290 */ /* 0x000fe4000fffe03f */
[----:B------:R0:W-:Y:S01]  /*3dca0*/  STL.64 [R1+0x3a0], R20 ;  /* 0x0003a01401007387 */ /* 0x0001e20000100a00 */
[----:B------:R-:W-:Y:S03]  /*3dcb0*/  STL.64 [R1+0x3a8], R22 ;  /* 0x0003a81601007387 */ /* 0x000fe60000100a00 */
[----:B0-----:R-:W3:Y:S01]  /*3dcc0*/  LDL.LU.64 R20, [R1+0x2f00] ;  /* 0x002f000001147983 */ /* 0x001ee20000300a00 */
        /* <DEDUP_REMOVED lines=22> */
[----:B------:R-:W4:Y:S02]  /*3de30*/  LDL.LU.64 R4, [R1+0x2ef0] ;  /* 0x002ef00001047983 */ /* 0x000f240000300a00 */
[C---:B----4-:R-:W-:Y:S11]  /*3de40*/  HMMA.16816.F32.BF16 R12, R24.reuse, R4, R12 ;  /* 0x00000004180c723c */ /* 0x050ff6000004180c */
[----:B------:R-:W-:Y:S11]  /*3de50*/  @!UPT UIADD3 URZ, URZ, URZ, URZ ;  /* 0x0000003f3f3ff290 */ /* 0x000ff6000fffe03f */
[----:B------:R-:W-:Y:S01]  /*3de60*/  @!UPT UIADD3 URZ, URZ, URZ, URZ ;  /* 0x0000003f3f3ff290 */ /* 0x000fe2000fffe03f */
[----:B------:R0:W-:Y:S01]  /*3de70*/  STL.64 [R1+0x380], R12 ;  /* 0x0003800c01007387 */ /* 0x0001e20000100a00 */
[----:B------:R-:W-:Y:S03]  /*3de80*/  STL.64 [R1+0x388], R14 ;  /* 0x0003880e01007387 */ /* 0x000fe60000100a00 */
[----:B0-----:R-:W4:Y:S01]  /*3de90*/  LDL.LU.64 R12, [R1+0x2ee8] ;  /* 0x002ee800010c7983 */ /* 0x001f220000300a00 */
[----:B---3--:R-:W-:Y:S02]  /*3dea0*/  STL.64 [R1+0x2e60], R6 ;  /* 0x002e600601007387 */ /* 0x008fe40000100a00 */
[----:B------:R0:W-:Y:S02]  /*3deb0*/  STL.64 [R1+0x2e58], R4 ;  /* 0x002e580401007387 */ /* 0x0001e40000100a00 */
[----:B0-----:R-:W3:Y:S01]  /*3dec0*/  LDL.LU R4, [R1+0x250] ;  /* 0x0002500001047983 */ /* 0x001ee20000300800 */
[----:B------:R-:W3:Y:S02]  /*3ded0*/  LDL.LU R5, [R1+0x254] ;  /* 0x0002540001057983 */ /* 0x000ee40000300800 */
[----:B------:R-:W3:Y:S02]  /*3dee0*/  LDL.LU R6, [R1+0x258] ;  /* 0x0002580001067983 */ /* 0x000ee40000300800 */
[----:B------:R-:W3:Y:S01]  /*3def0*/  LDL.LU R7, [R1+0x25c] ;  /* 0x00025c0001077983 */ /* 0x000ee20000300800 */
[C---:B----4-:R-:W-:Y:S01]  /*3df00*/  HMMA.16816.F32.BF16 R16, R24.reuse, R12, R16 ;  /* 0x0000000c1810723c */ /* 0x050fe20000041810 */
[----:B------:R-:W-:Y:S11]  /*3df10*/  IMAD.MOV.U32 R28, RZ, RZ, R13 ;  /* 0x000000ffff1c7224 */ /* 0x000ff600078e000d */
[----:B------:R-:W-:Y:S11]  /*3df20*/  @!UPT UIADD3 URZ, URZ, URZ, URZ ;  /* 0x0000003f3f3ff290 */ /* 0x000ff6000fffe03f */
[----:B------:R-:W-:Y:S01]  /*3df30*/  STL.64 [R1+0x370], R16 ;  /* 0x0003701001007387 */ /* 0x000fe20000100a00 */
[----:B------:R0:W-:Y:S03]  /*3df40*/  STL.64 [R1+0x378], R18 ;  /* 0x0003781201007387 */ /* 0x0001e60000100a00 */
[----:B0-----:R-:W4:Y:S01]  /*3df50*/  LDL.LU.64 R18, [R1+0x2ee0] ;  /* 0x002ee00001127983 */ /* 0x001f220000300a00 */
[----:B------:R-:W4:Y:S02]  /*3df60*/  LDL.LU.64 R16, [R1+0x2ed8] ;  /* 0x002ed80001107983 */ /* 0x000f240000300a00 */
[----:B------:R-:W4:Y:S02]  /*3df70*/  LDL.LU.64 R12, [R1+0x2ed0] ;  /* 0x002ed000010c7983 */ /* 0x000f240000300a00 */
[----:B----4-:R-:W-:Y:S01]  /*3df80*/  HMMA.16816.F32.BF16 R24, R24, R12, R16 ;  /* 0x0000000c1818723c */ /* 0x010fe20000041810 */
[----:B------:R-:W2:Y:S01]  /*3df90*/  LDL.LU.64 R16, [R1+0x2ec8] ;  /* 0x002ec80001107983 */ /* 0x000ea20000300a00 */
[----:B------:R-:W2:Y:S02]  /*3dfa0*/  LDL.LU.64 R14, [R1+0x2ec0] ;  /* 0x002ec000010e7983 */ /* 0x000ea40000300a00 */
[----:B------:R-:W2:Y:S11]  /*3dfb0*/  LDL.LU.64 R12, [R1+0x2eb8] ;  /* 0x002eb800010c7983 */ /* 0x000eb60000300a00 */
[----:B------:R-:W-:Y:S08]  /*3dfc0*/  @!UPT UIADD3 URZ, URZ, URZ, URZ ;  /* 0x0000003f3f3ff290 */ /* 0x000ff0000fffe03f */
[----:B------:R-:W-:Y:S01]  /*3dfd0*/  STL.64 [R1+0x2a0], R24 ;  /* 0x0002a01801007387 */ /* 0x000fe20000100a00 */
[----:B------:R0:W-:Y:S03]  /*3dfe0*/  STL.64 [R1+0x2a8], R26 ;  /* 0x0002a81a01007387 */ /* 0x0001e60000100a00 */
[----:B0-----:R-:W4:Y:S01]  /*3dff0*/  LDL R27, [R1+0x5c4] ;  /* 0x0005c400011b7983 */ /* 0x001f220000100800 */
[C---:B--2---:R-:W-:Y:S03]  /*3e000*/  HMMA.16816.F32.BF16 R16, R12.reuse, R16, R8 ;  /* 0x000000100c10723c */ /* 0x044fe60000041808 */
[----:B------:R-:W2:Y:S01]  /*3e010*/  LDL.LU.64 R10, [R1+0x2eb0] ;  /* 0x002eb000010a7983 */ /* 0x000ea20000300a00 */
[----:B------:R-:W2:Y:S11]  /*3e020*/  LDL.LU.64 R8, [R1+0x2ea8] ;  /* 0x002ea80001087983 */ /* 0x000eb60000300a00 */
[----:B------:R-:W-:Y:S08]  /*3e030*/  @!UPT UIADD3 URZ, URZ, URZ, URZ ;  /* 0x0000003f3f3ff290 */ /* 0x000ff0000fffe03f */
[----:B------:R0:W-:Y:S01]  /*3e040*/  STL.64 [R1+0x290], R16 ;  /* 0x0002901001007387 */ /* 0x0001e20000100a00 */
[----:B------:R2:W-:Y:S03]  /*3e050*/  STL.64 [R1+0x298], R18 ;  /* 0x0002981201007387 */ /* 0x0005e60000100a00 */
[----:B0-----:R-:W2:Y:S02]  /*3e060*/  LDL.LU.64 R16, [R1+0x2ea0] ;  /* 0x002ea00001107983 */ /* 0x001ea40000300a00 */
[C---:B--2---:R-:W-:Y:S02]  /*3e070*/  HMMA.16816.F32.BF16 R16, R12.reuse, R16, R8 ;  /* 0x000000100c10723c */ /* 0x044fe40000041808 */
[----:B------:R-:W2:Y:S01]  /*3e080*/  LDL.LU.64 R10, [R1+0x2e98] ;  /* 0x002e9800010a7983 */ /* 0x000ea20000300a00 */
[----:B------:R-:W2:Y:S11]  /*3e090*/  LDL.LU.64 R8, [R1+0x2e90] ;  /* 0x002e900001087983 */ /* 0x000eb60000300a00 */
[----:B------:R-:W-:Y:S09]  /*3e0a0*/  @!UPT UIADD3 URZ, URZ, URZ, URZ ;  /* 0x0000003f3f3ff290 */ /* 0x000ff2000fffe03f */
[----:B------:R0:W-:Y:S01]  /*3e0b0*/  STL.64 [R1+0x280], R16 ;  /* 0x0002801001007387 */ /* 0x0001e20000100a00 */
[----:B------:R-:W-:Y:S03]  /*3e0c0*/  STL.64 [R1+0x288], R18 ;  /* 0x0002881201007387 */ /* 0x000fe60000100a00 */
[----:B0-----:R-:W2:Y:S02]  /*3e0d0*/  LDL.LU.64 R16, [R1+0x2e88] ;  /* 0x002e880001107983 */ /* 0x001ea40000300a00 */
[C---:B--2---:R-:W-:Y:S01]  /*3e0e0*/  HMMA.16816.F32.BF16 R8, R12.reuse, R16, R8 ;  /* 0x000000100c08723c */ /* 0x044fe20000041808 */
[----:B------:R-:W-:Y:S02]  /*3e0f0*/  IMAD.MOV.U32 R29, RZ, RZ, R16 ;  /* 0x000000ffff1d7224 */ /* 0x000fe400078e0010 */
[----:B------:R-:W-:Y:S11]  /*3e100*/  IMAD.MOV.U32 R0, RZ, RZ, R17 ;  /* 0x000000ffff007224 */ /* 0x000ff600078e0011 */
[----:B------:R-:W-:Y:S09]  /*3e110*/  @!UPT UIADD3 URZ, URZ, URZ, URZ ;  /* 0x0000003f3f3ff290 */ /* 0x000ff2000fffe03f */
[----:B------:R0:W-:Y:S01]  /*3e120*/  STL.64 [R1+0x270], R8 ;  /* 0x0002700801007387 */ /* 0x0001e20000100a00 */
[----:B------:R-:W-:Y:S03]  /*3e130*/  STL.64 [R1+0x278], R10 ;  /* 0x0002780a01007387 */ /* 0x000fe60000100a00 */
[----:B0-----:R-:W2:Y:S01]  /*3e140*/  LDL.LU.64 R8, [R1+0x2e80] ;  /* 0x002e800001087983 */ /* 0x001ea20000300a00 */
[----:B------:R-:W2:Y:S02]  /*3e150*/  LDL.LU.64 R18, [R1+0x2e78] ;  /* 0x002e780001127983 */ /* 0x000ea40000300a00 */
[----:B------:R-:W2:Y:S02]  /*3e160*/  LDL.LU.64 R16, [R1+0x2e70] ;  /* 0x002e700001107983 */ /* 0x000ea40000300a00 */
[C---:B--2---:R-:W-:Y:S11]  /*3e170*/  HMMA.16816.F32.BF16 R16, R12.reuse, R8, R16 ;  /* 0x000000080c10723c */ /* 0x044ff60000041810 */
[----:B------:R-:W-:Y:S11]  /*3e180*/  @!UPT UIADD3 URZ, URZ, URZ, URZ ;  /* 0x0000003f3f3ff290 */ /* 0x000ff6000fffe03f */
[----:B------:R-:W-:Y:S01]  /*3e190*/  @!UPT UIADD3 URZ, URZ, URZ, URZ ;  /* 0x0000003f3f3ff290 */ /* 0x000fe2000fffe03f */
[----:B------:R-:W-:Y:S01]  /*3e1a0*/  STL.64 [R1+0x260], R16 ;  /* 0x0002601001007387 */ /* 0x000fe20000100a00 */
[----:B------:R0:W-:Y:S03]  /*3e1b0*/  STL.64 [R1+0x268], R18 ;  /* 0x0002681201007387 */ /* 0x0001e60000100a00 */
[----:B0-----:R-:W2:Y:S01]  /*3e1c0*/  LDL.LU R19, [R1+0x2e68] ;  /* 0x002e680001137983 */ /* 0x001ea20000300800 */
[----:B------:R-:W-:Y:S02]  /*3e1d0*/  IMAD.MOV.U32 R2, RZ, RZ, R8 ;  /* 0x000000ffff027224 */ /* 0x000fe400078e0008 */
[----:B------:R-:W-:Y:S01]  /*3e1e0*/  IMAD.MOV.U32 R3, RZ, RZ, R9 ;  /* 0x000000ffff037224 */ /* 0x000fe200078e0009 */
[C---:B---3--:R-:W-:Y:S01]  /*3e1f0*/  HMMA.16816.F32.BF16 R20, R12.reuse, R20, R4 ;  /* 0x000000140c14723c */ /* 0x048fe20000041804 */
[----:B--2---:R-:W0:Y:S02]  /*3e200*/  LDSM.16.MT88.4 R8, [R19+0x12000] ;  /* 0x012000001308783b */ /* 0x004e240000004200 */
[----:B------:R-:W1:Y:S02]  /*3e210*/  LDSM.16.MT88.4 R16, [R19+0x12080] ;  /* 0x012080001310783b */ /* 0x000e640000004200 */
[----:B0-----:R-:W-:Y:S02]  /*3e220*/  STL.64 [R1+0x2e38], R10 ;  /* 0x002e380a01007387 */ /* 0x001fe40000100a00 */
[----:B------:R0:W-:Y:S02]  /*3e230*/  STL.64 [R1+0x2e30], R8 ;  /* 0x002e300801007387 */ /* 0x0001e40000100a00 */
[----:B0-----:R-:W2:Y:S01]  /*3e240*/  LDL.LU R8, [R1+0x230] ;  /* 0x0002300001087983 */ /* 0x001ea20000300800 */
[----:B------:R-:W2:Y:S02]  /*3e250*/  LDL.LU R9, [R1+0x234] ;  /* 0x0002340001097983 */ /* 0x000ea40000300800 */
[----:B------:R-:W2:Y:S02]  /*3e260*/  LDL.LU R10, [R1+0x238] ;  /* 0x00023800010a7983 */ /* 0x000ea40000300800 */
[----:B------:R-:W2:Y:S01]  /*3e270*/  LDL.LU R11, [R1+0x23c] ;  /* 0x00023c00010b7983 */ /* 0x000ea20000300800 */
[----:B------:R-:W3:Y:S01]  /*3e280*/  LDL.LU.64 R6, [R1+0x2e60] ;  /* 0x002e600001067983 */ /* 0x000ee20000300a00 */
[----:B------:R-:W2:Y:S07]  /*3e290*/  LDL.LU.64 R4, [R1+0x2e58] ;  /* 0x002e580001047983 */ /* 0x000eae0000300a00 */
[----:B------:R-:W-:Y:S02]  /*3e2a0*/  STL.64 [R1+0x250], R20 ;  /* 0x0002501401007387 */ /* 0x000fe40000100a00 */
[----:B------:R0:W-:Y:S02]  /*3e2b0*/  STL.64 [R1+0x258], R22 ;  /* 0x0002581601007387 */ /* 0x0001e40000100a00 */
[----:B0-----:R-:W2:Y:S01]  /*3e2c0*/  LDL.LU.64 R22, [R1+0x2e50] ;  /* 0x002e500001167983 */ /* 0x001ea20000300a00 */
[----:B------:R-:W2:Y:S02]  /*3e2d0*/  LDL.LU.64 R20, [R1+0x2e48] ;  /* 0x002e480001147983 */ /* 0x000ea40000300a00 */
[----:B-1----:R-:W-:Y:S02]  /*3e2e0*/  STL.64 [R1+0x2d90], R18 ;  /* 0x002d901201007387 */ /* 0x002fe40000100a00 */
[----:B------:R0:W-:Y:S02]  /*3e2f0*/  STL.64 [R1+0x2d88], R16 ;  /* 0x002d881001007387 */ /* 0x0001e40000100a00 */
[----:B0-----:R-:W4:Y:S01]  /*3e300*/  LDL.LU.64 R16, [R1+0x60] ;  /* 0x0000600001107983 */ /* 0x001f220000300a00 */
[----:B--2---:R-:W-:Y:S03]  /*3e310*/  HMMA.16816.F32.BF16 R20, R12, R4, R20 ;  /* 0x000000040c14723c */ /* 0x004fe60000041814 */
[----:B---3--:R-:W-:Y:S01]  /*3e320*/  STL.64 [R1+0x2dc0], R6 ;  /* 0x002dc00601007387 */ /* 0x008fe20000100a00 */
[----:B------:R0:W-:Y:S11]  /*3e330*/  STL.64 [R1+0x2db8], R4 ;  /* 0x002db80401007387 */ /* 0x0001f60000100a00 */
[----:B------:R-:W-:Y:S08]  /*3e340*/  @!UPT UIADD3 URZ, URZ, URZ, URZ ;  /* 0x0000003f3f3ff290 */ /* 0x000ff0000fffe03f */
[----:B------:R-:W-:Y:S01]  /*3e350*/  STL.64 [R1+0x240], R20 ;  /* 0x0002401401007387 */ /* 0x000fe20000100a00 */
[----:B------:R-:W-:Y:S02]  /*3e360*/  STL.64 [R1+0x248], R22 ;  /* 0x0002481601007387 */ /* 0x000fe40000100a00 */
[----:B----4-:R-:W1:Y:S04]  /*3e370*/  LDSM.16.MT88.4 R20, [R27+0x13000] ;  /* 0x013000001b14783b */ /* 0x010e680000004200 */
[----:B0-----:R-:W2:Y:S01]  /*3e380*/  LDL.LU R4, [R1+0x110] ;  /* 0x0001100001047983 */ /* 0x001ea20000300800 */
[----:B------:R-:W2:Y:S01]  /*3e390*/  LDL.LU R5, [R1+0x114] ;  /* 0x0001140001057983 */ /* 0x000ea20000300800 */
[----:B------:R-:W2:Y:S02]  /*3e3a0*/  LDL.LU R6, [R1+0x118] ;  /* 0x0001180001067983 */ /* 0x000ea40000300800 */
[----:B------:R-:W2:Y:S01]  /*3e3b0*/  LDL.LU R7, [R1+0x11c] ;  /* 0x00011c0001077983 */ /* 0x000ea20000300800 */
[----:B------:R-:W0:Y:S04]  /*3e3c0*/  LDSM.16.MT88.4 R24, [R27+0x13080] ;  /* 0x013080001b18783b */ /* 0x000e280000004200 */
[----:B-1----:R-:W-:Y:S01]  /*3e3d0*/  STL.64 [R1+0x2d08], R22 ;  /* 0x002d081601007387 */ /* 0x002fe20000100a00 */
[----:B------:R1:W-:Y:S03]  /*3e3e0*/  STL.64 [R1+0x2d00], R20 ;  /* 0x002d001401007387 */ /* 0x0003e60000100a00 */
[----:B-1----:R-:W3:Y:S01]  /*3e3f0*/  LDL R20, [R1+0x50] ;  /* 0x0000500001147983 */ /* 0x002ee20000100800 */
[----:B------:R-:W-:-:S02]  /*3e400*/  IMAD.MOV.U32 R21, RZ, RZ, R28 ;  /* 0x000000ffff157224 */ /* 0x000fc400078e001c */
[----:B------:R-:W4:Y:S05]  /*3e410*/  LDL.LU R28, [R1+0x2e40] ;  /* 0x002e4000011c7983 */ /* 0x000f2a0000300800 */
[C---:B---3--:R-:W-:Y:S01]  /*3e420*/  HMMA.16816.F32.BF16 R20, R12.reuse, R20, R8 ;  /* 0x000000140c14723c */ /* 0x048fe20000041808 */
[----:B------:R-:W3:Y:S01]  /*3e430*/  LDL.LU.64 R10, [R1+0x2e38] ;  /* 0x002e3800010a7983 */ /* 0x000ee20000300a00 */
[----:B------:R-:W3:Y:S11]  /*3e440*/  LDL.LU.64 R8, [R1+0x2e30] ;  /* 0x002e300001087983 */ /* 0x000ef60000300a00 */
[----:B------:R-:W-:Y:S10]  /*3e450*/  @!UPT UIADD3 URZ, URZ, URZ, URZ ;  /* 0x0000003f3f3ff290 */ /* 0x000ff4000fffe03f */
[----:B------:R1:W-:Y:S01]  /*3e460*/  STL.64 [R1+0x230], R20 ;  /* 0x0002301401007387 */ /* 0x0003e20000100a00 */
[----:B------:R0:W-:Y:S03]  /*3e470*/  STL.64 [R1+0x238], R22 ;  /* 0x0002381601007387 */ /* 0x0001e60000100a00 */
[----:B-1----:R-:W2:Y:S01]  /*3e480*/  LDL.LU R20, [R1+0x340] ;  /* 0x0003400001147983 */ /* 0x002ea20000300800 */
[----:B------:R-:W2:Y:S02]  /*3e490*/  LDL.LU R21, [R1+0x344] ;  /* 0x0003440001157983 */ /* 0x000ea40000300800 */
[----:B0-----:R-:W2:Y:S02]  /*3e4a0*/  LDL.LU R22, [R1+0x348] ;  /* 0x0003480001167983 */ /* 0x001ea40000300800 */
[----:B------:R-:W2:Y:S02]  /*3e4b0*/  LDL.LU R23, [R1+0x34c] ;  /* 0x00034c0001177983 */ /* 0x000ea40000300800 */
[----:B--2---:R-:W-:Y:S01]  /*3e4c0*/  STL.64 [R1+0x2d30], R22 ;  /* 0x002d301601007387 */ /* 0x004fe20000100a00 */
[----:B------:R0:W-:Y:S03]  /*3e4d0*/  STL.64 [R1+0x2d28], R20 ;  /* 0x002d281401007387 */ /* 0x0001e60000100a00 */
[----:B0-----:R-:W2:Y:S01]  /*3e4e0*/  LDL.LU R20, [R1+0x470] ;  /* 0x0004700001147983 */ /* 0x001ea20000300800 */
[----:B------:R-:W2:Y:S02]  /*3e4f0*/  LDL.LU R21, [R1+0x474] ;  /* 0x0004740001157983 */ /* 0x000ea40000300800 */
[----:B------:R-:W2:Y:S02]  /*3e500*/  LDL.LU R22, [R1+0x478] ;  /* 0x0004780001167983 */ /* 0x000ea40000300800 */
[----:B------:R-:W2:Y:S01]  /*3e510*/  LDL.LU R23, [R1+0x47c] ;  /* 0x00047c0001177983 */ /* 0x000ea20000300800 */
[----:B------:R-:W-:Y:S01]  /*3e520*/  HMMA.16816.F32.BF16 R12, R12, R16, R4 ;  /* 0x000000100c0c723c */ /* 0x000fe20000041804 */
[----:B--2---:R-:W-:Y:S01]  /*3e530*/  STL.64 [R1+0x2d40], R22 ;  /* 0x002d401601007387 */ /* 0x004fe20000100a00 */
[----:B------:R0:W-:Y:S02]  /*3e540*/  STL.64 [R1+0x2d38], R20 ;  /* 0x002d381401007387 */ /* 0x0001e40000100a00 */
[----:B0-----:R-:W-:-:S02]  /*3e550*/  IMAD.MOV.U32 R20, RZ, RZ, R29 ;  /* 0x000000ffff147224 */ /* 0x001fc400078e001d */
[----:B------:R-:W-:Y:S01]  /*3e560*/  IMAD.MOV.U32 R21, RZ, RZ, R0 ;  /* 0x000000ffff157224 */ /* 0x000fe200078e0000 */
[----:B------:R-:W2:Y:S01]  /*3e570*/  LDL.LU R29, [R1+0x2e28] ;  /* 0x002e2800011d7983 */ /* 0x000ea20000300800 */
[----:B------:R-:W2:Y:S03]  /*3e580*/  LDL.LU R0, [R1+0x2e24] ;  /* 0x002e240001007983 */ /* 0x000ea60000300800 */
[----:B------:R-:W-:Y:S01]  /*3e590*/  STL.64 [R1+0x2df0], R20 ;  /* 0x002df01401007387 */ /* 0x000fe20000100a00 */
[----:B------:R-:W-:Y:S02]  /*3e5a0*/  STL.64 [R1+0x2c88], R26 ;  /* 0x002c881a01007387 */ /* 0x000fe40000100a00 */
[----:B------:R0:W-:Y:S02]  /*3e5b0*/  STL.64 [R1+0x2c80], R24 ;  /* 0x002c801801007387 */ /* 0x0001e40000100a00 */
[----:B0-----:R-:W2:Y:S01]  /*3e5c0*/  LDL.LU.64 R24, [R1+0x50] ;  /* 0x0000500001187983 */ /* 0x001ea20000300a00 */
[----:B------:R-:W2:Y:S02]  /*3e5d0*/  LDL.64 R26, [R1+0x58] ;  /* 0x00005800011a7983 */ /* 0x000ea40000100a00 */
[----:B------:R-:W-:-:S02]  /*3e5e0*/  IMAD.MOV.U32 R7, RZ, RZ, R16 ;  /* 0x000000ffff077224 */ /* 0x000fc400078e0010 */
[----:B------:R-:W-:Y:S01]  /*3e5f0*/  IMAD.MOV.U32 R6, RZ, RZ, R17 ;  /* 0x000000ffff067224 */ /* 0x000fe200078e0011 */
[----:B--2---:R-:W-:Y:S01]  /*3e600*/  STL.64 [R1+0x2db0], R26 ;  /* 0x002db01a01007387 */ /* 0x004fe20000100a00 */
[----:B------:R-:W-:Y:S02]  /*3e610*/  STL.64 [R1+0x2da8], R24 ;  /* 0x002da81801007387 */ /* 0x000fe40000100a00 */
[----:B------:R-:W-:Y:S02]  /*3e620*/  STL.64 [R1+0x110], R12 ;  /* 0x0001100c01007387 */ /* 0x000fe40000100a00 */
[----:B------:R-:W-:Y:S01]  /*3e630*/  STL.64 [R1+0x118], R14 ;  /* 0x0001180e01007387 */ /* 0x000fe20000100a00 */
[----:B------:R-:W2:Y:S01]  /*3e640*/  LDL.LU R16, [R1+0x1d0] ;  /* 0x0001d00001107983 */ /* 0x000ea20000300800 */
[----:B------:R-:W2:Y:S02]  /*3e650*/  LDL.LU R17, [R1+0x1d4] ;  /* 0x0001d40001117983 */ /* 0x000ea40000300800 */
[----:B------:R-:W2:Y:S02]  /*3e660*/  LDL.LU R18, [R1+0x1d8] ;  /* 0x0001d80001127983 */ /* 0x000ea40000300800 */
[----:B------:R-:W2:Y:S01]  /*3e670*/  LDL.LU R19, [R1+0x1dc] ;  /* 0x0001dc0001137983 */ /* 0x000ea20000300800 */
[----:B------:R-:W0:Y:S04]  /*3e680*/  LDSM.16.MT88.4 R12, [R0+0x13000] ;  /* 0x01300000000c783b */ /* 0x000e280000004200 */
[----:B--2---:R-:W-:Y:S01]  /*3e690*/  STL.64 [R1+0x2e00], R18 ;  /* 0x002e001201007387 */ /* 0x004fe20000100a00 */
[----:B------:R-:W-:Y:S02]  /*3e6a0*/  STL.64 [R1+0x2df8], R16 ;  /* 0x002df81001007387 */ /* 0x000fe40000100a00 */
[----:B------:R-:W2:Y:S02]  /*3e6b0*/  LDL.LU R20, [R1+0x1e0] ;  /* 0x0001e00001147983 */ /* 0x000ea40000300800 */
[----:B------:R-:W2:Y:S01]  /*3e6c0*/  LDL.LU R21, [R1+0x1e4] ;  /* 0x0001e40001157983 */ /* 0x000ea20000300800 */
[----:B------:R-:W2:Y:S01]  /*3e6d0*/  LDL.LU R22, [R1+0x1e8] ;  /* 0x0001e80001167983 */ /* 0x000ea20000300800 */
[----:B------:R-:W2:Y:S03]  /*3e6e0*/  LDL.LU R23, [R1+0x1ec] ;  /* 0x0001ec0001177983 */ /* 0x000ea60000300800 */
[----:B--2---:R-:W-:Y:S01]  /*3e6f0*/  STL.64 [R1+0x2e10], R22 ;  /* 0x002e101601007387 */ /* 0x004fe20000100a00 */
[----:B------:R1:W-:Y:S03]  /*3e700*/  STL.64 [R1+0x2e08], R20 ;  /* 0x002e081401007387 */ /* 0x0003e60000100a00 */
[----:B-1----:R-:W3:Y:S01]  /*3e710*/  LDL.LU R20, [R1+0x1f0] ;  /* 0x0001f00001147983 */ /* 0x002ee20000300800 */
[----:B------:R-:W3:Y:S02]  /*3e720*/  LDL.LU R21, [R1+0x1f4] ;  /* 0x0001f40001157983 */ /* 0x000ee40000300800 */
[----:B------:R-:W3:Y:S02]  /*3e730*/  LDL.LU R22, [R1+0x1f8] ;  /* 0x0001f80001167983 */ /* 0x000ee40000300800 */
[----:B------:R-:W3:Y:S01]  /*3e740*/  LDL.LU R23, [R1+0x1fc] ;  /* 0x0001fc0001177983 */ /* 0x000ee20000300800 */
[----:B------:R-:W3:Y:S01]  /*3e750*/  LDL.LU.64 R16, [R1+0x40] ;  /* 0x0000400001107983 */ /* 0x000ee20000300a00 */
[----:B------:R-:W2:Y:S03]  /*3e760*/  LDL.LU.64 R4, [R1+0x30] ;  /* 0x0000300001047983 */ /* 0x000ea60000300a00 */
[----:B--2---:R1:W-:Y:S01]  /*3e770*/  STL.64 [R1+0x2dd8], R4 ;  /* 0x002dd80401007387 */ /* 0x0043e20000100a00 */
[----:B------:R-:W2:Y:S02]  /*3e780*/  LDL.LU R24, [R1+0x1a0] ;  /* 0x0001a00001187983 */ /* 0x000ea40000300800 */
[----:B------:R-:W2:Y:S02]  /*3e790*/  LDL.LU R25, [R1+0x1a4] ;  /* 0x0001a40001197983 */ /* 0x000ea40000300800 */
[----:B------:R-:W2:Y:S01]  /*3e7a0*/  LDL.LU R26, [R1+0x1a8] ;  /* 0x0001a800011a7983 */ /* 0x000ea20000300800 */
[----:B------:R-:W2:Y:S01]  /*3e7b0*/  LDL.LU R27, [R1+0x1ac] ;  /* 0x0001ac00011b7983 */ /* 0x000ea20000300800 */
[----:B-1----:R-:W-:-:S02]  /*3e7c0*/  IMAD.MOV.U32 R4, RZ, RZ, R2 ;  /* 0x000000ffff047224 */ /* 0x002fc400078e0002 */
[----:B------:R-:W-:Y:S01]  /*3e7d0*/  IMAD.MOV.U32 R5, RZ, RZ, R3 ;  /* 0x000000ffff057224 */ /* 0x000fe200078e0003 */
[----:B------:R-:W3:Y:S01]  /*3e7e0*/  LDL.LU R2, [R1+0x2e20] ;  /* 0x002e200001027983 */ /* 0x000ee20000300800 */
[----:B------:R-:W3:Y:S03]  /*3e7f0*/  LDL.LU R3, [R1+0x2e1c] ;  /* 0x002e1c0001037983 */ /* 0x000ee60000300800 */
[----:B--2---:R-:W-:Y:S01]  /*3e800*/  STL.64 [R1+0x2dd0], R26 ;  /* 0x002dd01a01007387 */ /* 0x004fe20000100a00 */
[----:B------:R1:W-:Y:S03]  /*3e810*/  STL.64 [R1+0x2dc8], R24 ;  /* 0x002dc81801007387 */ /* 0x0003e60000100a00 */
[----:B-1----:R-:W2:Y:S01]  /*3e820*/  LDL.LU R24, [R1+0x1b0] ;  /* 0x0001b00001187983 */ /* 0x002ea20000300800 */
[----:B------:R-:W2:Y:S02]  /*3e830*/  LDL.LU R25, [R1+0x1b4] ;  /* 0x0001b40001197983 */ /* 0x000ea40000300800 */
[----:B------:R-:W2:Y:S02]  /*3e840*/  LDL.LU R26, [R1+0x1b8] ;  /* 0x0001b800011a7983 */ /* 0x000ea40000300800 */
[----:B------:R-:W2:Y:S01]  /*3e850*/  LDL.LU R27, [R1+0x1bc] ;  /* 0x0001bc00011b7983 */ /* 0x000ea20000300800 */
[----:B---3--:R-:W-:Y:S01]  /*3e860*/  HMMA.16816.F32.BF16 R20, R8, R16, R20 ;  /* 0x000000100814723c */ /* 0x008fe20000041814 */
[----:B--2---:R-:W-:Y:S01]  /*3e870*/  STL.64 [R1+0x2de8], R26 ;  /* 0x002de81a01007387 */ /* 0x004fe20000100a00 */
[----:B------:R1:W-:Y:S03]  /*3e880*/  STL.64 [R1+0x2de0], R24 ;  /* 0x002de01801007387 */ /* 0x0003e60000100a00 */
[----:B-1----:R-:W2:Y:S01]  /*3e890*/  LDL.LU R24, [R1+0x1c0] ;  /* 0x0001c00001187983 */ /* 0x002ea20000300800 */
[----:B------:R-:W2:Y:S02]  /*3e8a0*/  LDL.LU R25, [R1+0x1c4] ;  /* 0x0001c40001197983 */ /* 0x000ea40000300800 */
[----:B------:R-:W2:Y:S02]  /*3e8b0*/  LDL.LU R26, [R1+0x1c8] ;  /* 0x0001c800011a7983 */ /* 0x000ea40000300800 */
[----:B------:R-:W2:Y:S01]  /*3e8c0*/  LDL.LU R27, [R1+0x1cc] ;  /* 0x0001cc00011b7983 */ /* 0x000ea20000300800 */
[----:B------:R-:W3:Y:S01]  /*3e8d0*/  LDL.LU R0, [R1+0x2e18] ;  /* 0x002e180001007983 */ /* 0x000ee20000300800 */
[----:B0-----:R0:W-:Y:S02]  /*3e8e0*/  STL.64 [R1+0x2c10], R14 ;  /* 0x002c100e01007387 */ /* 0x0011e40000100a00 */
[----:B------:R1:W-:Y:S01]  /*3e8f0*/  STL.64 [R1+0x2c08], R12 ;  /* 0x002c080c01007387 */ /* 0x0003e20000100a00 */
[----:B0-----:R-:W2:Y:S04]  /*3e900*/  LDL R14, [R1+0x68] ;  /* 0x00006800010e7983 */ /* 0x001ea80000100800 */
[----:B------:R-:W2:Y:S01]  /*3e910*/  LDL R15, [R1+0x6c] ;  /* 0x00006c00010f7983 */ /* 0x000ea20000100800 */
[----:B-1----:R-:W-:-:S02]  /*3e920*/  IMAD.MOV.U32 R12, RZ, RZ, R7 ;  /* 0x000000ffff0c7224 */ /* 0x002fc400078e0007 */
[----:B------:R-:W-:Y:S01]  /*3e930*/  IMAD.MOV.U32 R13, RZ, RZ, R6 ;  /* 0x000000ffff0d7224 */ /* 0x000fe200078e0006 */
[----:B--2---:R-:W-:Y:S04]  /*3e940*/  STL.64 [R1+0x2da0], R14 ;  /* 0x002da00e01007387 */ /* 0x004fe80000100a00 */
[----:B------:R0:W-:Y:S02]  /*3e950*/  STL.64 [R1+0x2d98], R12 ;  /* 0x002d980c01007387 */ /* 0x0001e40000100a00 */
[----:B0-----:R-:W2:Y:S01]  /*3e960*/  LDL.LU.64 R12, [R1+0x20] ;  /* 0x00002000010c7983 */ /* 0x001ea20000300a00 */
[----:B------:R-:W-:Y:S02]  /*3e970*/  STL.64 [R1+0x1f0], R20 ;  /* 0x0001f01401007387 */ /* 0x000fe40000100a00 */
[----:B------:R0:W-:Y:S02]  /*3e980*/  STL.64 [R1+0x1f8], R22 ;  /* 0x0001f81601007387 */ /* 0x0001e40000100a00 */
[----:B0-----:R-:W2:Y:S01]  /*3e990*/  LDL.LU.64 R22, [R1+0x2e10] ;  /* 0x002e100001167983 */ /* 0x001ea20000300a00 */
[----:B------:R-:W2:Y:S02]  /*3e9a0*/  LDL.LU.64 R20, [R1+0x2e08] ;  /* 0x002e080001147983 */ /* 0x000ea40000300a00 */
[----:B------:R-:W-:-:S02]  /*3e9b0*/  IMAD.MOV.U32 R7, RZ, RZ, R16 ;  /* 0x000000ffff077224 */ /* 0x000fc400078e0010 */
[----:B------:R-:W-:Y:S01]  /*3e9c0*/  IMAD.MOV.U32 R6, RZ, RZ, R17 ;  /* 0x000000ffff067224 */ /* 0x000fe200078e0011 */
[----:B------:R-:W3:Y:S01]  /*3e9d0*/  LDL.LU.64 R18, [R1+0x2e00] ;  /* 0x002e000001127983 */ /* 0x000ee20000300a00 */
[----:B------:R-:W3:Y:S01]  /*3e9e0*/  LDL.LU.64 R16, [R1+0x2df8] ;  /* 0x002df80001107983 */ /* 0x000ee20000300a00 */
[C---:B--2---:R-:W-:Y:S11]  /*3e9f0*/  HMMA.16816.F32.BF16 R20, R8.reuse, R12, R20 ;  /* 0x0000000c0814723c */ /* 0x044ff60000041814 */
[----:B------:R-:W-:Y:S11]  /*3ea00*/  @!UPT UIADD3 URZ, URZ, URZ, URZ ;  /* 0x0000003f3f3ff290 */ /* 0x000ff6000fffe03f */
[----:B------:R-:W-:Y:S01]  /*3ea10*/  @!UPT UIADD3 URZ, URZ, URZ, URZ ;  /* 0x0000003f3f3ff290 */ /* 0x000fe2000fffe03f */
[----:B------:R0:W-:Y:S01]  /*3ea20*/  STL.64 [R1+0x1e0], R20 ;  /* 0x0001e01401007387 */ /* 0x0001e20000100a00 */
[----:B------:R1:W-:Y:S03]  /*3ea30*/  STL.64 [R1+0x1e8], R22 ;  /* 0x0001e81601007387 */ /* 0x0003e60000100a00 */
[----:B0-----:R-:W3:Y:S01]  /*3ea40*/  LDL.LU.64 R20, [R1+0x2df0] ;  /* 0x002df00001147983 */ /* 0x001ee20000300a00 */
[----:B-1----:R-:W-:Y:S02]  /*3ea50*/  IMAD.MOV.U32 R23, RZ, RZ, R12 ;  /* 0x000000ffff177224 */ /* 0x002fe400078e000c */
[----:B------:R-:W2:Y:S02]  /*3ea60*/  LDL.LU R12, [R1+0x190] ;  /* 0x00019000010c7983 */ /* 0x000ea40000300800 */
[----:B------:R-:W-:Y:S01]  /*3ea70*/  IMAD.MOV.U32 R22, RZ, RZ, R13 ;  /* 0x000000ffff167224 */ /* 0x000fe200078e000d */
[----:B---3--:R-:W-:Y:S11]  /*3ea80*/  HMMA.16816.F32.BF16 R16, R8, R20, R16 ;  /* 0x000000140810723c */ /* 0x008ff60000041810 */
[----:B------:R-:W-:Y:S11]  /*3ea90*/  @!UPT UIADD3 URZ, URZ, URZ, URZ ;  /* 0x0000003f3f3ff290 */ /* 0x000ff6000fffe03f */
[----:B------:R-:W-:Y:S01]  /*3eaa0*/  @!UPT UIADD3 URZ, URZ, URZ, URZ ;  /* 0x0000003f3f3ff290 */ /* 0x000fe2000fffe03f */
[----:B------:R0:W-:Y:S01]  /*3eab0*/  STL.64 [R1+0x1d0], R16 ;  /* 0x0001d01001007387 */ /* 0x0001e20000100a00 */
[----:B------:R1:W-:Y:S02]  /*3eac0*/  STL.64 [R1+0x1d8], R18 ;  /* 0x0001d81201007387 */ /* 0x0003e40000100a00 */
[----:B------:R-:W2:Y:S02]  /*3ead0*/  LDL.LU R13, [R1+0x194] ;  /* 0x00019400010d7983 */ /* 0x000ea40000300800 */
[----:B------:R-:W2:Y:S01]  /*3eae0*/  LDL.LU R14, [R1+0x198] ;  /* 0x00019800010e7983 */ /* 0x000ea20000300800 */
[----:B------:R-:W2:Y:S04]  /*3eaf0*/  LDL.LU R15, [R1+0x19c] ;  /* 0x00019c00010f7983 */ /* 0x000ea80000300800 */
[----:B0-----:R-:W3:Y:S01]  /*3eb00*/  LDL.LU R16, [R1+0xc0] ;  /* 0x0000c00001107983 */ /* 0x001ee20000300800 */
[----:B------:R-:W3:Y:S02]  /*3eb10*/  LDL.LU R17, [R1+0xc4] ;  /* 0x0000c40001117983 */ /* 0x000ee40000300800 */
[----:B-1----:R-:W3:Y:S02]  /*3eb20*/  LDL.LU R18, [R1+0xc8] ;  /* 0x0000c80001127983 */ /* 0x002ee40000300800 */
[----:B------:R-:W3:Y:S01]  /*3eb30*/  LDL.LU R19, [R1+0xcc] ;  /* 0x0000cc0001137983 */ /* 0x000ee20000300800 */
[----:B------:R0:W-:Y:S02]  /*3eb40*/  STL.64 [R1+0x2d58], R20 ;  /* 0x002d581401007387 */ /* 0x0001e40000100a00 */
[----:B0-----:R-:W-:-:S02]  /*3eb50*/  IMAD.MOV.U32 R20, RZ, RZ, R23 ;  /* 0x000000ffff147224 */ /* 0x001fc400078e0017 */
[----:B------:R-:W-:-:S05]  /*3eb60*/  IMAD.MOV.U32 R21, RZ, RZ, R22 ;  /* 0x000000ffff157224 */ /* 0x000fca00078e0016 */
[----:B------:R0:W-:Y:S02]  /*3eb70*/  STL.64 [R1+0x2d70], R20 ;  /* 0x002d701401007387 */ /* 0x0001e40000100a00 */
[----:B0-----:R-:W-:Y:S02]  /*3eb80*/  IMAD.MOV.U32 R20, RZ, RZ, R7 ;  /* 0x000000ffff147224 */ /* 0x001fe400078e0007 */
[----:B------:R-:W-:Y:S02]  /*3eb90*/  IMAD.MOV.U32 R21, RZ, RZ, R6 ;  /* 0x000000ffff157224 */ /* 0x000fe400078e0006 */
[C---:B------:R-:W-:Y:S01]  /*3eba0*/  HMMA.16816.F32.BF16 R4, R8.reuse, R4, R24 ;  /* 0x000000040804723c */ /* 0x040fe20000041818 */
[----:B------:R-:W2:Y:S01]  /*3ebb0*/  LDL.LU.64 R26, [R1+0x2de8] ;  /* 0x002de800011a7983 */ /* 0x000ea20000300a00 */
[----:B------:R-:W2:Y:S11]  /*3ebc0*/  LDL.LU.64 R24, [R1+0x2de0] ;  /* 0x002de00001187983 */ /* 0x000eb60000300a00 */
[----:B------:R-:W-:Y:S10]  /*3ebd0*/  @!UPT UIADD3 URZ, URZ, URZ, URZ ;  /* 0x0000003f3f3ff290 */ /* 0x000ff4000fffe03f */
[----:B------:R0:W-:Y:S01]  /*3ebe0*/  STL.64 [R1+0x1c0], R4 ;  /* 0x0001c00401007387 */ /* 0x0001e20000100a00 */
[----:B------:R-:W-:Y:S03]  /*3ebf0*/  STL.64 [R1+0x1c8], R6 ;  /* 0x0001c80601007387 */ /* 0x000fe60000100a00 */
[----:B0-----:R-:W2:Y:S02]  /*3ec00*/  LDL.LU.64 R4, [R1+0x2dd8] ;  /* 0x002dd80001047983 */ /* 0x001ea40000300a00 */
[C---:B--2---:R-:W-:Y:S01]  /*3ec10*/  HMMA.16816.F32.BF16 R24, R8.reuse, R4, R24 ;  /* 0x000000040818723c */ /* 0x044fe20000041818 */
[----:B------:R-:W-:Y:S02]  /*3ec20*/  IMAD.MOV.U32 R23, RZ, RZ, R4 ;  /* 0x000000ffff177224 */ /* 0x000fe400078e0004 */
        /* <DEDUP_REMOVED lines=15> */
[----:B------:R-:W-:Y:S02]  /*3ed20*/  STL.64 [R1+0x2d50], R6 ;  /* 0x002d500601007387 */ /* 0x000fe40000100a00 */
[----:B------:R0:W-:Y:S02]  /*3ed30*/  STL.64 [R1+0x2d48], R4 ;  /* 0x002d480401007387 */ /* 0x0001e40000100a00 */
        /* <DEDUP_REMOVED lines=10> */
[C---:B------:R-:W-:Y:S01]  /*3ede0*/  HMMA.16816.F32.BF16 R12, R8.reuse, R24, R12 ;  /* 0x00000018080c723c */ /* 0x040fe2000004180c */
        /* <DEDUP_REMOVED lines=9> */
[----:B0-----:R-:W2:Y:S01]  /*3ee80*/  LDL.LU.64 R14, [R1+0x2da0] ;  /* 0x002da000010e7983 */ /* 0x001ea20000300a00 */
[----:B------:R-:W3:Y:S02]  /*3ee90*/  LDL.LU.64 R12, [R1+0x2d98] ;  /* 0x002d9800010c7983 */ /* 0x000ee40000300a00 */
[----:B---3--:R-:W-:Y:S01]  /*3eea0*/  HMMA.16816.F32.BF16 R8, R8, R12, R16 ;  /* 0x0000000c0808723c */ /* 0x008fe20000041810 */
[----:B------:R-:W3:Y:S01]  /*3eeb0*/  LDL.LU.64 R18, [R1+0x2d90] ;  /* 0x002d900001127983 */ /* 0x000ee20000300a00 */
[----:B------:R-:W3:Y:S02]  /*3eec0*/  LDL.LU.64 R16, [R1+0x2d88] ;  /* 0x002d880001107983 */ /* 0x000ee40000300a00 */
[----:B--2---:R-:W-:Y:S02]  /*3eed0*/  STL.64 [R1+0x2d18], R14 ;  /* 0x002d180e01007387 */ /* 0x004fe40000100a00 */
[----:B------:R0:W-:Y:S02]  /*3eee0*/  STL.64 [R1+0x2d10], R12 ;  /* 0x002d100c01007387 */ /* 0x0001e40000100a00 */
[----:B0-----:R-:W-:-:S02]  /*3eef0*/  IMAD.MOV.U32 R12, RZ, RZ, R23 ;  /* 0x000000ffff0c7224 */ /* 0x001fc400078e0017 */
[----:B------:R-:W-:Y:S11]  /*3ef00*/  IMAD.MOV.U32 R13, RZ, RZ, R22 ;  /* 0x000000ffff0d7224 */ /* 0x000ff600078e0016 */
[----:B------:R-:W-:Y:S02]  /*3ef10*/  @!UPT UIADD3 URZ, URZ, URZ, URZ ;  /* 0x0000003f3f3ff290 */ /* 0x000fe4000fffe03f */
[----:B------:R0:W-:Y:S01]  /*3ef20*/  STL.64 [R1+0xc0], R8 ;  /* 0x0000c00801007387 */ /* 0x0001e20000100a00 */
[----:B------:R1:W-:Y:S03]  /*3ef30*/  STL.64 [R1+0xc8], R10 ;  /* 0x0000c80a01007387 */ /* 0x0003e60000100a00 */
[----:B0-----:R-:W2:Y:S01]  /*3ef40*/  LDL.LU.64 R8, [R1] ;  /* 0x0000000001087983 */ /* 0x001ea20000300a00 */
[----:B-1----:R-:W2:Y:S01]  /*3ef50*/  LDL.64 R10, [R1+0x8] ;  /* 0x00000800010a7983 */ /* 0x002ea20000100a00 */
        /* <DEDUP_REMOVED lines=16> */
[----:B------:R-:W2:Y:S11]  /*3f060*/  LDL.LU.64 R4, [R1+0x2d48] ;  /* 0x002d480001047983 */ /* 0x000eb60000300a00 */
[----:B------:R-:W-:Y:S09]  /*3f070*/  @!UPT UIADD3 URZ, URZ, URZ, URZ ;  /* 0x0000003f3f3ff290 */ /* 0x000ff2000fffe03f */
[----:B------:R-:W-:Y:S01]  /*3f080*/  STL.64 [R1+0x80], R20 ;  /* 0x0000801401007387 */ /* 0x000fe20000100a00 */
[----:B------:R0:W-:Y:S03]  /*3f090*/  STL.64 [R1+0x88], R22 ;  /* 0x0000881601007387 */ /* 0x0001e60000100a00 */
[----:B0-----:R-:W2:Y:S01]  /*3f0a0*/  LDL.LU.64 R22, [R1+0x2d40] ;  /* 0x002d400001167983 */ /* 0x001ea20000300a00 */
        /* <DEDUP_REMOVED lines=8> */
[----:B------:R0:W-:Y:S02]  /*3f130*/  STL.64 [R1+0x2cb8], R10 ;  /* 0x002cb80a01007387 */ /* 0x0001e40000100a00 */
[----:B------:R-:W2:Y:S01]  /*3f140*/  LDL.LU R8, [R1+0x220] ;  /* 0x0002200001087983 */ /* 0x000ea20000300800 */
[----:B------:R-:W2:Y:S04]  /*3f150*/  LDL.LU R9, [R1+0x224] ;  /* 0x0002240001097983 */ /* 0x000ea80000300800 */
[----:B0-----:R-:W2:Y:S01]  /*3f160*/  LDL.LU R10, [R1+0x228] ;  /* 0x00022800010a7983 */ /* 0x001ea20000300800 */
[----:B------:R-:W2:Y:S02]  /*3f170*/  LDL.LU R11, [R1+0x22c] ;  /* 0x00022c00010b7983 */ /* 0x000ea40000300800 */
[C---:B--2---:R-:W-:Y:S08]  /*3f180*/  HMMA.16816.F32.BF16 R8, R16.reuse, R12, R8 ;  /* 0x0000000c1008723c */ /* 0x044ff00000041808 */
[----:B------:R-:W-:Y:S11]  /*3f190*/  HMMA.16816.F32.BF16 R12, R16, R4, R20 ;  /* 0x00000004100c723c */ /* 0x000ff60000041814 */
[----:B------:R-:W-:Y:S04]  /*3f1a0*/  @!UPT UIADD3 URZ, URZ, URZ, URZ ;  /* 0x0000003f3f3ff290 */ /* 0x000fe8000fffe03f */
[----:B------:R-:W-:Y:S01]  /*3f1b0*/  STL.64 [R1+0x220], R8 ;  /* 0x0002200801007387 */ /* 0x000fe20000100a00 */
[----:B------:R0:W-:Y:S03]  /*3f1c0*/  STL.64 [R1+0x228], R10 ;  /* 0x0002280a01007387 */ /* 0x0001e60000100a00 */
[----:B0-----:R-:W2:Y:S04]  /*3f1d0*/  LDL R10, [R1+0x18] ;  /* 0x00001800010a7983 */ /* 0x001ea80000100800 */
[----:B------:R0:W-:Y:S02]  /*3f1e0*/  STL.64 [R1+0x340], R12 ;  /* 0x0003400c01007387 */ /* 0x0001e40000100a00 */
[----:B------:R1:W-:Y:S02]  /*3f1f0*/  STL.64 [R1+0x348], R14 ;  /* 0x0003480e01007387 */ /* 0x0003e40000100a00 */
[----:B------:R-:W2:Y:S01]  /*3f200*/  LDL R11, [R1+0x1c] ;  /* 0x00001c00010b7983 */ /* 0x000ea20000100800 */
[----:B0-----:R-:W3:Y:S01]  /*3f210*/  LDL.LU R12, [R1+0x350] ;  /* 0x00035000010c7983 */ /* 0x001ee20000300800 */
[----:B------:R-:W3:Y:S02]  /*3f220*/  LDL.LU R13, [R1+0x354] ;  /* 0x00035400010d7983 */ /* 0x000ee40000300800 */
[----:B-1----:R-:W3:Y:S02]  /*3f230*/  LDL.LU R14, [R1+0x358] ;  /* 0x00035800010e7983 */ /* 0x002ee40000300800 */
[----:B------:R-:W3:Y:S01]  /*3f240*/  LDL.LU R15, [R1+0x35c] ;  /* 0x00035c00010f7983 */ /* 0x000ee20000300800 */
[----:B--2---:R0:W-:Y:S04]  /*3f250*/  STL.64 [R1+0x2cd0], R10 ;  /* 0x002cd00a01007387 */ /* 0x0041e80000100a00 */
[----:B0-----:R-:W2:Y:S04]  /*3f260*/  LDL.64 R10, [R1+0x28] ;  /* 0x00002800010a7983 */ /* 0x001ea80000100a00 */
[----:B--2---:R-:W-:Y:S01]  /*3f270*/  STL.64 [R1+0x2ce8], R10 ;  /* 0x002ce80a01007387 */ /* 0x004fe20000100a00 */
[----:B---3--:R0:W-:Y:S02]  /*3f280*/  STL.64 [R1+0x2cb0], R6 ;  /* 0x002cb00601007387 */ /* 0x0081e40000100a00 */
[----:B------:R-:W2:Y:S02]  /*3f290*/  LDL.LU R4, [R1+0x2f0] ;  /* 0x0002f00001047983 */ /* 0x000ea40000300800 */
[----:B------:R-:W2:Y:S01]  /*3f2a0*/  LDL.LU R5, [R1+0x2f4] ;  /* 0x0002f40001057983 */ /* 0x000ea20000300800 */
[----:B0-----:R-:W3:Y:S01]  /*3f2b0*/  LDL.LU R6, [R1+0x2f8] ;  /* 0x0002f80001067983 */ /* 0x001ee20000300800 */
[----:B------:R-:W3:Y:S02]  /*3f2c0*/  LDL.LU R7, [R1+0x2fc] ;  /* 0x0002fc0001077983 */ /* 0x000ee40000300800 */
[----:B------:R-:W2:Y:S02]  /*3f2d0*/  LDL.LU R20, [R1+0x330] ;  /* 0x0003300001147983 */ /* 0x000ea40000300800 */
[----:B------:R-:W4:Y:S01]  /*3f2e0*/  LDL.LU R21, [R1+0x334] ;  /* 0x0003340001157983 */ /* 0x000f220000300800 */
[----:B------:R-:W4:Y:S01]  /*3f2f0*/  LDL.LU R22, [R1+0x338] ;  /* 0x0003380001167983 */ /* 0x000f220000300800 */
[----:B------:R-:W4:Y:S02]  /*3f300*/  LDL.LU R23, [R1+0x33c] ;  /* 0x00033c0001177983 */ /* 0x000f240000300800 */
[----:B------:R-:W4:Y:S01]  /*3f310*/  LDL.64 R10, [R1+0x48] ;  /* 0x00004800010a7983 */ /* 0x000f220000100a00 */
[----:B---3--:R-:W-:Y:S01]  /*3f320*/  STL.64 [R1+0x2cc8], R6 ;  /* 0x002cc80601007387 */ /* 0x008fe20000100a00 */
[----:B--2---:R0:W-:Y:S03]  /*3f330*/  STL.64 [R1+0x2cc0], R4 ;  /* 0x002cc00401007387 */ /* 0x0041e60000100a00 */
[----:B0-----:R-:W2:Y:S01]  /*3f340*/  LDL.LU R4, [R1+0x300] ;  /* 0x0003000001047983 */ /* 0x001ea20000300800 */
[----:B------:R-:W-:-:S02]  /*3f350*/  IMAD.MOV.U32 R5, RZ, RZ, R0 ;  /* 0x000000ffff057224 */ /* 0x000fc400078e0000 */
[----:B------:R-:W3:Y:S02]  /*3f360*/  LDL.LU R0, [R1+0x2d24] ;  /* 0x002d240001007983 */ /* 0x000ee40000300800 */
[----:B------:R-:W2:Y:S01]  /*3f370*/  LDL.LU R6, [R1+0x308] ;  /* 0x0003080001067983 */ /* 0x000ea20000300800 */
[----:B------:R-:W2:Y:S01]  /*3f380*/  LDL.LU R7, [R1+0x30c] ;  /* 0x00030c0001077983 */ /* 0x000ea20000300800 */
[----:B------:R-:W-:Y:S03]  /*3f390*/  HMMA.16816.F32.BF16 R12, R16, R24, R12 ;  /* 0x00000018100c723c */ /* 0x000fe6000004180c */
[----:B--2---:R3:W-:Y:S01]  /*3f3a0*/  STL.64 [R1+0x2ce0], R6 ;  /* 0x002ce00601007387 */ /* 0x0047e20000100a00 */
[----:B------:R0:W-:Y:S02]  /*3f3b0*/  STL.64 [R1+0x2cd8], R4 ;  /* 0x002cd80401007387 */ /* 0x0001e40000100a00 */
[----:B---3--:R-:W-:Y:S01]  /*3f3c0*/  IMAD.MOV.U32 R6, RZ, RZ, R0 ;  /* 0x000000ffff067224 */ /* 0x008fe200078e0000 */
[----:B0-----:R-:W2:Y:S01]  /*3f3d0*/  LDL.LU R4, [R1+0x310] ;  /* 0x0003100001047983 */ /* 0x001ea20000300800 */
[----:B------:R-:W2:Y:S02]  /*3f3e0*/  LDL.LU R5, [R1+0x314] ;  /* 0x0003140001057983 */ /* 0x000ea40000300800 */
[----:B------:R-:W3:Y:S02]  /*3f3f0*/  LDL.LU R0, [R1+0x2d20] ;  /* 0x002d200001007983 */ /* 0x000ee40000300800 */
[----:B------:R-:W2:Y:S02]  /*3f400*/  LDL.LU R7, [R1+0x31c] ;  /* 0x00031c0001077983 */ /* 0x000ea40000300800 */
[----:B--2---:R-:W-:Y:S01]  /*3f410*/  STL.64 [R1+0x2cf8], R6 ;  /* 0x002cf80601007387 */ /* 0x004fe20000100a00 */
[----:B------:R0:W-:Y:S03]  /*3f420*/  STL.64 [R1+0x2cf0], R4 ;  /* 0x002cf00401007387 */ /* 0x0001e60000100a00 */
[----:B0-----:R-:W2:Y:S01]  /*3f430*/  LDL.LU R4, [R1+0x320] ;  /* 0x0003200001047983 */ /* 0x001ea20000300800 */
[----:B------:R-:W2:Y:S02]  /*3f440*/  LDL.LU R5, [R1+0x324] ;  /* 0x0003240001057983 */ /* 0x000ea40000300800 */
[----:B------:R-:W2:Y:S02]  /*3f450*/  LDL.LU R6, [R1+0x328] ;  /* 0x0003280001067983 */ /* 0x000ea40000300800 */
[----:B---3--:R-:W-:Y:S01]  /*3f460*/  IMAD.MOV.U32 R7, RZ, RZ, R0 ;  /* 0x000000ffff077224 */ /* 0x008fe200078e0000 */
[----:B------:R-:W-:Y:S01]  /*3f470*/  STL.64 [R1+0x350], R12 ;  /* 0x0003500c01007387 */ /* 0x000fe20000100a00 */
[----:B------:R0:W-:Y:S02]  /*3f480*/  STL [R1+0x35c], R15 ;  /* 0x00035c0f01007387 */ /* 0x0001e40000100800 */
[----:B------:R-:W-:-:S02]  /*3f490*/  IMAD.MOV.U32 R0, RZ, RZ, R14 ;  /* 0x000000ffff007224 */ /* 0x000fc400078e000e */
[----:B0-----:R-:W3:Y:S01]  /*3f4a0*/  LDL.LU.64 R14, [R1+0x2d18] ;  /* 0x002d1800010e7983 */ /* 0x001ee20000300a00 */
[----:B------:R-:W4:Y:S02]  /*3f4b0*/  LDL.LU.64 R12, [R1+0x2d10] ;  /* 0x002d1000010c7983 */ /* 0x000f240000300a00 */
[----:B------:R0:W-:Y:S02]  /*3f4c0*/  STL.64 [R1+0x2c90], R26 ;  /* 0x002c901a01007387 */ /* 0x0001e40000100a00 */
[----:B------:R-:W2:Y:S01]  /*3f4d0*/  LDL.LU R24, [R1+0x2d0] ;  /* 0x0002d00001187983 */ /* 0x000ea20000300800 */
[----:B------:R-:W2:Y:S04]  /*3f4e0*/  LDL.LU R25, [R1+0x2d4] ;  /* 0x0002d40001197983 */ /* 0x000ea80000300800 */
[----:B0-----:R-:W2:Y:S01]  /*3f4f0*/  LDL.LU R26, [R1+0x2d8] ;  /* 0x0002d800011a7983 */ /* 0x001ea20000300800 */
[----:B------:R-:W2:Y:S01]  /*3f500*/  LDL.LU R27, [R1+0x2dc] ;  /* 0x0002dc00011b7983 */ /* 0x000ea20000300800 */
[----:B----4-:R-:W-:Y:S02]  /*3f510*/  HMMA.16816.F32.BF16 R16, R16, R12, R20 ;  /* 0x0000000c1010723c */ /* 0x010fe40000041814 */
[----:B--2---:R-:W-:Y:S01]  /*3f520*/  STL.64 [R1+0x2ca0], R26 ;  /* 0x002ca01a01007387 */ /* 0x004fe20000100a00 */
[----:B------:R0:W-:Y:S03]  /*3f530*/  STL.64 [R1+0x2c98], R24 ;  /* 0x002c981801007387 */ /* 0x0001e60000100a00 */
[----:B0-----:R-:W2:Y:S01]  /*3f540*/  LDL.LU R24, [R1+0x2e0] ;  /* 0x0002e00001187983 */ /* 0x001ea20000300800 */
[----:B------:R-:W2:Y:S02]  /*3f550*/  LDL.LU R25, [R1+0x2e4] ;  /* 0x0002e40001197983 */ /* 0x000ea40000300800 */
[----:B------:R-:W-:Y:S02]  /*3f560*/  STL [R1+0x29e8], R0 ;  /* 0x0029e80001007387 */ /* 0x000fe40000100800 */
[----:B------:R-:W4:Y:S01]  /*3f570*/  LDL.LU.64 R22, [R1+0x2d08] ;  /* 0x002d080001167983 */ /* 0x000f220000300a00 */
[----:B------:R-:W4:Y:S01]  /*3f580*/  LDL.LU.64 R20, [R1+0x2d00] ;  /* 0x002d000001147983 */ /* 0x000f220000300a00 */
[----:B------:R-:W-:-:S02]  /*3f590*/  IMAD.MOV.U32 R26, RZ, RZ, R3 ;  /* 0x000000ffff1a7224 */ /* 0x000fc400078e0003 */
[----:B------:R-:W-:-:S09]  /*3f5a0*/  IMAD.MOV.U32 R27, RZ, RZ, R2 ;  /* 0x000000ffff1b7224 */ /* 0x000fd200078e0002 */
[----:B------:R-:W-:Y:S01]  /*3f5b0*/  IMAD.MOV.U32 R3, RZ, RZ, R18 ;  /* 0x000000ffff037224 */ /* 0x000fe200078e0012 */
[----:B------:R0:W-:Y:S01]  /*3f5c0*/  STL.64 [R1+0x330], R16 ;  /* 0x0003301001007387 */ /* 0x0001e20000100a00 */
[----:B------:R-:W-:Y:S02]  /*3f5d0*/  IMAD.MOV.U32 R2, RZ, RZ, R19 ;  /* 0x000000ffff027224 */ /* 0x000fe400078e0013 */
[----:B------:R-:W2:Y:S02]  /*3f5e0*/  LDL R18, [R1+0x38] ;  /* 0x0000380001127983 */ /* 0x000ea40000100800 */
[----:B------:R-:W2:Y:S02]  /*3f5f0*/  LDL R19, [R1+0x3c] ;  /* 0x00003c0001137983 */ /* 0x000ea40000100800 */
[----:B0-----:R-:W-:Y:S02]  /*3f600*/  IMAD.MOV.U32 R17, RZ, RZ, R10 ;  /* 0x000000ffff117224 */ /* 0x001fe400078e000a */
[----:B------:R-:W-:Y:S01]  /*3f610*/  IMAD.MOV.U32 R16, RZ, RZ, R11 ;  /* 0x000000ffff107224 */ /* 0x000fe200078e000b */
[C---:B----4-:R-:W-:Y:S11]  /*3f620*/  HMMA.16816.F32.BF16 R4, R20.reuse, R10, R4 ;  /* 0x0000000a1404723c */ /* 0x050ff60000041804 */
[----:B------:R-:W-:Y:S11]  /*3f630*/  @!UPT UIADD3 URZ, URZ, URZ, URZ ;  /* 0x0000003f3f3ff290 */ /* 0x000ff6000fffe03f */
[----:B------:R-:W-:Y:S01]  /*3f640*/  @!UPT UIADD3 URZ, URZ, URZ, URZ ;  /* 0x0000003f3f3ff290 */ /* 0x000fe2000fffe03f */
[----:B------:R-:W-:Y:S01]  /*3f650*/  STL.64 [R1+0x320], R4 ;  /* 0x0003200401007387 */ /* 0x000fe20000100a00 */
[----:B------:R0:W-:Y:S03]  /*3f660*/  STL.64 [R1+0x328], R6 ;  /* 0x0003280601007387 */ /* 0x0001e60000100a00 */
[----:B0-----:R-:W4:Y:S01]  /*3f670*/  LDL.LU.64 R6, [R1+0x2cf8] ;  /* 0x002cf80001067983 */ /* 0x001f220000300a00 */
[----:B------:R-:W4:Y:S02]  /*3f680*/  LDL.LU.64 R4, [R1+0x2cf0] ;  /* 0x002cf00001047983 */ /* 0x000f240000300a00 */
[----:B------:R-:W4:Y:S02]  /*3f690*/  LDL.LU.64 R10, [R1+0x2ce8] ;  /* 0x002ce800010a7983 */ /* 0x000f240000300a00 */
[----:B----4-:R-:W-:Y:S01]  /*3f6a0*/  HMMA.16816.F32.BF16 R4, R20, R10, R4 ;  /* 0x0000000a1404723c */ /* 0x010fe20000041804 */
[----:B------:R-:W-:-:S02]  /*3f6b0*/  IMAD.MOV.U32 R13, RZ, RZ, R10 ;  /* 0x000000ffff0d7224 */ /* 0x000fc400078e000a */
[----:B------:R-:W-:Y:S11]  /*3f6c0*/  IMAD.MOV.U32 R12, RZ, RZ, R11 ;  /* 0x000000ffff0c7224 */ /* 0x000ff600078e000b */
[----:B------:R-:W-:Y:S09]  /*3f6d0*/  @!UPT UIADD3 URZ, URZ, URZ, URZ ;  /* 0x0000003f3f3ff290 */ /* 0x000ff2000fffe03f */
[----:B------:R-:W-:Y:S01]  /*3f6e0*/  STL.64 [R1+0x310], R4 ;  /* 0x0003100401007387 */ /* 0x000fe20000100a00 */
[----:B------:R0:W-:Y:S03]  /*3f6f0*/  STL.64 [R1+0x318], R6 ;  /* 0x0003180601007387 */ /* 0x0001e60000100a00 */
[----:B0-----:R-:W4:Y:S01]  /*3f700*/  LDL.LU.64 R6, [R1+0x2ce0] ;  /* 0x002ce00001067983 */ /* 0x001f220000300a00 */
[----:B------:R-:W4:Y:S02]  /*3f710*/  LDL.LU.64 R4, [R1+0x2cd8] ;  /* 0x002cd80001047983 */ /* 0x000f240000300a00 */
[----:B------:R-:W4:Y:S02]  /*3f720*/  LDL.LU.64 R10, [R1+0x2cd0] ;  /* 0x002cd000010a7983 */ /* 0x000f240000300a00 */
[C---:B----4-:R-:W-:Y:S01]  /*3f730*/  HMMA.16816.F32.BF16 R8, R20.reuse, R10, R4 ;  /* 0x0000000a1408723c */ /* 0x050fe20000041804 */
[----:B------:R-:W4:Y:S01]  /*3f740*/  LDL.LU.64 R6, [R1+0x2cc8] ;  /* 0x002cc80001067983 */ /* 0x000f220000300a00 */
[----:B------:R-:W4:Y:S11]  /*3f750*/  LDL.LU.64 R4, [R1+0x2cc0] ;  /* 0x002cc00001047983 */ /* 0x000f360000300a00 */
[----:B------:R-:W-:Y:S10]  /*3f760*/  @!UPT UIADD3 URZ, URZ, URZ, URZ ;  /* 0x0000003f3f3ff290 */ /* 0x000ff4000fffe03f */
[----:B------:R-:W-:Y:S01]  /*3f770*/  STL.64 [R1+0x300], R8 ;  /* 0x0003000801007387 */ /* 0x000fe20000100a00 */
[----:B------:R0:W-:Y:S03]  /*3f780*/  STL.64 [R1+0x308], R10 ;  /* 0x0003080a01007387 */ /* 0x0001e60000100a00 */
[----:B0-----:R-:W4:Y:S02]  /*3f790*/  LDL.LU.64 R10, [R1+0x2cb8] ;  /* 0x002cb800010a7983 */ /* 0x001f240000300a00 */
[C---:B----4-:R-:W-:Y:S01]  /*3f7a0*/  HMMA.16816.F32.BF16 R4, R20.reuse, R10, R4 ;  /* 0x0000000a1404723c */ /* 0x050fe20000041804 */
[----:B------:R-:W-:Y:S11]  /*3f7b0*/  IMAD.MOV.U32 R0, RZ, RZ, R11 ;  /* 0x000000ffff007224 */ /* 0x000ff600078e000b */
[----:B------:R-:W-:Y:S11]  /*3f7c0*/  @!UPT UIADD3 URZ, URZ, URZ, URZ ;  /* 0x0000003f3f3ff290 */ /* 0x000ff6000fffe03f */
[----:B------:R-:W-:Y:S01]  /*3f7d0*/  STL.64 [R1+0x2f0], R4 ;  /* 0x0002f00401007387 */ /* 0x000fe20000100a00 */
[----:B------:R0:W-:Y:S03]  /*3f7e0*/  STL.64 [R1+0x2f8], R6 ;  /* 0x0002f80601007387 */ /* 0x0001e60000100a00 */
[----:B0-----:R-:W4:Y:S01]  /*3f7f0*/  LDL.LU.64 R6, [R1+0x2cb0] ;  /* 0x002cb00001067983 */ /* 0x001f220000300a00 */
[----:B------:R-:W3:Y:S01]  /*3f800*/  LDL R11, [R1+0x13a4] ;  /* 0x0013a400010b7983 */ /* 0x000ee20000100800 */
[----:B--2---:R-:W-:Y:S01]  /*3f810*/  HMMA.16816.F32.BF16 R24, R20, R18, R24 ;  /* 0x000000121418723c */ /* 0x004fe20000041818 */
[----:B------:R-:W-:-:S04]  /*3f820*/  IMAD.MOV.U32 R4, RZ, RZ, R10 ;  /* 0x000000ffff047224 */ /* 0x000fc800078e000a */
[----:B------:R-:W-:Y:S11]  /*3f830*/  IMAD.MOV.U32 R10, RZ, RZ, R4 ;  /* 0x000000ffff0a7224 */ /* 0x000ff600078e0004 */
[----:B------:R-:W-:Y:S08]  /*3f840*/  @!UPT UIADD3 URZ, URZ, URZ, URZ ;  /* 0x0000003f3f3ff290 */ /* 0x000ff0000fffe03f */
[----:B------:R-:W-:Y:S02]  /*3f850*/  IMAD.MOV.U32 R5, RZ, RZ, R26 ;  /* 0x000000ffff057224 */ /* 0x000fe400078e001a */
[----:B------:R-:W-:Y:S01]  /*3f860*/  IMAD.MOV.U32 R4, RZ, RZ, R27 ;  /* 0x000000ffff047224 */ /* 0x000fe200078e001b */
[----:B---3--:R0:W-:Y:S01]  /*3f870*/  STL [R1+0x2bbc], R11 ;  /* 0x002bbc0b01007387 */ /* 0x0081e20000100800 */
[----:B----4-:R-:W-:Y:S02]  /*3f880*/  IMAD.MOV.U32 R8, RZ, RZ, R6 ;  /* 0x000000ffff087224 */ /* 0x010fe400078e0006 */
[----:B------:R-:W-:Y:S02]  /*3f890*/  IMAD.MOV.U32 R9, RZ, RZ, R7 ;  /* 0x000000ffff097224 */ /* 0x000fe400078e0007 */
[----:B0-----:R-:W-:-:S05]  /*3f8a0*/  IMAD.MOV.U32 R11, RZ, RZ, R0 ;  /* 0x000000ffff0b7224 */ /* 0x001fca00078e0000 */
[----:B------:R0:W-:Y:S01]  /*3f8b0*/  STL.64 [R1+0x2c58], R10 ;  /* 0x002c580a01007387 */ /* 0x0001e20000100a00 */
[----:B------:R-:W2:Y:S02]  /*3f8c0*/  LDL.LU R6, [R1+0x2cac] ;  /* 0x002cac0001067983 */ /* 0x000ea40000300800 */
[----:B------:R-:W2:Y:S02]  /*3f8d0*/  LDL.LU R7, [R1+0x2ca8] ;  /* 0x002ca80001077983 */ /* 0x000ea40000300800 */
[----:B------:R-:W2:Y:S02]  /*3f8e0*/  LDL.LU.64 R26, [R1+0x2ca0] ;  /* 0x002ca000011a7983 */ /* 0x000ea40000300a00 */
[----:B0-----:R-:W-:Y:S02]  /*3f8f0*/  IMAD.MOV.U32 R10, RZ, RZ, R29 ;  /* 0x000000ffff0a7224 */ /* 0x001fe400078e001d */
[----:B------:R-:W-:Y:S02]  /*3f900*/  IMAD.MOV.U32 R11, RZ, RZ, R28 ;  /* 0x000000ffff0b7224 */ /* 0x000fe400078e001c */
[----:B------:R-:W-:-:S02]  /*3f910*/  IMAD.MOV.U32 R29, RZ, RZ, R24 ;  /* 0x000000ffff1d7224 */ /* 0x000fc400078e0018 */
[----:B------:R-:W-:Y:S02]  /*3f920*/  IMAD.MOV.U32 R28, RZ, RZ, R25 ;  /* 0x000000ffff1c7224 */ /* 0x000fe400078e0019 */
[----:B------:R-:W2:Y:S01]  /*3f930*/  LDL.LU.64 R24, [R1+0x2c98] ;  /* 0x002c980001187983 */ /* 0x000ea20000300a00 */
[----:B------:R-:W-:Y:S02]  /*3f940*/  STL.64 [R1+0x2c50], R18 ;  /* 0x002c501201007387 */ /* 0x000fe40000100a00 */
[----:B------:R-:W-:Y:S02]  /*3f950*/  STL [R1+0x293c], R28 ;  /* 0x00293c1c01007387 */ /* 0x000fe40000100800 */
[----:B------:R-:W-:Y:S01]  /*3f960*/  STL [R1+0x2938], R29 ;  /* 0x0029381d01007387 */ /* 0x000fe20000100800 */
[C---:B--2---:R-:W-:Y:S11]  /*3f970*/  HMMA.16816.F32.BF16 R24, R20.reuse, R6, R24 ;  /* 0x000000061418723c */ /* 0x044ff60000041818 */
[----:B------:R-:W-:Y:S11]  /*3f980*/  @!UPT UIADD3 URZ, URZ, URZ, URZ ;  /* 0x0000003f3f3ff290 */ /* 0x000ff6000fffe03f */
[----:B------:R-:W-:Y:S01]  /*3f990*/  @!UPT UIADD3 URZ, URZ, URZ, URZ ;  /* 0x0000003f3f3ff290 */ /* 0x000fe2000fffe03f */
[----:B------:R-:W-:Y:S01]  /*3f9a0*/  STL.64 [R1+0x2d0], R24 ;  /* 0x0002d01801007387 */ /* 0x000fe20000100a00 */
[----:B------:R0:W-:Y:S03]  /*3f9b0*/  STL.64 [R1+0x2d8], R26 ;  /* 0x0002d81a01007387 */ /* 0x0001e60000100a00 */
[----:B0-----:R-:W2:Y:S01]  /*3f9c0*/  LDL.LU.64 R26, [R1+0x2c90] ;  /* 0x002c9000011a7983 */ /* 0x001ea20000300a00 */
[----:B------:R-:W-:Y:S02]  /*3f9d0*/  STL.64 [R1+0x2c48], R6 ;  /* 0x002c480601007387 */ /* 0x000fe40000100a00 */
[----:B------:R0:W-:Y:S02]  /*3f9e0*/  STL.64 [R1+0x2c40], R4 ;  /* 0x002c400401007387 */ /* 0x0001e40000100a00 */
[----:B0-----:R-:W2:Y:S01]  /*3f9f0*/  LDL.LU R4, [R1+0x2c0] ;  /* 0x0002c00001047983 */ /* 0x001ea20000300800 */
[----:B------:R-:W2:Y:S02]  /*3fa00*/  LDL.LU R5, [R1+0x2c4] ;  /* 0x0002c40001057983 */ /* 0x000ea40000300800 */
[----:B------:R-:W2:Y:S02]  /*3fa10*/  LDL.LU R6, [R1+0x2c8] ;  /* 0x0002c80001067983 */ /* 0x000ea40000300800 */
[----:B------:R-:W2:Y:S02]  /*3fa20*/  LDL.LU R7, [R1+0x2cc] ;  /* 0x0002cc0001077983 */ /* 0x000ea40000300800 */
[C---:B--2---:R-:W-:Y:S08]  /*3fa30*/  HMMA.16816.F32.BF16 R4, R20.reuse, R26, R4 ;  /* 0x0000001a1404723c */ /* 0x044ff00000041804 */
[----:B------:R-:W-:Y:S01]  /*3fa40*/  HMMA.16816.F32.BF16 R20, R20, R14, R8 ;  /* 0x0000000e1414723c */ /* 0x000fe20000041808 */
[----:B------:R-:W-:Y:S11]  /*3fa50*/  IMAD.MOV.U32 R0, RZ, RZ, R27 ;  /* 0x000000ffff007224 */ /* 0x000ff600078e001b */
[----:B------:R-:W-:Y:S03]  /*3fa60*/  @!UPT UIADD3 URZ, URZ, URZ, URZ ;  /* 0x0000003f3f3ff290 */ /* 0x000fe6000fffe03f */
[----:B------:R0:W-:Y:S01]  /*3fa70*/  STL.64 [R1+0x2c0], R4 ;  /* 0x0002c00401007387 */ /* 0x0001e20000100a00 */
[----:B------:R-:W-:Y:S02]  /*3fa80*/  STL.64 [R1+0x2c8], R6 ;  /* 0x0002c80601007387 */ /* 0x000fe40000100a00 */
[----:B0-----:R-:W-:Y:S02]  /*3fa90*/  IMAD.MOV.U32 R4, RZ, RZ, R26 ;  /* 0x000000ffff047224 */ /* 0x001fe400078e001a */
[----:B------:R-:W2:Y:S01]  /*3faa0*/  LDL.LU.64 R26, [R1+0x2c88] ;  /* 0x002c8800011a7983 */ /* 0x000ea20000300a00 */
[----:B------:R-:W2:Y:S02]  /*3fab0*/  LDL.LU.64 R24, [R1+0x2c80] ;  /* 0x002c800001187983 */ /* 0x000ea40000300a00 */
[----:B------:R-:W3:Y:S02]  /*3fac0*/  LDL.LU R8, [R1+0x160] ;  /* 0x0001600001087983 */ /* 0x000ee40000300800 */
[----:B------:R-:W-:Y:S01]  /*3fad0*/  STL.64 [R1+0x210], R20 ;  /* 0x0002101401007387 */ /* 0x000fe20000100a00 */
[----:B------:R0:W-:Y:S01]  /*3fae0*/  STL.64 [R1+0x218], R22 ;  /* 0x0002181601007387 */ /* 0x0001e20000100a00 */
[----:B------:R-:W3:Y:S02]  /*3faf0*/  LDL.LU R9, [R1+0x164] ;  /* 0x0001640001097983 */ /* 0x000ee40000300800 */
[----:B------:R-:W4:Y:S02]  /*3fb00*/  LDL.LU R10, [R1+0x168] ;  /* 0x00016800010a7983 */ /* 0x000f240000300800 */
[----:B------:R-:W4:Y:S02]  /*3fb10*/  LDL.LU R11, [R1+0x16c] ;  /* 0x00016c00010b7983 */ /* 0x000f240000300800 */
[----:B----4-:R-:W-:Y:S01]  /*3fb20*/  STL.64 [R1+0x2c68], R10 ;  /* 0x002c680a01007387 */ /* 0x010fe20000100a00 */
[----:B---3--:R-:W-:Y:S02]  /*3fb30*/  STL.64 [R1+0x2c60], R8 ;  /* 0x002c600801007387 */ /* 0x008fe40000100a00 */
[----:B------:R-:W-:Y:S02]  /*3fb40*/  STL.64 [R1+0x2c20], R14 ;  /* 0x002c200e01007387 */ /* 0x000fe40000100a00 */
[----:B0-----:R-:W3:Y:S02]  /*3fb50*/  LDL R23, [R1+0x13a0] ;  /* 0x0013a00001177983 */ /* 0x001ee40000100800 */
[----:B------:R-:W-:-:S02]  /*3fb60*/  IMAD.MOV.U32 R7, RZ, RZ, R16 ;  /* 0x000000ffff077224 */ /* 0x000fc400078e0010 */
[----:B------:R-:W-:Y:S01]  /*3fb70*/  IMAD.MOV.U32 R6, RZ, RZ, R17 ;  /* 0x000000ffff067224 */ /* 0x000fe200078e0011 */
[----:B---3--:R0:W-:Y:S01]  /*3fb80*/  STL [R1+0x2bb8], R23 ;  /* 0x002bb81701007387 */ /* 0x0081e20000100800 */
[----:B------:R-:W3:Y:S02]  /*3fb90*/  LDL.LU R20, [R1+0x200] ;  /* 0x0002000001147983 */ /* 0x000ee40000300800 */
[----:B------:R-:W3:Y:S02]  /*3fba0*/  LDL.LU R21, [R1+0x204] ;  /* 0x0002040001157983 */ /* 0x000ee40000300800 */
[----:B------:R-:W4:Y:S01]  /*3fbb0*/  LDL.LU R22, [R1+0x208] ;  /* 0x0002080001167983 */ /* 0x000f220000300800 */
[----:B0-----:R-:W4:Y:S01]  /*3fbc0*/  LDL.LU R23, [R1+0x20c] ;  /* 0x00020c0001177983 */ /* 0x001f220000300800 */
[----:B------:R-:W2:Y:S02]  /*3fbd0*/  LDL.LU R16, [R1+0x150] ;  /* 0x0001500001107983 */ /* 0x000ea40000300800 */
[----:B------:R-:W2:Y:S02]  /*3fbe0*/  LDL.LU R17, [R1+0x154] ;  /* 0x0001540001117983 */ /* 0x000ea40000300800 */
[----:B------:R-:W2:Y:S01]  /*3fbf0*/  LDL.LU R18, [R1+0x158] ;  /* 0x0001580001127983 */ /* 0x000ea20000300800 */
[----:B------:R-:W2:Y:S01]  /*3fc00*/  LDL.LU R19, [R1+0x15c] ;  /* 0x00015c0001137983 */ /* 0x000ea20000300800 */
[----:B------:R-:W-:-:S02]  /*3fc10*/  IMAD.MOV.U32 R14, RZ, RZ, R4 ;  /* 0x000000ffff0e7224 */ /* 0x000fc400078e0004 */
[----:B------:R-:W-:Y:S02]  /*3fc20*/  IMAD.MOV.U32 R15, RZ, RZ, R0 ;  /* 0x000000ffff0f7224 */ /* 0x000fe400078e0000 */
[----:B------:R-:W-:Y:S02]  /*3fc30*/  IMAD.MOV.U32 R11, RZ, RZ, R12 ;  /* 0x000000ffff0b7224 */ /* 0x000fe400078e000c */
[----:B------:R-:W-:Y:S01]  /*3fc40*/  IMAD.MOV.U32 R10, RZ, RZ, R13 ;  /* 0x000000ffff0a7224 */ /* 0x000fe200078e000d */
[----:B--2---:R-:W-:Y:S01]  /*3fc50*/  STL.64 [R1+0x2c78], R18 ;  /* 0x002c781201007387 */ /* 0x004fe20000100a00 */
[----:B------:R0:W-:Y:S03]  /*3fc60*/  STL.64 [R1+0x2c70], R16 ;  /* 0x002c701001007387 */ /* 0x0001e60000100a00 */
[----:B0-----:R-:W2:Y:S01]  /*3fc70*/  LDL.LU R16, [R1+0x170] ;  /* 0x0001700001107983 */ /* 0x001ea20000300800 */
[----:B------:R-:W2:Y:S02]  /*3fc80*/  LDL.LU R17, [R1+0x174] ;  /* 0x0001740001117983 */ /* 0x000ea40000300800 */
[----:B------:R-:W2:Y:S02]  /*3fc90*/  LDL.LU R18, [R1+0x178] ;  /* 0x0001780001127983 */ /* 0x000ea40000300800 */
[----:B------:R-:W2:Y:S01]  /*3fca0*/  LDL.LU R19, [R1+0x17c] ;  /* 0x00017c0001137983 */ /* 0x000ea20000300800 */
[----:B------:R0:W-:Y:S01]  /*3fcb0*/  STL.64 [R1+0x2c38], R14 ;  /* 0x002c380e01007387 */ /* 0x0001e20000100a00 */
[----:B------:R-:W2:Y:S02]  /*3fcc0*/  LDL.LU R12, [R1+0x180] ;  /* 0x00018000010c7983 */ /* 0x000ea40000300800 */
[----:B------:R-:W2:Y:S01]  /*3fcd0*/  LDL.LU R13, [R1+0x184] ;  /* 0x00018400010d7983 */ /* 0x000ea20000300800 */
[----:B0-----:R-:W2:Y:S01]  /*3fce0*/  LDL.LU R14, [R1+0x188] ;  /* 0x00018800010e7983 */ /* 0x001ea20000300800 */
[----:B------:R-:W2:Y:S02]  /*3fcf0*/  LDL.LU R15, [R1+0x18c] ;  /* 0x00018c00010f7983 */ /* 0x000ea40000300800 */
[----:B----4-:R-:W-:Y:S02]  /*3fd00*/  STL.64 [R1+0x2bc8], R22 ;  /* 0x002bc81601007387 */ /* 0x010fe40000100a00 */
[----:B---3--:R0:W-:Y:S02]  /*3fd10*/  STL.64 [R1+0x2bc0], R20 ;  /* 0x002bc01401007387 */ /* 0x0081e40000100a00 */
[----:B0-----:R-:W3:Y:S01]  /*3fd20*/  LDL.LU R20, [R1+0xd0] ;  /* 0x0000d00001147983 */ /* 0x001ee20000300800 */
[----:B------:R-:W3:Y:S02]  /*3fd30*/  LDL.LU R21, [R1+0xd4] ;  /* 0x0000d40001157983 */ /* 0x000ee40000300800 */
[----:B------:R-:W4:Y:S02]  /*3fd40*/  LDL.LU R22, [R1+0xd8] ;  /* 0x0000d80001167983 */ /* 0x000f240000300800 */
[----:B------:R-:W4:Y:S01]  /*3fd50*/  LDL.LU R23, [R1+0xdc] ;  /* 0x0000dc0001177983 */ /* 0x000f220000300800 */
[C---:B--2---:R-:W-:Y:S08]  /*3fd60*/  HMMA.16816.F32.BF16 R8, R24.reuse, R10, R16 ;  /* 0x0000000a1808723c */ /* 0x044ff00000041810 */
[C---:B------:R-:W-:Y:S01]  /*3fd70*/  HMMA.16816.F32.BF16 R12, R24.reuse, R6, R12 ;  /* 0x00000006180c723c */ /* 0x040fe2000004180c */
[----:B----4-:R0:W-:Y:S01]  /*3fd80*/  STL.64 [R1+0x2bd8], R22 ;  /* 0x002bd81601007387 */ /* 0x0101e20000100a00 */
[----:B---3--:R-:W-:Y:S03]  /*3fd90*/  STL.64 [R1+0x2bd0], R20 ;  /* 0x002bd01401007387 */ /* 0x008fe60000100a00 */
[----:B0-----:R-:W2:Y:S01]  /*3fda0*/  LDL.64 R22, [R1+0x18] ;  /* 0x0000180001167983 */ /* 0x001ea20000100a00 */
[----:B------:R-:W3:Y:S11]  /*3fdb0*/  LDL.LU R4, [R1+0x140] ;  /* 0x0001400001047983 */ /* 0x000ef60000300800 */
[----:B------:R-:W-:Y:S06]  /*3fdc0*/  @!UPT UIADD3 URZ, URZ, URZ, URZ ;  /* 0x0000003f3f3ff290 */ /* 0x000fec000fffe03f */
[----:B------:R0:W-:Y:S02]  /*3fdd0*/  STL.64 [R1+0x180], R12 ;  /* 0x0001800c01007387 */ /* 0x0001e40000100a00 */
[----:B------:R1:W-:Y:S01]  /*3fde0*/  STL.64 [R1+0x188], R14 ;  /* 0x0001880e01007387 */ /* 0x0003e20000100a00 */
[----:B------:R-:W3:Y:S01]  /*3fdf0*/  LDL.LU R5, [R1+0x144] ;  /* 0x0001440001057983 */ /* 0x000ee20000300800 */
[----:B------:R-:W3:Y:S02]  /*3fe00*/  LDL.LU R6, [R1+0x148] ;  /* 0x0001480001067983 */ /* 0x000ee40000300800 */
[----:B------:R-:W3:Y:S01]  /*3fe10*/  LDL.LU R7, [R1+0x14c] ;  /* 0x00014c0001077983 */ /* 0x000ee20000300800 */
[----:B0-----:R-:W4:Y:S01]  /*3fe20*/  LDL.LU R12, [R1+0x130] ;  /* 0x00013000010c7983 */ /* 0x001f220000300800 */
[----:B------:R-:W4:Y:S02]  /*3fe30*/  LDL.LU R13, [R1+0x134] ;  /* 0x00013400010d7983 */ /* 0x000f240000300800 */
[----:B-1----:R-:W4:Y:S02]  /*3fe40*/  LDL.LU R14, [R1+0x138] ;  /* 0x00013800010e7983 */ /* 0x002f240000300800 */
[----:B------:R-:W4:Y:S01]  /*3fe50*/  LDL.LU R15, [R1+0x13c] ;  /* 0x00013c00010f7983 */ /* 0x000f220000300800 */
[----:B------:R-:W2:Y:S01]  /*3fe60*/  LDL.LU.64 R18, [R1+0x2c78] ;  /* 0x002c780001127983 */ /* 0x000ea20000300a00 */
[----:B------:R-:W2:Y:S02]  /*3fe70*/  LDL.LU.64 R16, [R1+0x2c70] ;  /* 0x002c700001107983 */ /* 0x000ea40000300a00 */
[----:B------:R-:W-:Y:S02]  /*3fe80*/  STL.64 [R1+0x170], R8 ;  /* 0x0001700801007387 */ /* 0x000fe40000100a00 */
[----:B------:R0:W-:Y:S02]  /*3fe90*/  STL.64 [R1+0x178], R10 ;  /* 0x0001780a01007387 */ /* 0x0001e40000100a00 */
        /* <DEDUP_REMOVED lines=8> */
[----:B------:R0:W-:Y:S03]  /*3ff20*/  STL.64 [R1+0x2be8], R22 ;  /* 0x002be81601007387 */ /* 0x0001e60000100a00 */
[----:B0-----:R-:W2:Y:S04]  /*3ff30*/  LDL.64 R22, [R1+0x28] ;  /* 0x0000280001167983 */ /* 0x001ea80000100a00 */
[----:B--2---:R0:W-:Y:S04]  /*3ff40*/  STL.64 [R1+0x2bf0], R22 ;  /* 0x002bf01601007387 */ /* 0x0041e80000100a00 */
[----:B0-----:R-:W2:Y:S01]  /*3ff50*/  LDL.64 R22, [R1+0x48] ;  /* 0x0000480001167983 */ /* 0x001ea20000100a00 */
[C---:B------:R-:W-:Y:S03]  /*3ff60*/  HMMA.16816.F32.BF16 R16, R24.reuse, R10, R16 ;  /* 0x0000000a1810723c */ /* 0x040fe60000041810 */
[----:B--2---:R0:W-:Y:S01]  /*3ff70*/  STL.64 [R1+0x2c18], R22 ;  /* 0x002c181601007387 */ /* 0x0041e20000100a00 */
        /* <DEDUP_REMOVED lines=9> */
[----:B------:R-:W2:Y:S03]  /*40010*/  LDL.LU R23, [R1+0x12c] ;  /* 0x00012c0001177983 */ /* 0x000ea60000300800 */
[----:B------:R-:W-:Y:S01]  /*40020*/  STL.64 [R1+0x150], R16 ;  /* 0x0001501001007387 */ /* 0x000fe20000100a00 */
[----:B------:R0:W-:Y:S03]  /*40030*/  STL.64 [R1+0x158], R18 ;  /* 0x0001581201007387 */ /* 0x0001e60000100a00 */
[----:B0-----:R-:W3:Y:S01]  /*40040*/  LDL.LU.64 R18, [R1+0x2c50] ;  /* 0x002c500001127983 */ /* 0x001ee20000300a00 */
[----:B------:R0:W-:Y:S02]  /*40050*/  STL.64 [R1+0x2be0], R10 ;  /* 0x002be00a01007387 */ /* 0x0001e40000100a00 */
[----:B------:R-:W2:Y:S02]  /*40060*/  LDL.LU R8, [R1+0xe0] ;  /* 0x0000e00001087983 */ /* 0x000ea40000300800 */
[----:B------:R-:W2:Y:S01]  /*40070*/  LDL.LU R9, [R1+0xe4] ;  /* 0x0000e40001097983 */ /* 0x000ea20000300800 */
[----:B0-----:R-:W2:Y:S01]  /*40080*/  LDL.LU R10, [R1+0xe8] ;  /* 0x0000e800010a7983 */ /* 0x001ea20000300800 */
[----:B------:R-:W2:Y:S01]  /*40090*/  LDL.LU R11, [R1+0xec] ;  /* 0x0000ec00010b7983 */ /* 0x000ea20000300800 */
[C---:B---3--:R-:W-:Y:S02]  /*400a0*/  HMMA.16816.F32.BF16 R4, R24.reuse, R18, R4 ;  /* 0x000000121804723c */ /* 0x048fe40000041804 */
        /* <DEDUP_REMOVED lines=9> */
[----:B0-----:R-:W4:Y:S01]  /*40140*/  LDL.LU.64 R6, [R1+0x2c48] ;  /* 0x002c480001067983 */ /* 0x001f220000300a00 */
[----:B------:R-:W3:Y:S01]  /*40150*/  LDL.LU.64 R4, [R1+0x2c40] ;  /* 0x002c400001047983 */ /* 0x000ee20000300a00 */
[C---:B----4-:R-:W-:Y:S11]  /*40160*/  HMMA.16816.F32.BF16 R12, R24.reuse, R6, R12 ;  /* 0x00000006180c723c */ /* 0x050ff6000004180c */
[----:B------:R-:W-:Y:S11]  /*40170*/  @!UPT UIADD3 URZ, URZ, URZ, URZ ;  /* 0x0000003f3f3ff290 */ /* 0x000ff6000fffe03f */
[----:B------:R-:W-:Y:S01]  /*40180*/  @!UPT UIADD3 URZ, URZ, URZ, URZ ;  /* 0x0000003f3f3ff290 */ /* 0x000fe2000fffe03f */
[----:B------:R-:W-:Y:S01]  /*40190*/  STL.64 [R1+0x130], R12 ;  /* 0x0001300c01007387 */ /* 0x000fe20000100a00 */
[----:B------:R0:W-:Y:S03]  /*401a0*/  STL.64 [R1+0x138], R14 ;  /* 0x0001380e01007387 */ /* 0x0001e60000100a00 */
[----:B0-----:R-:W4:Y:S02]  /*401b0*/  LDL.LU.64 R14, [R1+0x2c38] ;  /* 0x002c3800010e7983 */ /* 0x001f240000300a00 */
[C---:B----4-:R-:W-:Y:S02]  /*401c0*/  HMMA.16816.F32.BF16 R12, R24.reuse, R14, R20 ;  /* 0x0000000e180c723c */ /* 0x050fe40000041814 */
[----:B------:R-:W4:Y:S01]  /*401d0*/  LDL.LU.64 R22, [R1+0x2c30] ;  /* 0x002c300001167983 */ /* 0x000f220000300a00 */
[----:B------:R-:W4:Y:S11]  /*401e0*/  LDL.LU.64 R20, [R1+0x2c28] ;  /* 0x002c280001147983 */ /* 0x000f360000300a00 */
[----:B------:R-:W-:Y:S09]  /*401f0*/  @!UPT UIADD3 URZ, URZ, URZ, URZ ;  /* 0x0000003f3f3ff290 */ /* 0x000ff2000fffe03f */
[----:B------:R-:W-:Y:S01]  /*40200*/  STL.64 [R1+0x120], R12 ;  /* 0x0001200c01007387 */ /* 0x000fe20000100a00 */
[----:B------:R0:W-:Y:S03]  /*40210*/  STL.64 [R1+0x128], R14 ;  /* 0x0001280e01007387 */ /* 0x0001e60000100a00 */
[----:B0-----:R-:W4:Y:S02]  /*40220*/  LDL.LU.64 R14, [R1+0x2c20] ;  /* 0x002c2000010e7983 */ /* 0x001f240000300a00 */
[----:B----4-:R-:W-:Y:S02]  /*40230*/  HMMA.16816.F32.BF16 R24, R24, R14, R20 ;  /* 0x0000000e1818723c */ /* 0x010fe40000041814 */
[----:B------:R-:W2:Y:S01]  /*40240*/  LDL.LU.64 R22, [R1+0x2c18] ;  /* 0x002c180001167983 */ /* 0x000ea20000300a00 */
[----:B------:R-:W2:Y:S02]  /*40250*/  LDL.LU.64 R14, [R1+0x2c10] ;  /* 0x002c1000010e7983 */ /* 0x000ea40000300a00 */
[----:B------:R-:W2:Y:S11]  /*40260*/  LDL.LU.64 R12, [R1+0x2c08] ;  /* 0x002c0800010c7983 */ /* 0x000eb60000300a00 */
[----:B------:R-:W-:Y:S07]  /*40270*/  @!UPT UIADD3 URZ, URZ, URZ, URZ ;  /* 0x0000003f3f3ff290 */ /* 0x000fee000fffe03f */
[----:B------:R0:W-:Y:S01]  /*40280*/  STL.64 [R1+0xb0], R24 ;  /* 0x0000b01801007387 */ /* 0x0001e20000100a00 */
[----:B------:R1:W-:Y:S03]  /*40290*/  STL.64 [R1+0xb8], R26 ;  /* 0x0000b81a01007387 */ /* 0x0003e60000100a00 */
[----:B0-----:R-:W4:Y:S01]  /*402a0*/  LDL.LU R24, [R1+0xf0] ;  /* 0x0000f00001187983 */ /* 0x001f220000300800 */
[----:B------:R-:W4:Y:S02]  /*402b0*/  LDL.LU R25, [R1+0xf4] ;  /* 0x0000f40001197983 */ /* 0x000f240000300800 */
[----:B-1----:R-:W4:Y:S02]  /*402c0*/  LDL.LU R26, [R1+0xf8] ;  /* 0x0000f800011a7983 */ /* 0x002f240000300800 */
[----:B------:R-:W4:Y:S01]  /*402d0*/  LDL.LU R27, [R1+0xfc] ;  /* 0x0000fc00011b7983 */ /* 0x000f220000300800 */
        /* <DEDUP_REMOVED lines=9> */
[C---:B----4-:R-:W-:Y:S01]  /*40370*/  HMMA.16816.F32.BF16 R24, R12.reuse, R22, R24 ;  /* 0x000000160c18723c */ /* 0x050fe20000041818 */
[----:B------:R-:W-:Y:S11]  /*40380*/  IMAD.MOV.U32 R0, RZ, RZ, R23 ;  /* 0x000000ffff007224 */ /* 0x000ff600078e0017 */
[----:B------:R-:W-:Y:S11]  /*40390*/  @!UPT UIADD3 URZ, URZ, URZ, URZ ;  /* 0x0000003f3f3ff290 */ /* 0x000ff6000fffe03f */
[----:B------:R0:W-:Y:S01]  /*403a0*/  STL.64 [R1+0xf0], R24 ;  /* 0x0000f01801007387 */ /* 0x0001e20000100a00 */
[----:B------:R1:W-:Y:S02]  /*403b0*/  STL.64 [R1+0xf8], R26 ;  /* 0x0000f81a01007387 */ /* 0x0003e40000100a00 */
[----:B0-----:R-:W-:Y:S02]  /*403c0*/  IMAD.MOV.U32 R24, RZ, RZ, R22 ;  /* 0x000000ffff187224 */ /* 0x001fe400078e0016 */
[----:B------:R-:W2:Y:S02]  /*403d0*/  LDL.LU.64 R22, [R1+0x2be8] ;  /* 0x002be80001167983 */ /* 0x000ea40000300a00 */
[C---:B--2---:R-:W-:Y:S01]  /*403e0*/  HMMA.16816.F32.BF16 R8, R12.reuse, R22, R8 ;  /* 0x000000160c08723c */ /* 0x044fe20000041808 */
[----:B-1----:R-:W-:Y:S02]  /*403f0*/  IMAD.MOV.U32 R26, RZ, RZ, R22 ;  /* 0x000000ffff1a7224 */ /* 0x002fe400078e0016 */
[----:B------:R-:W-:Y:S11]  /*40400*/  IMAD.MOV.U32 R25, RZ, RZ, R23 ;  /* 0x000000ffff197224 */ /* 0x000ff600078e0017 */
[----:B------:R-:W-:Y:S09]  /*40410*/  @!UPT UIADD3 URZ, URZ, URZ, URZ ;  /* 0x0000003f3f3ff290 */ /* 0x000ff2000fffe03f */
[----:B------:R-:W-:Y:S01]  /*40420*/  STL.64 [R1+0xe0], R8 ;  /* 0x0000e00801007387 */ /* 0x000fe20000100a00 */
[----:B------:R0:W-:Y:S03]  /*40430*/  STL.64 [R1+0xe8], R10 ;  /* 0x0000e80a01007387 */ /* 0x0001e60000100a00 */
[----:B0-----:R-:W2:Y:S01]  /*40440*/  LDL.LU.64 R10, [R1+0x2be0] ;  /* 0x002be000010a7983 */ /* 0x001ea20000300a00 */
[----:B------:R-:W2:Y:S02]  /*40450*/  LDL.LU.64 R22, [R1+0x2bd8] ;  /* 0x002bd80001167983 */ /* 0x000ea40000300a00 */
[----:B------:R-:W2:Y:S02]  /*40460*/  LDL.LU.64 R20, [R1+0x2bd0] ;  /* 0x002bd00001147983 */ /* 0x000ea40000300a00 */
[C---:B--2---:R-:W-:Y:S01]  /*40470*/  HMMA.16816.F32.BF16 R8, R12.reuse, R10, R20 ;  /* 0x0000000a0c08723c */ /* 0x044fe20000041814 */
[----:B------:R-:W2:Y:S01]  /*40480*/  LDL.LU.64 R22, [R1+0x2bc8] ;  /* 0x002bc80001167983 */ /* 0x000ea20000300a00 */
[----:B------:R-:W2:Y:S11]  /*40490*/  LDL.LU.64 R20, [R1+0x2bc0] ;  /* 0x002bc00001147983 */ /* 0x000eb60000300a00 */
[----:B------:R-:W-:Y:S10]  /*404a0*/  @!UPT UIADD3 URZ, URZ, URZ, URZ ;  /* 0x0000003f3f3ff290 */ /* 0x000ff4000fffe03f */
[----:B------:R-:W-:Y:S01]  /*404b0*/  STL.64 [R1+0xd0], R8 ;  /* 0x0000d00801007387 */ /* 0x000fe20000100a00 */
[----:B------:R0:W-:Y:S03]  /*404c0*/  STL.64 [R1+0xd8], R10 ;  /* 0x0000d80a01007387 */ /* 0x0001e60000100a00 */
[----:B0-----:R-:W4:Y:S04]  /*404d0*/  LDL.LU R11, [R1+0x2bbc] ;  /* 0x002bbc00010b7983 */ /* 0x001f280000300800 */
[----:B----4-:R-:W0:Y:S01]  /*404e0*/  LDSM.16.MT88.4 R8, [R11+0x13080] ;  /* 0x013080000b08783b */ /* 0x010e220000004200 */
[C---:B--2---:R-:W-:Y:S03]  /*404f0*/  HMMA.16816.F32.BF16 R16, R12.reuse, R18, R20 ;  /* 0x000000120c10723c */ /* 0x044fe60000041814 */
[----:B0-----:R-:W-:Y:S01]  /*40500*/  STL.64 [R1+0x2bb0], R10 ;  /* 0x002bb00a01007387 */ /* 0x001fe20000100a00 */
[----:B------:R0:W-:Y:S03]  /*40510*/  STL.64 [R1+0x2ba8], R8 ;  /* 0x002ba80801007387 */ /* 0x0001e60000100a00 */
[----:B0-----:R-:W2:Y:S01]  /*40520*/  LDL.LU R8, [R1+0x2b0] ;  /* 0x0002b00001087983 */ /* 0x001ea20000300800 */
[----:B------:R-:W2:Y:S02]  /*40530*/  LDL.LU R9, [R1+0x2b4] ;  /* 0x0002b40001097983 */ /* 0x000ea40000300800 */
[----:B------:R-:W2:Y:S02]  /*40540*/  LDL.LU R10, [R1+0x2b8] ;  /* 0x0002b800010a7983 */ /* 0x000ea40000300800 */
[----:B------:R-:W2:Y:S01]  /*40550*/  LDL.LU R11, [R1+0x2bc] ;  /* 0x0002bc00010b7983 */ /* 0x000ea20000300800 */
[----:B------:R-:W4:Y:S10]  /*40560*/  LDL.LU R23, [R1+0x2bb8] ;  /* 0x002bb80001177983 */ /* 0x000f340000300800 */
[----:B------:R-:W-:Y:S02]  /*40570*/  STL.64 [R1+0x200], R16 ;  /* 0x0002001001007387 */ /* 0x000fe40000100a00 */
[----:B------:R-:W-:Y:S02]  /*40580*/  STL.64 [R1+0x208], R18 ;  /* 0x0002081201007387 */ /* 0x000fe40000100a00 */
[----:B----4-:R-:W0:Y:S01]  /*40590*/  LDSM.16.MT88.4 R16, [R23+0x13000] ;  /* 0x013000001710783b */ /* 0x010e220000004200 */
[----:B--2---:R-:W-:Y:S01]  /*405a0*/  HMMA.16816.F32.BF16 R8, R12, R6, R8 ;  /* 0x000000060c08723c */ /* 0x004fe20000041808 */
[----:B------:R-:W1:Y:S02]  /*405b0*/  LDSM.16.MT88.4 R20, [R23+0x13080] ;  /* 0x013080001714783b */ /* 0x000e640000004200 */
[----:B0-----:R-:W-:Y:S02]  /*405c0*/  STL.64 [R1+0x2b20], R18 ;  /* 0x002b201201007387 */ /* 0x001fe40000100a00 */
[----:B------:R-:W-:Y:S02]  /*405d0*/  STL.64 [R1+0x2b18], R16 ;  /* 0x002b181001007387 */ /* 0x000fe40000100a00 */
[----:B------:R0:W-:Y:S02]  /*405e0*/  STL.64 [R1+0x2b48], R6 ;  /* 0x002b480601007387 */ /* 0x0001e40000100a00 */
[----:B---3--:R-:W-:Y:S11]  /*405f0*/  STL.64 [R1+0x2b40], R4 ;  /* 0x002b400401007387 */ /* 0x008ff60000100a00 */
[----:B------:R-:W-:Y:S03]  /*40600*/  @!UPT UIADD3 URZ, URZ, URZ, URZ ;  /* 0x0000003f3f3ff290 */ /* 0x000fe6000fffe03f */
[----:B------:R-:W-:Y:S01]  /*40610*/  STL.64 [R1+0x2b0], R8 ;  /* 0x0002b00801007387 */ /* 0x000fe20000100a00 */
[----:B------:R-:W-:Y:S03]  /*40620*/  STL.64 [R1+0x2b8], R10 ;  /* 0x0002b80a01007387 */ /* 0x000fe60000100a00 */
[----:B0-----:R-:W2:Y:S04]  /*40630*/  LDL.LU.64 R6, [R1+0x8] ;  /* 0x0000080001067983 */ /* 0x001ea80000300a00 */
[----:B--2---:R0:W-:Y:S02]  /*40640*/  STL.64 [R1+0x2b60], R6 ;  /* 0x002b600601007387 */ /* 0x0041e40000100a00 */
[----:B0-----:R-:W-:-:S02]  /*40650*/  IMAD.MOV.U32 R6, RZ, RZ, R26 ;  /* 0x000000ffff067224 */ /* 0x001fc400078e001a */
[----:B------:R-:W-:-:S05]  /*40660*/  IMAD.MOV.U32 R7, RZ, RZ, R25 ;  /* 0x000000ffff077224 */ /* 0x000fca00078e0019 */
[----:B------:R0:W-:Y:S01]  /*40670*/  STL.64 [R1+0x2b78], R6 ;  /* 0x002b780601007387 */ /* 0x0001e20000100a00 */
[----:B------:R-:W2:Y:S02]  /*40680*/  LDL.LU R16, [R1+0x420] ;  /* 0x0004200001107983 */ /* 0x000ea40000300800 */
[----:B------:R-:W2:Y:S02]  /*40690*/  LDL.LU R17, [R1+0x424] ;  /* 0x0004240001117983 */ /* 0x000ea40000300800 */
[----:B------:R-:W3:Y:S01]  /*406a0*/  LDL.LU R18, [R1+0x428] ;  /* 0x0004280001127983 */ /* 0x000ee20000300800 */
[----:B------:R-:W3:Y:S01]  /*406b0*/  LDL.LU R19, [R1+0x42c] ;  /* 0x00042c0001137983 */ /* 0x000ee20000300800 */
[----:B0-----:R-:W-:Y:S02]  /*406c0*/  IMAD.MOV.U32 R6, RZ, RZ, R24 ;  /* 0x000000ffff067224 */ /* 0x001fe400078e0018 */
[----:B------:R-:W-:Y:S01]  /*406d0*/  IMAD.MOV.U32 R7, RZ, RZ, R0 ;  /* 0x000000ffff077224 */ /* 0x000fe200078e0000 */
[----:B------:R-:W4:Y:S01]  /*406e0*/  LDL.LU R24, [R1+0x3f0] ;  /* 0x0003f00001187983 */ /* 0x000f220000300800 */
[----:B------:R-:W4:Y:S02]  /*406f0*/  LDL.LU R25, [R1+0x3f4] ;  /* 0x0003f40001197983 */ /* 0x000f240000300800 */
[----:B------:R-:W4:Y:S02]  /*40700*/  LDL.LU R26, [R1+0x3f8] ;  /* 0x0003f800011a7983 */ /* 0x000f240000300800 */
[----:B------:R-:W4:Y:S01]  /*40710*/  LDL.LU R27, [R1+0x3fc] ;  /* 0x0003fc00011b7983 */ /* 0x000f220000300800 */
[----:B------:R-:W4:Y:S01]  /*40720*/  LDL R0, [R1+0x139c] ;  /* 0x00139c0001007983 */ /* 0x000f220000100800 */
[----:B------:R-:W-:Y:S03]  /*40730*/  STL.64 [R1+0x2b90], R6 ;  /* 0x002b900601007387 */ /* 0x000fe60000100a00 */
[----:B---3--:R-:W-:Y:S01]  /*40740*/  STL.64 [R1+0x2b58], R18 ;  /* 0x002b581201007387 */ /* 0x008fe20000100a00 */
[----:B--2---:R0:W-:Y:S03]  /*40750*/  STL.64 [R1+0x2b50], R16 ;  /* 0x002b501001007387 */ /* 0x0041e60000100a00 */
        /* <DEDUP_REMOVED lines=8> */
[----:B---3--:R-:W-:Y:S01]  /*407e0*/  STL.64 [R1+0x2b70], R18 ;  /* 0x002b701201007387 */ /* 0x008fe20000100a00 */
[----:B--2---:R0:W-:Y:S03]  /*407f0*/  STL.64 [R1+0x2b68], R16 ;  /* 0x002b681001007387 */ /* 0x0041e60000100a00 */
[----:B0-----:R-:W2:Y:S01]  /*40800*/  LDL.LU R16, [R1+0x440] ;  /* 0x0004400001107983 */ /* 0x001ea20000300800 */
[----:B------:R-:W2:Y:S02]  /*40810*/  LDL.LU R17, [R1+0x444] ;  /* 0x0004440001117983 */ /* 0x000ea40000300800 */
[----:B------:R-:W3:Y:S02]  /*40820*/  LDL.LU R18, [R1+0x448] ;  /* 0x0004480001127983 */ /* 0x000ee40000300800 */
[----:B------:R-:W3:Y:S02]  /*40830*/  LDL.LU R19, [R1+0x44c] ;  /* 0x00044c0001137983 */ /* 0x000ee40000300800 */
        /* <DEDUP_REMOVED lines=10> */
[----:B------:R-:W2:Y:S02]  /*408e0*/  LDL.LU R18, [R1+0x468] ;  /* 0x0004680001127983 */ /* 0x000ea40000300800 */
[----:B------:R-:W2:Y:S01]  /*408f0*/  LDL.LU R19, [R1+0x46c] ;  /* 0x00046c0001137983 */ /* 0x000ea20000300800 */
[----:B-1----:R0:W-:Y:S01]  /*40900*/  STL.64 [R1+0x2ab0], R22 ;  /* 0x002ab01601007387 */ /* 0x0021e20000100a00 */
[----:B------:R1:W-:Y:S03]  /*40910*/  STL.64 [R1+0x2aa8], R20 ;  /* 0x002aa81401007387 */ /* 0x0003e60000100a00 */
[----:B0-----:R-:W4:Y:S02]  /*40920*/  LDL.LU.64 R22, [R1+0x58] ;  /* 0x0000580001167983 */ /* 0x001f240000300a00 */
[----:B----4-:R-:W-:Y:S02]  /*40930*/  HMMA.16816.F32.BF16 R24, R12, R22, R24 ;  /* 0x000000160c18723c */ /* 0x010fe40000041818 */
[----:B------:R0:W-:Y:S01]  /*40940*/  STL.64 [R1+0x2b38], R22 ;  /* 0x002b381601007387 */ /* 0x0001e20000100a00 */
[----:B-1----:R-:W3:Y:S11]  /*40950*/  LDL.LU R20, [R1+0x410] ;  /* 0x0004100001147983 */ /* 0x002ef60000300800 */
[----:B------:R-:W-:Y:S09]  /*40960*/  @!UPT UIADD3 URZ, URZ, URZ, URZ ;  /* 0x0000003f3f3ff290 */ /* 0x000ff2000fffe03f */
[----:B------:R-:W-:Y:S01]  /*40970*/  STL.64 [R1+0x570], R24 ;  /* 0x0005701801007387 */ /* 0x000fe20000100a00 */
[----:B------:R-:W-:Y:S02]  /*40980*/  STL.64 [R1+0x578], R26 ;  /* 0x0005781a01007387 */ /* 0x000fe40000100a00 */
[----:B------:R-:W1:Y:S04]  /*40990*/  LDSM.16.MT88.4 R24, [R0+0x13000] ;  /* 0x013000000018783b */ /* 0x000e680000004200 */
[----:B------:R-:W3:Y:S01]  /*409a0*/  LDL.LU R21, [R1+0x414] ;  /* 0x0004140001157983 */ /* 0x000ee20000300800 */
[----:B0-----:R-:W3:Y:S01]  /*409b0*/  LDL.LU R22, [R1+0x418] ;  /* 0x0004180001167983 */ /* 0x001ee20000300800 */
[----:B------:R-:W3:Y:S03]  /*409c0*/  LDL.LU R23, [R1+0x41c] ;  /* 0x00041c0001177983 */ /* 0x000ee60000300800 */
[----:B-1----:R0:W-:Y:S01]  /*409d0*/  STL.64 [R1+0x2a30], R26 ;  /* 0x002a301a01007387 */ /* 0x0021e20000100a00 */
[----:B------:R-:W-:Y:S03]  /*409e0*/  STL.64 [R1+0x2a28], R24 ;  /* 0x002a281801007387 */ /* 0x000fe60000100a00 */
[----:B0-----:R-:W4:Y:S01]  /*409f0*/  LDL.LU.64 R26, [R1+0x68] ;  /* 0x00006800011a7983 */ /* 0x001f220000300a00 */
[----:B------:R-:W-:-:S02]  /*40a00*/  IMAD.MOV.U32 R6, RZ, RZ, R29 ;  /* 0x000000ffff067224 */ /* 0x000fc400078e001d */
[----:B------:R-:W-:Y:S01]  /*40a10*/  IMAD.MOV.U32 R7, RZ, RZ, R28 ;  /* 0x000000ffff077224 */ /* 0x000fe200078e001c */
[----:B----4-:R-:W-:Y:S01]  /*40a20*/  HMMA.16816.F32.BF16 R12, R12, R26, R8 ;  /* 0x0000001a0c0c723c */ /* 0x010fe20000041808 */
[----:B------:R-:W2:Y:S01]  /*40a30*/  LDL.LU.64 R10, [R1+0x2bb0] ;  /* 0x002bb000010a7983 */ /* 0x000ea20000300a00 */
[----:B------:R-:W2:Y:S11]  /*40a40*/  LDL.LU.64 R8, [R1+0x2ba8] ;  /* 0x002ba80001087983 */ /* 0x000eb60000300a00 */
[----:B------:R-:W-:Y:S10]  /*40a50*/  @!UPT UIADD3 URZ, URZ, URZ, URZ ;  /* 0x0000003f3f3ff290 */ /* 0x000ff4000fffe03f */
[----:B------:R-:W-:Y:S01]  /*40a60*/  STL.64 [R1+0x560], R12 ;  /* 0x0005600c01007387 */ /* 0x000fe20000100a00 */
[----:B------:R-:W-:Y:S02]  /*40a70*/  STL.64 [R1+0x568], R14 ;  /* 0x0005680e01007387 */ /* 0x000fe40000100a00 */
[----:B------:R-:W0:Y:S02]  /*40a80*/  LDSM.16.MT88.4 R12, [R0+0x13080] ;  /* 0x01308000000c783b */ /* 0x000e240000004200 */
[----:B0-----:R0:W-:Y:S02]  /*40a90*/  STL.64 [R1+0x29c8], R14 ;  /* 0x0029c80e01007387 */ /* 0x0011e40000100a00 */
[----:B------:R-:W-:Y:S02]  /*40aa0*/  STL.64 [R1+0x29c0], R12 ;  /* 0x0029c00c01007387 */ /* 0x000fe40000100a00 */
[----:B0-----:R-:W4:Y:S01]  /*40ab0*/  LDL.LU.64 R14, [R1+0x38] ;  /* 0x00003800010e7983 */ /* 0x001f220000300a00 */
[C---:B--2---:R-:W-:Y:S03]  /*40ac0*/  HMMA.16816.F32.BF16 R4, R8.reuse, R6, R16 ;  /* 0x000000060804723c */ /* 0x044fe60000041810 */
[----:B------:R-:W2:Y:S01]  /*40ad0*/  LDL.LU.64 R18, [R1+0x2ba0] ;  /* 0x002ba00001127983 */ /* 0x000ea20000300a00 */
[----:B------:R-:W2:Y:S11]  /*40ae0*/  LDL.LU.64 R16, [R1+0x2b98] ;  /* 0x002b980001107983 */ /* 0x000eb60000300a00 */
[----:B------:R-:W-:Y:S08]  /*40af0*/  @!UPT UIADD3 URZ, URZ, URZ, URZ ;  /* 0x0000003f3f3ff290 */ /* 0x000ff0000fffe03f */
        /* <DEDUP_REMOVED lines=17> */
[C---:B--2---:R-:W-:Y:S01]  /*40c10*/  HMMA.16816.F32.BF16 R16, R8.reuse, R6, R16 ;  /* 0x000000060810723c */ /* 0x044fe20000041810 */
[----:B------:R-:W-:Y:S02]  /*40c20*/  IMAD.MOV.U32 R24, RZ, RZ, R6 ;  /* 0x000000ffff187224 */ /* 0x000fe400078e0006 */
[----:B------:R-:W-:Y:S11]  /*40c30*/  IMAD.MOV.U32 R0, RZ, RZ, R7 ;  /* 0x000000ffff007224 */ /* 0x000ff600078e0007 */
[----:B------:R-:W-:Y:S09]  /*40c40*/  @!UPT UIADD3 URZ, URZ, URZ, URZ ;  /* 0x0000003f3f3ff290 */ /* 0x000ff2000fffe03f */
[----:B------:R-:W-:Y:S01]  /*40c50*/  STL.64 [R1+0x520], R16 ;  /* 0x0005201001007387 */ /* 0x000fe20000100a00 */
[----:B------:R0:W-:Y:S03]  /*40c60*/  STL.64 [R1+0x528], R18 ;  /* 0x0005281201007387 */ /* 0x0001e60000100a00 */
[----:B0-----:R-:W4:Y:S01]  /*40c70*/  LDL.LU.64 R18, [R1+0x2b58] ;  /* 0x002b580001127983 */ /* 0x001f220000300a00 */
[----:B------:R-:W4:Y:S02]  /*40c80*/  LDL.LU.64 R16, [R1+0x2b50] ;  /* 0x002b500001107983 */ /* 0x000f240000300a00 */
[----:B------:R-:W3:Y:S02]  /*40c90*/  LDL.LU.64 R6, [R1+0x2b48] ;  /* 0x002b480001067983 */ /* 0x000ee40000300a00 */
[----:B------:R-:W2:Y:S01]  /*40ca0*/  LDL.LU.64 R4, [R1+0x2b40] ;  /* 0x002b400001047983 */ /* 0x000ea20000300a00 */
[----:B------:R-:W-:Y:S01]  /*40cb0*/  STL.64 [R1+0x2b30], R26 ;  /* 0x002b301a01007387 */ /* 0x000fe20000100a00 */
[----:B------:R0:W-:Y:S03]  /*40cc0*/  STL [R1+0x2b28], R24 ;  /* 0x002b281801007387 */ /* 0x0001e60000100800 */
[----:B0-----:R-:W2:Y:S01]  /*40cd0*/  LDL.LU R24, [R1+0x400] ;  /* 0x0004000001187983 */ /* 0x001ea20000300800 */
[----:B------:R-:W2:Y:S02]  /*40ce0*/  LDL.LU R25, [R1+0x404] ;  /* 0x0004040001197983 */ /* 0x000ea40000300800 */
[----:B------:R-:W2:Y:S02]  /*40cf0*/  LDL.LU R26, [R1+0x408] ;  /* 0x00040800011a7983 */ /* 0x000ea40000300800 */
[----:B------:R-:W2:Y:S01]  /*40d00*/  LDL.LU R27, [R1+0x40c] ;  /* 0x00040c00011b7983 */ /* 0x000ea20000300800 */
[C---:B----4-:R-:W-:Y:S08]  /*40d10*/  HMMA.16816.F32.BF16 R16, R8.reuse, R14, R16 ;  /* 0x0000000e0810723c */ /* 0x050ff00000041810 */
[C---:B---3--:R-:W-:Y:S11]  /*40d20*/  HMMA.16816.F32.BF16 R20, R8.reuse, R6, R20 ;  /* 0x000000060814723c */ /* 0x048ff60000041814 */
[----:B------:R-:W-:Y:S04]  /*40d30*/  @!UPT UIADD3 URZ, URZ, URZ, URZ ;  /* 0x0000003f3f3ff290 */ /* 0x000fe8000fffe03f */
[----:B------:R0:W-:Y:S01]  /*40d40*/  STL.64 [R1+0x510], R16 ;  /* 0x0005101001007387 */ /* 0x0001e20000100a00 */
[----:B------:R1:W-:Y:S03]  /*40d50*/  STL.64 [R1+0x518], R18 ;  /* 0x0005181201007387 */ /* 0x0003e60000100a00 */
[----:B0-----:R-:W3:Y:S01]  /*40d60*/  LDL.LU R16, [R1+0x360] ;  /* 0x0003600001107983 */ /* 0x001ee20000300800 */
[----:B------:R-:W3:Y:S02]  /*40d70*/  LDL.LU R17, [R1+0x364] ;  /* 0x0003640001117983 */ /* 0x000ee40000300800 */
[----:B-1----:R-:W3:Y:S02]  /*40d80*/  LDL.LU R18, [R1+0x368] ;  /* 0x0003680001127983 */ /* 0x002ee40000300800 */
[----:B------:R-:W3:Y:S01]  /*40d90*/  LDL.LU R19, [R1+0x36c] ;  /* 0x00036c0001137983 */ /* 0x000ee20000300800 */
[----:B------:R0:W-:Y:S01]  /*40da0*/  STL.64 [R1+0x2b10], R14 ;  /* 0x002b100e01007387 */ /* 0x0001e20000100a00 */
[----:B------:R-:W4:Y:S02]  /*40db0*/  LDL.LU R12, [R1+0x3d0] ;  /* 0x0003d000010c7983 */ /* 0x000f240000300800 */
[----:B------:R-:W4:Y:S01]  /*40dc0*/  LDL.LU R13, [R1+0x3d4] ;  /* 0x0003d400010d7983 */ /* 0x000f220000300800 */
[----:B0-----:R-:W4:Y:S01]  /*40dd0*/  LDL.LU R14, [R1+0x3d8] ;  /* 0x0003d800010e7983 */ /* 0x001f220000300800 */
[----:B------:R-:W4:Y:S02]  /*40de0*/  LDL.LU R15, [R1+0x3dc] ;  /* 0x0003dc00010f7983 */ /* 0x000f240000300800 */
[----:B------:R-:W-:Y:S02]  /*40df0*/  STL.64 [R1+0x500], R20 ;  /* 0x0005001401007387 */ /* 0x000fe40000100a00 */
[----:B------:R0:W-:Y:S02]  /*40e00*/  STL.64 [R1+0x508], R22 ;  /* 0x0005081601007387 */ /* 0x0001e40000100a00 */
[----:B0-----:R-:W3:Y:S01]  /*40e10*/  LDL.LU.64 R22, [R1+0x2b38] ;  /* 0x002b380001167983 */ /* 0x001ee20000300a00 */
[----:B------:R0:W-:Y:S02]  /*40e20*/  STL.64 [R1+0x2ad8], R6 ;  /* 0x002ad80601007387 */ /* 0x0001e40000100a00 */
[----:B--2---:R-:W-:Y:S01]  /*40e30*/  STL.64 [R1+0x2ad0], R4 ;  /* 0x002ad00401007387 */ /* 0x004fe20000100a00 */
[----:B0-----:R-:W2:Y:S04]  /*40e40*/  LDL.64 R6, [R1+0x18] ;  /* 0x0000180001067983 */ /* 0x001ea80000100a00 */
[----:B--2---:R0:W-:Y:S04]  /*40e50*/  STL.64 [R1+0x2af0], R6 ;  /* 0x002af00601007387 */ /* 0x0041e80000100a00 */
[----:B0-----:R-:W2:Y:S01]  /*40e60*/  LDL.64 R6, [R1+0x28] ;  /* 0x0000280001067983 */ /* 0x001ea20000100a00 */
[C---:B---3--:R-:W-:Y:S03]  /*40e70*/  HMMA.16816.F32.BF16 R24, R8.reuse, R22, R24 ;  /* 0x000000160818723c */ /* 0x048fe60000041818 */
[----:B--2---:R0:W-:Y:S04]  /*40e80*/  STL.64 [R1+0x2b08], R6 ;  /* 0x002b080601007387 */ /* 0x0041e80000100a00 */
[----:B0-----:R-:W2:Y:S11]  /*40e90*/  LDL.64 R6, [R1+0x48] ;  /* 0x0000480001067983 */ /* 0x001eb60000100a00 */
[----:B------:R-:W-:Y:S05]  /*40ea0*/  @!UPT UIADD3 URZ, URZ, URZ, URZ ;  /* 0x0000003f3f3ff290 */ /* 0x000fea000fffe03f */
[----:B------:R-:W-:Y:S02]  /*40eb0*/  STL.64 [R1+0x3f0], R24 ;  /* 0x0003f01801007387 */ /* 0x000fe40000100a00 */
[----:B------:R0:W-:Y:S02]  /*40ec0*/  STL.64 [R1+0x3f8], R26 ;  /* 0x0003f81a01007387 */ /* 0x0001e40000100a00 */
[----:B0-----:R-:W3:Y:S01]  /*40ed0*/  LDL.LU.64 R26, [R1+0x2b30] ;  /* 0x002b3000011a7983 */ /* 0x001ee20000300a00 */
[----:B------:R-:W2:Y:S02]  /*40ee0*/  LDL.LU R24, [R1+0x2b28] ;  /* 0x002b280001187983 */ /* 0x000ea40000300800 */
[----:B------:R0:W-:Y:S02]  /*40ef0*/  STL.64 [R1+0x2ac8], R22 ;  /* 0x002ac81601007387 */ /* 0x0001e40000100a00 */
[----:B------:R-:W2:Y:S01]  /*40f00*/  LDL.LU R20, [R1+0x3a0] ;  /* 0x0003a00001147983 */ /* 0x000ea20000300800 */
[----:B------:R-:W2:Y:S04]  /*40f10*/  LDL.LU R21, [R1+0x3a4] ;  /* 0x0003a40001157983 */ /* 0x000ea80000300800 */
[----:B0-----:R-:W2:Y:S01]  /*40f20*/  LDL.LU R22, [R1+0x3a8] ;  /* 0x0003a80001167983 */ /* 0x001ea20000300800 */
[----:B------:R-:W2:Y:S03]  /*40f30*/  LDL.LU R23, [R1+0x3ac] ;  /* 0x0003ac0001177983 */ /* 0x000ea60000300800 */
[----:B--2---:R-:W-:Y:S01]  /*40f40*/  STL.64 [R1+0x2ae8], R22 ;  /* 0x002ae81601007387 */ /* 0x004fe20000100a00 */
[----:B------:R0:W-:Y:S03]  /*40f50*/  STL.64 [R1+0x2ae0], R20 ;  /* 0x002ae01401007387 */ /* 0x0001e60000100a00 */
[----:B0-----:R-:W2:Y:S01]  /*40f60*/  LDL.LU R20, [R1+0x3b0] ;  /* 0x0003b00001147983 */ /* 0x001ea20000300800 */
[----:B------:R-:W2:Y:S02]  /*40f70*/  LDL.LU R21, [R1+0x3b4] ;  /* 0x0003b40001157983 */ /* 0x000ea40000300800 */
[----:B------:R-:W2:Y:S02]  /*40f80*/  LDL.LU R22, [R1+0x3b8] ;  /* 0x0003b80001167983 */ /* 0x000ea40000300800 */
[----:B------:R-:W2:Y:S01]  /*40f90*/  LDL.LU R23, [R1+0x3bc] ;  /* 0x0003bc0001177983 */ /* 0x000ea20000300800 */
[----:B---3--:R-:W-:Y:S01]  /*40fa0*/  HMMA.16816.F32.BF16 R8, R8, R26, R16 ;  /* 0x0000001a0808723c */ /* 0x008fe20000041810 */
[----:B--2---:R-:W-:Y:S01]  /*40fb0*/  STL.64 [R1+0x2b00], R22 ;  /* 0x002b001601007387 */ /* 0x004fe20000100a00 */
[----:B------:R0:W-:Y:S03]  /*40fc0*/  STL.64 [R1+0x2af8], R20 ;  /* 0x002af81401007387 */ /* 0x0001e60000100a00 */
[----:B0-----:R-:W2:Y:S01]  /*40fd0*/  LDL.LU R20, [R1+0x3c0] ;  /* 0x0003c00001147983 */ /* 0x001ea20000300800 */
[----:B------:R-:W2:Y:S02]  /*40fe0*/  LDL.LU R21, [R1+0x3c4] ;  /* 0x0003c40001157983 */ /* 0x000ea40000300800 */
[----:B------:R-:W2:Y:S02]  /*40ff0*/  LDL.LU R22, [R1+0x3c8] ;  /* 0x0003c80001167983 */ /* 0x000ea40000300800 */
[----:B------:R-:W2:Y:S01]  /*41000*/  LDL.LU R23, [R1+0x3cc] ;  /* 0x0003cc0001177983 */ /* 0x000ea20000300800 */
[----:B------:R-:W4:Y:S01]  /*41010*/  LDL.LU.64 R18, [R1+0x2b20] ;  /* 0x002b200001127983 */ /* 0x000f220000300a00 */
[----:B------:R-:W4:Y:S11]  /*41020*/  LDL.LU.64 R16, [R1+0x2b18] ;  /* 0x002b180001107983 */ /* 0x000f360000300a00 */
[----:B------:R-:W-:Y:S02]  /*41030*/  STL.64 [R1+0x360], R8 ;  /* 0x0003600801007387 */ /* 0x000fe40000100a00 */
[----:B------:R0:W-:Y:S02]  /*41040*/  STL.64 [R1+0x368], R10 ;  /* 0x0003680a01007387 */ /* 0x0001e40000100a00 */
[----:B0-----:R-:W-:-:S02]  /*41050*/  IMAD.MOV.U32 R11, RZ, RZ, R0 ;  /* 0x000000ffff0b7224 */ /* 0x001fc400078e0000 */
[----:B------:R-:W-:Y:S01]  /*41060*/  IMAD.MOV.U32 R0, RZ, RZ, R7 ;  /* 0x000000ffff007224 */ /* 0x000fe200078e0007 */
[C---:B----4-:R-:W-:Y:S11]  /*41070*/  HMMA.16816.F32.BF16 R12, R16.reuse, R6, R12 ;  /* 0x00000006100c723c */ /* 0x050ff6000004180c */
[----:B------:R-:W-:Y:S11]  /*41080*/  @!UPT UIADD3 URZ, URZ, URZ, URZ ;  /* 0x0000003f3f3ff290 */ /* 0x000ff6000fffe03f */
[----:B------:R-:W-:Y:S01]  /*41090*/  @!UPT UIADD3 URZ, URZ, URZ, URZ ;  /* 0x0000003f3f3ff290 */ /* 0x000fe2000fffe03f */
[----:B------:R0:W-:Y:S01]  /*410a0*/  STL.64 [R1+0x4f0], R12 ;  /* 0x0004f00c01007387 */ /* 0x0001e20000100a00 */
[----:B------:R1:W-:Y:S02]  /*410b0*/  STL.64 [R1+0x4f8], R14 ;  /* 0x0004f80e01007387 */ /* 0x0003e40000100a00 */
[----:B0-----:R-:W-:Y:S01]  /*410c0*/  IMAD.MOV.U32 R12, RZ, RZ, R6 ;  /* 0x000000ffff0c7224 */ /* 0x001fe200078e0006 */
[----:B-1----:R-:W3:Y:S01]  /*410d0*/  LDL.LU.64 R14, [R1+0x2b10] ;  /* 0x002b1000010e7983 */ /* 0x002ee20000300a00 */
[----:B------:R-:W2:Y:S02]  /*410e0*/  LDL.LU.64 R6, [R1+0x2b08] ;  /* 0x002b080001067983 */ /* 0x000ea40000300a00 */
[----:B------:R-:W-:Y:S01]  /*410f0*/  IMAD.MOV.U32 R10, RZ, RZ, R24 ;  /* 0x000000ffff0a7224 */ /* 0x000fe200078e0018 */
        /* <DEDUP_REMOVED lines=9> */
[----:B------:R-:W-:Y:S01]  /*41190*/  STL.64 [R1+0x2ac0], R26 ;  /* 0x002ac01a01007387 */ /* 0x000fe20000100a00 */
[----:B------:R0:W-:Y:S04]  /*411a0*/  STL.64 [R1+0x2ab8], R24 ;  /* 0x002ab81801007387 */ /* 0x0001e80000100a00 */
[----:B0-----:R-:W3:Y:S01]  /*411b0*/  LDL.LU R24, [R1+0x390] ;  /* 0x0003900001187983 */ /* 0x001ee20000300800 */
[----:B------:R-:W3:Y:S02]  /*411c0*/  LDL.LU R25, [R1+0x394] ;  /* 0x0003940001197983 */ /* 0x000ee40000300800 */
[----:B------:R-:W3:Y:S02]  /*411d0*/  LDL.LU R26, [R1+0x398] ;  /* 0x00039800011a7983 */ /* 0x000ee40000300800 */
[----:B------:R-:W3:Y:S01]  /*411e0*/  LDL.LU R27, [R1+0x39c] ;  /* 0x00039c00011b7983 */ /* 0x000ee20000300800 */
        /* <DEDUP_REMOVED lines=9> */
[----:B------:R-:W4:Y:S01]  /*41280*/  LDL.LU.64 R6, [R1+0x2ad8] ;  /* 0x002ad80001067983 */ /* 0x000f220000300a00 */
[----:B------:R-:W3:Y:S02]  /*41290*/  LDL.LU.64 R4, [R1+0x2ad0] ;  /* 0x002ad00001047983 */ /* 0x000ee40000300a00 */
[----:B------:R0:W-:Y:S01]  /*412a0*/  STL.64 [R1+0x2a68], R10 ;  /* 0x002a680a01007387 */ /* 0x0001e20000100a00 */
[----:B--2---:R-:W-:Y:S07]  /*412b0*/  HMMA.16816.F32.BF16 R20, R16, R10, R20 ;  /* 0x0000000a1014723c */ /* 0x004fee0000041814 */
[----:B0-----:R-:W-:-:S02]  /*412c0*/  IMAD.MOV.U32 R10, RZ, RZ, R9 ;  /* 0x000000ffff0a7224 */ /* 0x001fc400078e0009 */
[----:B------:R-:W-:Y:S11]  /*412d0*/  IMAD.MOV.U32 R11, RZ, RZ, R8 ;  /* 0x000000ffff0b7224 */ /* 0x000ff600078e0008 */
[----:B------:R-:W-:Y:S03]  /*412e0*/  @!UPT UIADD3 URZ, URZ, URZ, URZ ;  /* 0x0000003f3f3ff290 */ /* 0x000fe6000fffe03f */
[----:B------:R0:W-:Y:S01]  /*412f0*/  STL.64 [R1+0x4c0], R20 ;  /* 0x0004c01401007387 */ /* 0x0001e20000100a00 */
[----:B------:R1:W-:Y:S03]  /*41300*/  STL.64 [R1+0x4c8], R22 ;  /* 0x0004c81601007387 */ /* 0x0003e60000100a00 */
[----:B0-----:R-:W4:Y:S01]  /*41310*/  LDL.LU R20, [R1+0x380] ;  /* 0x0003800001147983 */ /* 0x001f220000300800 */
[----:B------:R-:W4:Y:S02]  /*41320*/  LDL.LU R21, [R1+0x384] ;  /* 0x0003840001157983 */ /* 0x000f240000300800 */
[----:B-1----:R-:W4:Y:S02]  /*41330*/  LDL.LU R22, [R1+0x388] ;  /* 0x0003880001167983 */ /* 0x002f240000300800 */
[----:B------:R-:W4:Y:S01]  /*41340*/  LDL.LU R23, [R1+0x38c] ;  /* 0x00038c0001177983 */ /* 0x000f220000300800 */
[----:B------:R3:W-:Y:S02]  /*41350*/  STL.64 [R1+0x2a80], R10 ;  /* 0x002a800a01007387 */ /* 0x0007e40000100a00 */
[----:B---3--:R-:W-:Y:S02]  /*41360*/  HMMA.16816.F32.BF16 R8, R16, R14, R24 ;  /* 0x0000000e1008723c */ /* 0x008fe40000041818 */
[----:B------:R-:W2:Y:S11]  /*41370*/  LDL.LU R24, [R1+0x370] ;  /* 0x0003700001187983 */ /* 0x000eb60000300800 */
[----:B------:R-:W-:Y:S10]  /*41380*/  @!UPT UIADD3 URZ, URZ, URZ, URZ ;  /* 0x0000003f3f3ff290 */ /* 0x000ff4000fffe03f */
[----:B------:R0:W-:Y:S01]  /*41390*/  STL.64 [R1+0x4b0], R8 ;  /* 0x0004b00801007387 */ /* 0x0001e20000100a00 */
[----:B------:R1:W-:Y:S02]  /*413a0*/  STL.64 [R1+0x4b8], R10 ;  /* 0x0004b80a01007387 */ /* 0x0003e40000100a00 */
[----:B------:R-:W2:Y:S02]  /*413b0*/  LDL.LU R25, [R1+0x374] ;  /* 0x0003740001197983 */ /* 0x000ea40000300800 */
[----:B------:R-:W2:Y:S01]  /*413c0*/  LDL.LU R26, [R1+0x378] ;  /* 0x00037800011a7983 */ /* 0x000ea20000300800 */
[----:B------:R-:W2:Y:S04]  /*413d0*/  LDL.LU R27, [R1+0x37c] ;  /* 0x00037c00011b7983 */ /* 0x000ea80000300800 */
[----:B0-----:R-:W3:Y:S01]  /*413e0*/  LDL.LU R8, [R1+0x280] ;  /* 0x0002800001087983 */ /* 0x001ee20000300800 */
[----:B------:R-:W3:Y:S02]  /*413f0*/  LDL.LU R9, [R1+0x284] ;  /* 0x0002840001097983 */ /* 0x000ee40000300800 */
[----:B-1----:R-:W2:Y:S02]  /*41400*/  LDL.LU R10, [R1+0x288] ;  /* 0x00028800010a7983 */ /* 0x002ea40000300800 */
[----:B------:R-:W2:Y:S02]  /*41410*/  LDL.LU R11, [R1+0x28c] ;  /* 0x00028c00010b7983 */ /* 0x000ea40000300800 */
[----:B--2---:R0:W-:Y:S01]  /*41420*/  STL.64 [R1+0x2a90], R10 ;  /* 0x002a900a01007387 */ /* 0x0041e20000100a00 */
[----:B---3--:R-:W-:Y:S02]  /*41430*/  STL.64 [R1+0x2a88], R8 ;  /* 0x002a880801007387 */ /* 0x008fe40000100a00 */
[----:B------:R1:W-:Y:S02]  /*41440*/  STL.64 [R1+0x2a60], R14 ;  /* 0x002a600e01007387 */ /* 0x0003e40000100a00 */
[----:B0-----:R-:W-:-:S02]  /*41450*/  IMAD.MOV.U32 R10, RZ, RZ, R12 ;  /* 0x000000ffff0a7224 */ /* 0x001fc400078e000c */
[----:B------:R-:W2:Y:S01]  /*41460*/  LDL.LU R12, [R1+0x260] ;  /* 0x00026000010c7983 */ /* 0x000ea20000300800 */
[----:B------:R-:W2:Y:S02]  /*41470*/  LDL.LU R13, [R1+0x264] ;  /* 0x00026400010d7983 */ /* 0x000ea40000300800 */
[----:B-1----:R-:W3:Y:S02]  /*41480*/  LDL.LU R14, [R1+0x268] ;  /* 0x00026800010e7983 */ /* 0x002ee40000300800 */
[----:B------:R-:W3:Y:S01]  /*41490*/  LDL.LU R15, [R1+0x26c] ;  /* 0x00026c00010f7983 */ /* 0x000ee20000300800 */
[C---:B----4-:R-:W-:Y:S01]  /*414a0*/  HMMA.16816.F32.BF16 R20, R16.reuse, R6, R20 ;  /* 0x000000061014723c */ /* 0x050fe20000041814 */
        /* <DEDUP_REMOVED lines=11> */
[----:B------:R-:W2:Y:S02]  /*41560*/  LDL.LU R15, [R1+0x29c] ;  /* 0x00029c00010f7983 */ /* 0x000ea40000300800 */
[----:B------:R-:W-:Y:S01]  /*41570*/  STL.64 [R1+0x4a0], R20 ;  /* 0x0004a01401007387 */ /* 0x000fe20000100a00 */
[----:B------:R0:W-:Y:S03]  /*41580*/  STL.64 [R1+0x4a8], R22 ;  /* 0x0004a81601007387 */ /* 0x0001e60000100a00 */
[----:B0-----:R-:W3:Y:S01]  /*41590*/  LDL.LU.64 R22, [R1+0x2ac8] ;  /* 0x002ac80001167983 */ /* 0x001ee20000300a00 */
[----:B------:R-:W-:Y:S02]  /*415a0*/  STL.64 [R1+0x2a58], R6 ;  /* 0x002a580601007387 */ /* 0x000fe40000100a00 */
[----:B------:R0:W-:Y:S02]  /*415b0*/  STL.64 [R1+0x2a50], R4 ;  /* 0x002a500401007387 */ /* 0x0001e40000100a00 */
[----:B0-----:R-:W4:Y:S01]  /*415c0*/  LDL.LU R4, [R1+0x2a0] ;  /* 0x0002a00001047983 */ /* 0x001f220000300800 */
[----:B------:R-:W4:Y:S02]  /*415d0*/  LDL.LU R5, [R1+0x2a4] ;  /* 0x0002a40001057983 */ /* 0x000f240000300800 */
[----:B------:R-:W4:Y:S02]  /*415e0*/  LDL.LU R6, [R1+0x2a8] ;  /* 0x0002a80001067983 */ /* 0x000f240000300800 */
[----:B------:R-:W4:Y:S02]  /*415f0*/  LDL.LU R7, [R1+0x2ac] ;  /* 0x0002ac0001077983 */ /* 0x000f240000300800 */
[----:B------:R-:W-:Y:S01]  /*41600*/  IMAD.MOV.U32 R11, RZ, RZ, R0 ;  /* 0x000000ffff0b7224 */ /* 0x000fe200078e0000 */
[C---:B---3--:R-:W-:Y:S11]  /*41610*/  HMMA.16816.F32.BF16 R24, R16.reuse, R22, R24 ;  /* 0x000000161018723c */ /* 0x048ff60000041818 */
[----:B------:R-:W-:Y:S11]  /*41620*/  @!UPT UIADD3 URZ, URZ, URZ, URZ ;  /* 0x0000003f3f3ff290 */ /* 0x000ff6000fffe03f */
[----:B------:R-:W-:Y:S01]  /*41630*/  @!UPT UIADD3 URZ, URZ, URZ, URZ ;  /* 0x0000003f3f3ff290 */ /* 0x000fe2000fffe03f */
[----:B------:R-:W-:Y:S01]  /*41640*/  STL.64 [R1+0x490], R24 ;  /* 0x0004901801007387 */ /* 0x000fe20000100a00 */
[----:B------:R0:W-:Y:S03]  /*41650*/  STL.64 [R1+0x498], R26 ;  /* 0x0004981a01007387 */ /* 0x0001e60000100a00 */
[----:B0-----:R-:W4:Y:S01]  /*41660*/  LDL.LU.64 R26, [R1+0x2ac0] ;  /* 0x002ac000011a7983 */ /* 0x001f220000300a00 */
[----:B------:R-:W3:Y:S02]  /*41670*/  LDL.LU.64 R24, [R1+0x2ab8] ;  /* 0x002ab80001187983 */ /* 0x000ee40000300a00 */
[----:B------:R-:W-:Y:S02]  /*41680*/  IMAD.MOV.U32 R8, RZ, RZ, R22 ;  /* 0x000000ffff087224 */ /* 0x000fe400078e0016 */
[----:B------:R-:W-:Y:S02]  /*41690*/  IMAD.MOV.U32 R0, RZ, RZ, R23 ;  /* 0x000000ffff007224 */ /* 0x000fe400078e0017 */
[----:B------:R-:W2:Y:S01]  /*416a0*/  LDL.LU.64 R22, [R1+0x2ab0] ;  /* 0x002ab00001167983 */ /* 0x000ea20000300a00 */
[----:B------:R-:W2:Y:S01]  /*416b0*/  LDL.LU.64 R20, [R1+0x2aa8] ;  /* 0x002aa80001147983 */ /* 0x000ea20000300a00 */
[----:B----4-:R-:W-:Y:S02]  /*416c0*/  HMMA.16816.F32.BF16 R16, R16, R26, R4 ;  /* 0x0000001a1010723c */ /* 0x010fe40000041804 */
[----:B------:R-:W4:Y:S11]  /*416d0*/  LDL.LU R4, [R1+0x250] ;  /* 0x0002500001047983 */ /* 0x000f360000300800 */
[----:B------:R-:W-:Y:S10]  /*416e0*/  @!UPT UIADD3 URZ, URZ, URZ, URZ ;  /* 0x0000003f3f3ff290 */ /* 0x000ff4000fffe03f */
[----:B------:R-:W-:Y:S01]  /*416f0*/  STL.64 [R1+0x2a0], R16 ;  /* 0x0002a01001007387 */ /* 0x000fe20000100a00 */
[----:B------:R0:W-:Y:S02]  /*41700*/  STL.64 [R1+0x2a8], R18 ;  /* 0x0002a81201007387 */ /* 0x0001e40000100a00 */
[----:B------:R-:W4:Y:S02]  /*41710*/  LDL.LU R5, [R1+0x254] ;  /* 0x0002540001057983 */ /* 0x000f240000300800 */
[----:B------:R-:W4:Y:S01]  /*41720*/  LDL.LU R6, [R1+0x258] ;  /* 0x0002580001067983 */ /* 0x000f220000300800 */
[----:B------:R-:W4:Y:S01]  /*41730*/  LDL.LU R7, [R1+0x25c] ;  /* 0x00025c0001077983 */ /* 0x000f220000300800 */
[----:B0-----:R-:W-:Y:S02]  /*41740*/  IMAD.MOV.U32 R18, RZ, RZ, R8 ;  /* 0x000000ffff127224 */ /* 0x001fe400078e0008 */
[----:B--2---:R-:W-:Y:S01]  /*41750*/  HMMA.16816.F32.BF16 R8, R20, R10, R12 ;  /* 0x0000000a1408723c */ /* 0x004fe2000004180c */
[----:B------:R-:W-:Y:S01]  /*41760*/  IMAD.MOV.U32 R19, RZ, RZ, R0 ;  /* 0x000000ffff137224 */ /* 0x000fe200078e0000 */
[----:B------:R-:W-:Y:S04]  /*41770*/  STL.64 [R1+0x2a40], R26 ;  /* 0x002a401a01007387 */ /* 0x000fe80000100a00 */
[----:B------:R0:W-:Y:S01]  /*41780*/  STL.64 [R1+0x2a48], R18 ;  /* 0x002a481201007387 */ /* 0x0001e20000100a00 */
[----:B------:R-:W2:Y:S02]  /*41790*/  LDL.LU R16, [R1+0x240] ;  /* 0x0002400001107983 */ /* 0x000ea40000300800 */
[----:B------:R-:W2:Y:S01]  /*417a0*/  LDL.LU R17, [R1+0x244] ;  /* 0x0002440001117983 */ /* 0x000ea20000300800 */
[----:B0-----:R-:W2:Y:S01]  /*417b0*/  LDL.LU R18, [R1+0x248] ;  /* 0x0002480001127983 */ /* 0x001ea20000300800 */
[----:B------:R-:W2:Y:S02]  /*417c0*/  LDL.LU R19, [R1+0x24c] ;  /* 0x00024c0001137983 */ /* 0x000ea40000300800 */
[----:B------:R-:W2:Y:S02]  /*417d0*/  LDL.LU.64 R14, [R1+0x2aa0] ;  /* 0x002aa000010e7983 */ /* 0x000ea40000300a00 */
[----:B------:R-:W2:Y:S08]  /*417e0*/  LDL.LU.64 R12, [R1+0x2a98] ;  /* 0x002a9800010c7983 */ /* 0x000eb00000300a00 */
[----:B------:R-:W-:Y:S01]  /*417f0*/  STL.64 [R1+0x290], R8 ;  /* 0x0002900801007387 */ /* 0x000fe20000100a00 */
[----:B------:R0:W-:Y:S03]  /*41800*/  STL.64 [R1+0x298], R10 ;  /* 0x0002980a01007387 */ /* 0x0001e60000100a00 */
[----:B0-----:R-:W2:Y:S01]  /*41810*/  LDL.LU.64 R10, [R1+0x2a90] ;  /* 0x002a9000010a7983 */ /* 0x001ea20000300a00 */
[----:B------:R-:W2:Y:S02]  /*41820*/  LDL.LU.64 R8, [R1+0x2a88] ;  /* 0x002a880001087983 */ /* 0x000ea40000300a00 */
[----:B---3--:R-:W-:-:S02]  /*41830*/  IMAD.MOV.U32 R26, RZ, RZ, R25 ;  /* 0x000000ffff1a7224 */ /* 0x008fc400078e0019 */
[----:B------:R-:W-:-:S07]  /*41840*/  IMAD.MOV.U32 R27, RZ, RZ, R24 ;  /* 0x000000ffff1b7224 */ /* 0x000fce00078e0018 */
[C---:B--2---:R-:W-:Y:S01]  /*41850*/  HMMA.16816.F32.BF16 R24, R20.reuse, R26, R8 ;  /* 0x0000001a1418723c */ /* 0x044fe20000041808 */
[----:B------:R-:W2:Y:S11]  /*41860*/  LDL.LU.64 R10, [R1+0x2a80] ;  /* 0x002a8000010a7983 */ /* 0x000eb60000300a00 */
[----:B------:R-:W-:Y:S11]  /*41870*/  @!UPT UIADD3 URZ, URZ, URZ, URZ ;  /* 0x0000003f3f3ff290 */ /* 0x000ff6000fffe03f */
[----:B------:R0:W-:Y:S01]  /*41880*/  STL.64 [R1+0x280], R24 ;  /* 0x0002801801007387 */ /* 0x0001e20000100a00 */
[----:B------:R1:W-:Y:S03]  /*41890*/  STL.64 [R1+0x288], R26 ;  /* 0x0002881a01007387 */ /* 0x0003e60000100a00 */
[----:B0-----:R-:W3:Y:S01]  /*418a0*/  LDL.LU R24, [R1+0x230] ;  /* 0x0002300001187983 */ /* 0x001ee20000300800 */
[----:B------:R-:W3:Y:S02]  /*418b0*/  LDL.LU R25, [R1+0x234] ;  /* 0x0002340001197983 */ /* 0x000ee40000300800 */
[----:B-1----:R-:W3:Y:S02]  /*418c0*/  LDL.LU R26, [R1+0x238] ;  /* 0x00023800011a7983 */ /* 0x002ee40000300800 */
[----:B------:R-:W3:Y:S01]  /*418d0*/  LDL.LU R27, [R1+0x23c] ;  /* 0x00023c00011b7983 */ /* 0x000ee20000300800 */
[C---:B--2---:R-:W-:Y:S01]  /*418e0*/  HMMA.16816.F32.BF16 R8, R20.reuse, R10, R12 ;  /* 0x0000000a1408723c */ /* 0x044fe2000004180c */
[----:B------:R-:W2:Y:S01]  /*418f0*/  LDL.LU.64 R14, [R1+0x2a78] ;  /* 0x002a7800010e7983 */ /* 0x000ea20000300a00 */
[----:B------:R-:W2:Y:S11]  /*41900*/  LDL.LU.64 R12, [R1+0x2a70] ;  /* 0x002a7000010c7983 */ /* 0x000eb60000300a00 */
[----:B------:R-:W-:Y:S10]  /*41910*/  @!UPT UIADD3 URZ, URZ, URZ, URZ ;  /* 0x0000003f3f3ff290 */ /* 0x000ff4000fffe03f */
        /* <DEDUP_REMOVED lines=8> */
[----:B0-----:R-:W4:Y:S01]  /*419a0*/  LDL.LU.64 R14, [R1+0x2a60] ;  /* 0x002a6000010e7983 */ /* 0x001f220000300a00 */
[----:B------:R0:W-:Y:S03]  /*419b0*/  STL.64 [R1+0x29f0], R10 ;  /* 0x0029f00a01007387 */ /* 0x0001e60000100a00 */
[----:B0-----:R-:W2:Y:S04]  /*419c0*/  LDL.LU.64 R10, [R1+0x18] ;  /* 0x00001800010a7983 */ /* 0x001ea80000300a00 */
[----:B--2---:R0:W-:Y:S01]  /*419d0*/  STL.64 [R1+0x2a08], R10 ;  /* 0x002a080a01007387 */ /* 0x0041e20000100a00 */
[----:B------:R-:W2:Y:S02]  /*419e0*/  LDL.LU R8, [R1+0x1e0] ;  /* 0x0001e00001087983 */ /* 0x000ea40000300800 */
[----:B------:R-:W2:Y:S01]  /*419f0*/  LDL.LU R9, [R1+0x1e4] ;  /* 0x0001e40001097983 */ /* 0x000ea20000300800 */
[----:B0-----:R-:W2:Y:S01]  /*41a00*/  LDL.LU R10, [R1+0x1e8] ;  /* 0x0001e800010a7983 */ /* 0x001ea20000300800 */
[----:B------:R-:W2:Y:S01]  /*41a10*/  LDL.LU R11, [R1+0x1ec] ;  /* 0x0001ec00010b7983 */ /* 0x000ea20000300800 */
[C---:B----4-:R-:W-:Y:S02]  /*41a20*/  HMMA.16816.F32.BF16 R4, R20.reuse, R14, R4 ;  /* 0x0000000e1404723c */ /* 0x050fe40000041804 */
[----:B--2---:R0:W-:Y:S01]  /*41a30*/  STL.64 [R1+0x2a18], R10 ;  /* 0x002a180a01007387 */ /* 0x0041e20000100a00 */
[----:B------:R1:W-:Y:S03]  /*41a40*/  STL.64 [R1+0x2a10], R8 ;  /* 0x002a100801007387 */ /* 0x0003e60000100a00 */
[----:B0-----:R-:W2:Y:S04]  /*41a50*/  LDL.LU.64 R10, [R1+0x48] ;  /* 0x00004800010a7983 */ /* 0x001ea80000300a00 */
[----:B--2---:R0:W-:Y:S01]  /*41a60*/  STL.64 [R1+0x2a38], R10 ;  /* 0x002a380a01007387 */ /* 0x0041e20000100a00 */
[----:B-1----:R-:W2:Y:S02]  /*41a70*/  LDL.LU R8, [R1+0x110] ;  /* 0x0001100001087983 */ /* 0x002ea40000300800 */
[----:B------:R-:W2:Y:S01]  /*41a80*/  LDL.LU R9, [R1+0x114] ;  /* 0x0001140001097983 */ /* 0x000ea20000300800 */
[----:B0-----:R-:W2:Y:S01]  /*41a90*/  LDL.LU R10, [R1+0x118] ;  /* 0x00011800010a7983 */ /* 0x001ea20000300800 */
[----:B------:R-:W2:Y:S08]  /*41aa0*/  LDL.LU R11, [R1+0x11c] ;  /* 0x00011c00010b7983 */ /* 0x000eb00000300800 */
[----:B------:R-:W-:Y:S02]  /*41ab0*/  STL.64 [R1+0x250], R4 ;  /* 0x0002500401007387 */ /* 0x000fe40000100a00 */
[----:B------:R0:W-:Y:S02]  /*41ac0*/  STL.64 [R1+0x258], R6 ;  /* 0x0002580601007387 */ /* 0x0001e40000100a00 */
[----:B0-----:R-:W4:Y:S01]  /*41ad0*/  LDL.LU.64 R6, [R1+0x2a58] ;  /* 0x002a580001067983 */ /* 0x001f220000300a00 */
[----:B------:R-:W2:Y:S02]  /*41ae0*/  LDL.LU.64 R4, [R1+0x2a50] ;  /* 0x002a500001047983 */ /* 0x000ea40000300a00 */
[----:B------:R0:W-:Y:S02]  /*41af0*/  STL.64 [R1+0x2a20], R14 ;  /* 0x002a200e01007387 */ /* 0x0001e40000100a00 */
[----:B------:R-:W2:Y:S01]  /*41b00*/  LDL.LU R12, [R1+0x1f0] ;  /* 0x0001f000010c7983 */ /* 0x000ea20000300800 */
[----:B------:R-:W2:Y:S04]  /*41b10*/  LDL.LU R13, [R1+0x1f4] ;  /* 0x0001f400010d7983 */ /* 0x000ea80000300800 */
[----:B0-----:R-:W2:Y:S01]  /*41b20*/  LDL.LU R14, [R1+0x1f8] ;  /* 0x0001f800010e7983 */ /* 0x001ea20000300800 */
[----:B------:R-:W2:Y:S01]  /*41b30*/  LDL.LU R15, [R1+0x1fc] ;  /* 0x0001fc00010f7983 */ /* 0x000ea20000300800 */
[C---:B----4-:R-:W-:Y:S11]  /*41b40*/  HMMA.16816.F32.BF16 R16, R20.reuse, R6, R16 ;  /* 0x000000061410723c */ /* 0x050ff60000041810 */
[----:B------:R-:W-:Y:S11]  /*41b50*/  @!UPT UIADD3 URZ, URZ, URZ, URZ ;  /* 0x0000003f3f3ff290 */ /* 0x000ff6000fffe03f */
[----:B------:R-:W-:Y:S01]  /*41b60*/  @!UPT UIADD3 URZ, URZ, URZ, URZ ;  /* 0x0000003f3f3ff290 */ /* 0x000fe2000fffe03f */
[----:B------:R-:W-:Y:S01]  /*41b70*/  STL.64 [R1+0x240], R16 ;  /* 0x0002401001007387 */ /* 0x000fe20000100a00 */
[----:B------:R0:W-:Y:S03]  /*41b80*/  STL.64 [R1+0x248], R18 ;  /* 0x0002481201007387 */ /* 0x0001e60000100a00 */
[----:B0-----:R-:W3:Y:S01]  /*41b90*/  LDL.LU.64 R18, [R1+0x2a48] ;  /* 0x002a480001127983 */ /* 0x001ee20000300a00 */
[----:B------:R-:W-:Y:S02]  /*41ba0*/  STL.64 [R1+0x2a00], R6 ;  /* 0x002a000601007387 */ /* 0x000fe40000100a00 */
[----:B--2---:R0:W-:Y:S02]  /*41bb0*/  STL.64 [R1+0x29f8], R4 ;  /* 0x0029f80401007387 */ /* 0x0041e40000100a00 */
[----:B0-----:R-:W2:Y:S01]  /*41bc0*/  LDL.LU R4, [R1+0x1d0] ;  /* 0x0001d00001047983 */ /* 0x001ea20000300800 */
[----:B------:R-:W2:Y:S02]  /*41bd0*/  LDL.LU R5, [R1+0x1d4] ;  /* 0x0001d40001057983 */ /* 0x000ea40000300800 */
[----:B------:R-:W2:Y:S02]  /*41be0*/  LDL.LU R6, [R1+0x1d8] ;  /* 0x0001d80001067983 */ /* 0x000ea40000300800 */
[----:B------:R-:W2:Y:S01]  /*41bf0*/  LDL.LU R7, [R1+0x1dc] ;  /* 0x0001dc0001077983 */ /* 0x000ea20000300800 */
[C---:B---3--:R-:W-:Y:S11]  /*41c00*/  HMMA.16816.F32.BF16 R24, R20.reuse, R18, R24 ;  /* 0x000000121418723c */ /* 0x048ff60000041818 */
[----:B------:R-:W-:Y:S11]  /*41c10*/  @!UPT UIADD3 URZ, URZ, URZ, URZ ;  /* 0x0000003f3f3ff290 */ /* 0x000ff6000fffe03f */
[----:B------:R-:W-:Y:S01]  /*41c20*/  @!UPT UIADD3 URZ, URZ, URZ, URZ ;  /* 0x0000003f3f3ff290 */ /* 0x000fe2000fffe03f */
[----:B------:R-:W-:Y:S01]  /*41c30*/  STL.64 [R1+0x230], R24 ;  /* 0x0002301801007387 */ /* 0x000fe20000100a00 */
[----:B------:R0:W-:Y:S03]  /*41c40*/  STL.64 [R1+0x238], R26 ;  /* 0x0002381a01007387 */ /* 0x0001e60000100a00 */
[----:B0-----:R-:W3:Y:S01]  /*41c50*/  LDL.LU.64 R26, [R1+0x2a40] ;  /* 0x002a4000011a7983 */ /* 0x001ee20000300a00 */
[----:B------:R0:W-:Y:S03]  /*41c60*/  STL.64 [R1+0x29e0], R18 ;  /* 0x0029e01201007387 */ /* 0x0001e60000100a00 */
[----:B0-----:R-:W4:Y:S01]  /*41c70*/  LDL.LU.64 R18, [R1+0x28] ;  /* 0x0000280001127983 */ /* 0x001f220000300a00 */
[----:B---3--:R-:W-:Y:S03]  /*41c80*/  HMMA.16816.F32.BF16 R20, R20, R26, R8 ;  /* 0x0000001a1414723c */ /* 0x008fe60000041808 */
[----:B------:R-:W3:Y:S01]  /*41c90*/  LDL.LU.64 R10, [R1+0x2a38] ;  /* 0x002a3800010a7983 */ /* 0x000ee20000300a00 */
[----:B------:R-:W-:-:S03]  /*41ca0*/  IMAD.MOV.U32 R0, RZ, RZ, R27 ;  /* 0x000000ffff007224 */ /* 0x000fc600078e001b */
[----:B------:R-:W-:Y:S11]  /*41cb0*/  IMAD.MOV.U32 R8, RZ, RZ, R26 ;  /* 0x000000ffff087224 */ /* 0x000ff600078e001a */
[----:B------:R-:W-:Y:S05]  /*41cc0*/  @!UPT UIADD3 URZ, URZ, URZ, URZ ;  /* 0x0000003f3f3ff290 */ /* 0x000fea000fffe03f */
[----:B------:R-:W-:Y:S01]  /*41cd0*/  STL.64 [R1+0x110], R20 ;  /* 0x0001101401007387 */ /* 0x000fe20000100a00 */
[----:B------:R0:W-:Y:S02]  /*41ce0*/  STL.64 [R1+0x118], R22 ;  /* 0x0001181601007387 */ /* 0x0001e40000100a00 */
[----:B------:R-:W2:Y:S02]  /*41cf0*/  LDL.LU.64 R26, [R1+0x2a30] ;  /* 0x002a3000011a7983 */ /* 0x000ea40000300a00 */
[----:B------:R-:W2:Y:S02]  /*41d00*/  LDL.LU.64 R24, [R1+0x2a28] ;  /* 0x002a280001187983 */ /* 0x000ea40000300a00 */
[----:B0-----:R-:W-:Y:S02]  /*41d10*/  IMAD.MOV.U32 R23, RZ, RZ, R0 ;  /* 0x000000ffff177224 */ /* 0x001fe400078e0000 */
[----:B------:R-:W-:Y:S02]  /*41d20*/  IMAD.MOV.U32 R22, RZ, RZ, R8 ;  /* 0x000000ffff167224 */ /* 0x000fe400078e0008 */
[----:B---3--:R-:W-:Y:S01]  /*41d30*/  IMAD.MOV.U32 R0, RZ, RZ, R10 ;  /* 0x000000ffff007224 */ /* 0x008fe200078e000a */
[C---:B--2---:R-:W-:Y:S01]  /*41d40*/  HMMA.16816.F32.BF16 R12, R24.reuse, R10, R12 ;  /* 0x0000000a180c723c */ /* 0x044fe2000004180c */
[----:B------:R-:W-:Y:S11]  /*41d50*/  IMAD.MOV.U32 R29, RZ, RZ, R11 ;  /* 0x000000ffff1d7224 */ /* 0x000ff600078e000b */
[----:B------:R-:W-:Y:S11]  /*41d60*/  @!UPT UIADD3 URZ, URZ, URZ, URZ ;  /* 0x0000003f3f3ff290 */ /* 0x000ff6000fffe03f */
[----:B------:R-:W-:Y:S01]  /*41d70*/  STL.64 [R1+0x1f0], R12 ;  /* 0x0001f00c01007387 */ /* 0x000fe20000100a00 */
[----:B------:R0:W-:Y:S03]  /*41d80*/  STL.64 [R1+0x1f8], R14 ;  /* 0x0001f80e01007387 */ /* 0x0001e60000100a00 */
[----:B0-----:R-:W2:Y:S01]  /*41d90*/  LDL.LU.64 R14, [R1+0x2a20] ;  /* 0x002a2000010e7983 */ /* 0x001ea20000300a00 */
[----:B------:R-:W4:Y:S02]  /*41da0*/  LDL.LU.64 R10, [R1+0x2a18] ;  /* 0x002a1800010a7983 */ /* 0x000f240000300a00 */
[----:B------:R-:W4:Y:S02]  /*41db0*/  LDL.LU.64 R8, [R1+0x2a10] ;  /* 0x002a100001087983 */ /* 0x000f240000300a00 */
[C---:B----4-:R-:W-:Y:S11]  /*41dc0*/  HMMA.16816.F32.BF16 R8, R24.reuse, R18, R8 ;  /* 0x000000121808723c */ /* 0x050ff60000041808 */
[----:B------:R-:W-:Y:S11]  /*41dd0*/  @!UPT UIADD3 URZ, URZ, URZ, URZ ;  /* 0x0000003f3f3ff290 */ /* 0x000ff6000fffe03f */
[----:B------:R-:W-:Y:S01]  /*41de0*/  @!UPT UIADD3 URZ, URZ, URZ, URZ ;  /* 0x0000003f3f3ff290 */ /* 0x000fe2000fffe03f */
[----:B------:R-:W-:Y:S01]  /*41df0*/  STL.64 [R1+0x1e0], R8 ;  /* 0x0001e00801007387 */ /* 0x000fe20000100a00 */
[----:B------:R0:W-:Y:S03]  /*41e00*/  STL.64 [R1+0x1e8], R10 ;  /* 0x0001e80a01007387 */ /* 0x0001e60000100a00 */
[----:B0-----:R-:W3:Y:S01]  /*41e10*/  LDL.LU.64 R10, [R1+0x2a08] ;  /* 0x002a0800010a7983 */ /* 0x001ee20000300a00 */
[----:B------:R-:W4:Y:S02]  /*41e20*/  LDL.LU R16, [R1+0x1a0] ;  /* 0x0001a00001107983 */ /* 0x000f240000300800 */
[----:B------:R-:W-:Y:S02]  /*41e30*/  IMAD.MOV.U32 R13, RZ, RZ, R18 ;  /* 0x000000ffff0d7224 */ /* 0x000fe400078e0012 */
[----:B------:R-:W4:Y:S02]  /*41e40*/  LDL.LU R17, [R1+0x1a4] ;  /* 0x0001a40001117983 */ /* 0x000f240000300800 */
[----:B------:R-:W-:Y:S01]  /*41e50*/  IMAD.MOV.U32 R12, RZ, RZ, R19 ;  /* 0x000000ffff0c7224 */ /* 0x000fe200078e0013 */
[----:B------:R-:W4:Y:S01]  /*41e60*/  LDL.LU R18, [R1+0x1a8] ;  /* 0x0001a80001127983 */ /* 0x000f220000300800 */
[----:B------:R-:W4:Y:S02]  /*41e70*/  LDL.LU R19, [R1+0x1ac] ;  /* 0x0001ac0001137983 */ /* 0x000f240000300800 */
[----:B------:R-:W2:Y:S01]  /*41e80*/  LDL R28, [R1+0x5c4] ;  /* 0x0005c400011c7983 */ /* 0x000ea20000100800 */
[----:B---3--:R-:W-:Y:S01]  /*41e90*/  HMMA.16816.F32.BF16 R4, R24, R10, R4 ;  /* 0x0000000a1804723c */ /* 0x008fe20000041804 */
[----:B------:R-:W-:-:S02]  /*41ea0*/  IMAD.MOV.U32 R21, RZ, RZ, R10 ;  /* 0x000000ffff157224 */ /* 0x000fc400078e000a */
[----:B------:R-:W-:Y:S11]  /*41eb0*/  IMAD.MOV.U32 R20, RZ, RZ, R11 ;  /* 0x000000ffff147224 */ /* 0x000ff600078e000b */
[----:B------:R-:W-:Y:S09]  /*41ec0*/  @!UPT UIADD3 URZ, URZ, URZ, URZ ;  /* 0x0000003f3f3ff290 */ /* 0x000ff2000fffe03f */
[----:B------:R-:W-:Y:S01]  /*41ed0*/  STL.64 [R1+0x1d0], R4 ;  /* 0x0001d00401007387 */ /* 0x000fe20000100a00 */
[----:B------:R0:W-:Y:S03]  /*41ee0*/  STL.64 [R1+0x1d8], R6 ;  /* 0x0001d80601007387 */ /* 0x0001e60000100a00 */
[----:B0-----:R-:W4:Y:S01]  /*41ef0*/  LDL.LU.64 R6, [R1+0x2a00] ;  /* 0x002a000001067983 */ /* 0x001f220000300a00 */
[----:B------:R-:W3:Y:S02]  /*41f00*/  LDL.LU.64 R4, [R1+0x29f8] ;  /* 0x0029f80001047983 */ /* 0x000ee40000300a00 */
[----:B------:R-:W2:Y:S02]  /*41f10*/  LDL.LU.64 R10, [R1+0x29f0] ;  /* 0x0029f000010a7983 */ /* 0x000ea40000300a00 */
[----:B------:R-:W-:Y:S01]  /*41f20*/  STL.64 [R1+0x29d8], R22 ;  /* 0x0029d81601007387 */ /* 0x000fe20000100a00 */
[----:B------:R0:W-:Y:S04]  /*41f30*/  STL.64 [R1+0x29d0], R20 ;  /* 0x0029d01401007387 */ /* 0x0001e80000100a00 */
[----:B0-----:R-:W2:Y:S01]  /*41f40*/  LDL.LU R20, [R1+0x1c0] ;  /* 0x0001c00001147983 */ /* 0x001ea20000300800 */
[----:B------:R-:W2:Y:S02]  /*41f50*/  LDL.LU R21, [R1+0x1c4] ;  /* 0x0001c40001157983 */ /* 0x000ea40000300800 */
[----:B------:R-:W2:Y:S02]  /*41f60*/  LDL.LU R22, [R1+0x1c8] ;  /* 0x0001c80001167983 */ /* 0x000ea40000300800 */
[----:B------:R-:W2:Y:S02]  /*41f70*/  LDL.LU R23, [R1+0x1cc] ;  /* 0x0001cc0001177983 */ /* 0x000ea40000300800 */
[----:B--2---:R-:W-:Y:S11]  /*41f80*/  HMMA.16816.F32.BF16 R20, R24, R10, R20 ;  /* 0x0000000a1814723c */ /* 0x004ff60000041814 */
[----:B------:R-:W-:Y:S11]  /*41f90*/  @!UPT UIADD3 URZ, URZ, URZ, URZ ;  /* 0x0000003f3f3ff290 */ /* 0x000ff6000fffe03f */
[----:B------:R-:W-:Y:S01]  /*41fa0*/  @!UPT UIADD3 URZ, URZ, URZ, URZ ;  /* 0x0000003f3f3ff290 */ /* 0x000fe2000fffe03f */
[----:B------:R0:W-:Y:S01]  /*41fb0*/  STL.64 [R1+0x1c0], R20 ;  /* 0x0001c01401007387 */ /* 0x0001e20000100a00 */
[----:B------:R1:W-:Y:S03]  /*41fc0*/  STL.64 [R1+0x1c8], R22 ;  /* 0x0001c81601007387 */ /* 0x0003e60000100a00 */
[----:B0-----:R-:W2:Y:S01]  /*41fd0*/  LDL.LU R20, [R1+0x190] ;  /* 0x0001900001147983 */ /* 0x001ea20000300800 */
[----:B------:R-:W2:Y:S02]  /*41fe0*/  LDL.LU R21, [R1+0x194] ;  /* 0x0001940001157983 */ /* 0x000ea40000300800 */
[----:B-1----:R-:W2:Y:S02]  /*41ff0*/  LDL.LU R22, [R1+0x198] ;  /* 0x0001980001167983 */ /* 0x002ea40000300800 */
[----:B------:R-:W2:Y:S01]  /*42000*/  LDL.LU R23, [R1+0x19c] ;  /* 0x00019c0001177983 */ /* 0x000ea20000300800 */
[----:B------:R0:W-:Y:S01]  /*42010*/  STL.64 [R1+0x2988], R10 ;  /* 0x0029880a01007387 */ /* 0x0001e20000100a00 */
[----:B------:R-:W2:Y:S02]  /*42020*/  LDL.LU R8, [R1+0x80] ;  /* 0x0000800001087983 */ /* 0x000ea40000300800 */
[----:B------:R-:W2:Y:S01]  /*42030*/  LDL.LU R9, [R1+0x84] ;  /* 0x0000840001097983 */ /* 0x000ea20000300800 */
[----:B0-----:R-:W2:Y:S01]  /*42040*/  LDL.LU R10, [R1+0x88] ;  /* 0x00008800010a7983 */ /* 0x001ea20000300800 */
[----:B------:R-:W2:Y:S03]  /*42050*/  LDL.LU R11, [R1+0x8c] ;  /* 0x00008c00010b7983 */ /* 0x000ea60000300800 */
[----:B--2---:R0:W-:Y:S01]  /*42060*/  STL.64 [R1+0x2998], R10 ;  /* 0x0029980a01007387 */ /* 0x0041e20000100a00 */
[----:B------:R1:W-:Y:S02]  /*42070*/  STL.64 [R1+0x2990], R8 ;  /* 0x0029900801007387 */ /* 0x0003e40000100a00 */
[----:B0-----:R-:W-:-:S02]  /*42080*/  IMAD.MOV.U32 R10, RZ, RZ, R13 ;  /* 0x000000ffff0a7224 */ /* 0x001fc400078e000d */
[----:B------:R-:W-:-:S05]  /*42090*/  IMAD.MOV.U32 R11, RZ, RZ, R12 ;  /* 0x000000ffff0b7224 */ /* 0x000fca00078e000c */
[----:B------:R0:W-:Y:S01]  /*420a0*/  STL.64 [R1+0x29a8], R10 ;  /* 0x0029a80a01007387 */ /* 0x0001e20000100a00 */
[----:B-1----:R-:W2:Y:S02]  /*420b0*/  LDL.LU R8, [R1+0x1b0] ;  /* 0x0001b00001087983 */ /* 0x002ea40000300800 */
[----:B------:R-:W2:Y:S01]  /*420c0*/  LDL.LU R9, [R1+0x1b4] ;  /* 0x0001b40001097983 */ /* 0x000ea20000300800 */
[----:B0-----:R-:W2:Y:S01]  /*420d0*/  LDL.LU R10, [R1+0x1b8] ;  /* 0x0001b800010a7983 */ /* 0x001ea20000300800 */
[----:B------:R-:W2:Y:S01]  /*420e0*/  LDL.LU R11, [R1+0x1bc] ;  /* 0x0001bc00010b7983 */ /* 0x000ea20000300800 */
[C---:B----4-:R-:W-:Y:S08]  /*420f0*/  HMMA.16816.F32.BF16 R16, R24.reuse, R6, R16 ;  /* 0x000000061810723c */ /* 0x050ff00000041810 */
[----:B--2---:R-:W-:Y:S11]  /*42100*/  HMMA.16816.F32.BF16 R8, R24, R14, R8 ;  /* 0x0000000e1808723c */ /* 0x004ff60000041808 */
[----:B------:R-:W-:Y:S11]  /*42110*/  @!UPT UIADD3 URZ, URZ, URZ, URZ ;  /* 0x0000003f3f3ff290 */ /* 0x000ff6000fffe03f */
[----:B------:R-:W-:Y:S01]  /*42120*/  @!UPT UIADD3 URZ, URZ, URZ, URZ ;  /* 0x0000003f3f3ff290 */ /* 0x000fe2000fffe03f */
[----:B------:R0:W-:Y:S01]  /*42130*/  STL.64 [R1+0x1b0], R8 ;  /* 0x0001b00801007387 */ /* 0x0001e20000100a00 */
[----:B------:R1:W-:Y:S02]  /*42140*/  STL.64 [R1+0x1b8], R10 ;  /* 0x0001b80a01007387 */ /* 0x0003e40000100a00 */
[----:B------:R-:W2:Y:S02]  /*42150*/  LDL.LU R12, [R1+0xc0] ;  /* 0x0000c000010c7983 */ /* 0x000ea40000300800 */
[----:B------:R-:W2:Y:S02]  /*42160*/  LDL.LU R13, [R1+0xc4] ;  /* 0x0000c400010d7983 */ /* 0x000ea40000300800 */
[----:B0-----:R-:W-:Y:S02]  /*42170*/  IMAD.MOV.U32 R9, RZ, RZ, R14 ;  /* 0x000000ffff097224 */ /* 0x001fe400078e000e */
[----:B------:R-:W-:Y:S01]  /*42180*/  IMAD.MOV.U32 R8, RZ, RZ, R15 ;  /* 0x000000ffff087224 */ /* 0x000fe200078e000f */
[----:B------:R-:W2:Y:S01]  /*42190*/  LDL.LU R14, [R1+0xc8] ;  /* 0x0000c800010e7983 */ /* 0x000ea20000300800 */
[----:B------:R-:W2:Y:S02]  /*421a0*/  LDL.LU R15, [R1+0xcc] ;  /* 0x0000cc00010f7983 */ /* 0x000ea40000300800 */
[----:B-1----:R-:W-:-:S02]  /*421b0*/  IMAD.MOV.U32 R10, RZ, RZ, R0 ;  /* 0x000000ffff0a7224 */ /* 0x002fc400078e0000 */
[----:B------:R-:W4:Y:S01]  /*421c0*/  LDL.LU R0, [R1+0x29e8] ;  /* 0x0029e80001007983 */ /* 0x000f220000300800 */
[----:B------:R-:W-:Y:S02]  /*421d0*/  STL.64 [R1+0x1a0], R16 ;  /* 0x0001a01001007387 */ /* 0x000fe40000100a00 */
[----:B------:R0:W-:Y:S02]  /*421e0*/  STL.64 [R1+0x1a8], R18 ;  /* 0x0001a81201007387 */ /* 0x0001e40000100a00 */
[----:B0-----:R-:W2:Y:S01]  /*421f0*/  LDL.LU.64 R18, [R1+0x29e0] ;  /* 0x0029e00001127983 */ /* 0x001ea20000300a00 */
[----:B------:R0:W-:Y:S02]  /*42200*/  STL.64 [R1+0x2968], R6 ;  /* 0x0029680601007387 */ /* 0x0001e40000100a00 */
[----:B---3--:R1:W-:Y:S02]  /*42210*/  STL.64 [R1+0x2960], R4 ;  /* 0x0029600401007387 */ /* 0x0083e40000100a00 */
[----:B0-----:R-:W-:-:S02]  /*42220*/  IMAD.MOV.U32 R6, RZ, RZ, R9 ;  /* 0x000000ffff067224 */ /* 0x001fc400078e0009 */
[----:B------:R-:W-:-:S05]  /*42230*/  IMAD.MOV.U32 R7, RZ, RZ, R8 ;  /* 0x000000ffff077224 */ /* 0x000fca00078e0008 */
[----:B------:R0:W-:Y:S01]  /*42240*/  STL.64 [R1+0x29a0], R6 ;  /* 0x0029a00601007387 */ /* 0x0001e20000100a00 */
[----:B-1----:R-:W3:Y:S02]  /*42250*/  LDL.LU R4, [R1+0x90] ;  /* 0x0000900001047983 */ /* 0x002ee40000300800 */
[----:B------:R-:W3:Y:S01]  /*42260*/  LDL.LU R5, [R1+0x94] ;  /* 0x0000940001057983 */ /* 0x000ee20000300800 */
[----:B0-----:R-:W3:Y:S01]  /*42270*/  LDL.LU R6, [R1+0x98] ;  /* 0x0000980001067983 */ /* 0x001ee20000300800 */
[----:B------:R-:W3:Y:S01]  /*42280*/  LDL.LU R7, [R1+0x9c] ;  /* 0x00009c0001077983 */ /* 0x000ee20000300800 */
[C---:B--2---:R-:W-:Y:S02]  /*42290*/  HMMA.16816.F32.BF16 R20, R24.reuse, R18, R20 ;  /* 0x000000121814723c */ /* 0x044fe40000041814 */
[----:B---3--:R-:W-:Y:S01]  /*422a0*/  STL.64 [R1+0x29b8], R6 ;  /* 0x0029b80601007387 */ /* 0x008fe20000100a00 */
        /* <DEDUP_REMOVED lines=8> */
[----:B0-----:R-:W3:Y:S01]  /*42330*/  LDL.LU.64 R22, [R1+0x29d8] ;  /* 0x0029d80001167983 */ /* 0x001ee20000300a00 */
[----:B------:R-:W2:Y:S02]  /*42340*/  LDL.LU.64 R20, [R1+0x29d0] ;  /* 0x0029d00001147983 */ /* 0x000ea40000300a00 */
[----:B------:R0:W-:Y:S02]  /*42350*/  STL.64 [R1+0x2958], R18 ;  /* 0x0029581201007387 */ /* 0x0001e40000100a00 */
[----:B------:R-:W2:Y:S01]  /*42360*/  LDL.LU R16, [R1+0x340] ;  /* 0x0003400001107983 */ /* 0x000ea20000300800 */
[----:B------:R-:W2:Y:S04]  /*42370*/  LDL.LU R17, [R1+0x344] ;  /* 0x0003440001117983 */ /* 0x000ea80000300800 */
        /* <DEDUP_REMOVED lines=9> */
[----:B------:R-:W3:Y:S01]  /*42410*/  LDL.LU.64 R14, [R1+0x29c8] ;  /* 0x0029c800010e7983 */ /* 0x000ee20000300a00 */
[----:B------:R-:W3:Y:S02]  /*42420*/  LDL.LU.64 R12, [R1+0x29c0] ;  /* 0x0029c000010c7983 */ /* 0x000ee40000300a00 */
[----:B------:R-:W-:-:S08]  /*42430*/  IMAD.MOV.U32 R11, RZ, RZ, R29 ;  /* 0x000000ffff0b7224 */ /* 0x000fd000078e001d */
[----:B------:R0:W-:Y:S01]  /*42440*/  STL.64 [R1+0xc0], R24 ;  /* 0x0000c01801007387 */ /* 0x0001e20000100a00 */
[----:B------:R1:W-:Y:S04]  /*42450*/  STL.64 [R1+0xc8], R26 ;  /* 0x0000c81a01007387 */ /* 0x0003e80000100a00 */
[----:B0-----:R-:W2:Y:S01]  /*42460*/  LDL.LU R24, [R1+0x70] ;  /* 0x0000700001187983 */ /* 0x001ea20000300800 */
[----:B------:R-:W2:Y:S02]  /*42470*/  LDL.LU R25, [R1+0x74] ;  /* 0x0000740001197983 */ /* 0x000ea40000300800 */
[----:B-1----:R-:W2:Y:S02]  /*42480*/  LDL.LU R26, [R1+0x78] ;  /* 0x00007800011a7983 */ /* 0x002ea40000300800 */
[----:B------:R-:W2:Y:S01]  /*42490*/  LDL.LU R27, [R1+0x7c] ;  /* 0x00007c00011b7983 */ /* 0x000ea20000300800 */
[----:B------:R-:W-:Y:S01]  /*424a0*/  STL.64 [R1+0x2950], R22 ;  /* 0x0029501601007387 */ /* 0x000fe20000100a00 */
[C---:B---3--:R-:W-:Y:S03]  /*424b0*/  HMMA.16816.F32.BF16 R8, R12.reuse, R10, R4 ;  /* 0x0000000a0c08723c */ /* 0x048fe60000041804 */
[----:B------:R-:W3:Y:S01]  /*424c0*/  LDL.LU.64 R6, [R1+0x29b8] ;  /* 0x0029b80001067983 */ /* 0x000ee20000300a00 */
[----:B------:R-:W3:Y:S11]  /*424d0*/  LDL.LU.64 R4, [R1+0x29b0] ;  /* 0x0029b00001047983 */ /* 0x000ef60000300a00 */
[----:B------:R-:W-:Y:S08]  /*424e0*/  @!UPT UIADD3 URZ, URZ, URZ, URZ ;  /* 0x0000003f3f3ff290 */ /* 0x000ff0000fffe03f */
[----:B------:R-:W-:Y:S01]  /*424f0*/  STL.64 [R1+0xa0], R8 ;  /* 0x0000a00801007387 */ /* 0x000fe20000100a00 */
[----:B------:R0:W-:Y:S03]  /*42500*/  STL.64 [R1+0xa8], R10 ;  /* 0x0000a80a01007387 */ /* 0x0001e60000100a00 */
[----:B0-----:R-:W3:Y:S02]  /*42510*/  LDL.LU.64 R10, [R1+0x29a8] ;  /* 0x0029a800010a7983 */ /* 0x001ee40000300a00 */
[----:B---3--:R-:W-:Y:S02]  /*42520*/  HMMA.16816.F32.BF16 R8, R12, R10, R4 ;  /* 0x0000000a0c08723c */ /* 0x008fe40000041804 */
[----:B------:R-:W3:Y:S11]  /*42530*/  LDL.LU.64 R6, [R1+0x29a0] ;  /* 0x0029a00001067983 */ /* 0x000ef60000300a00 */
[----:B------:R-:W-:Y:S10]  /*42540*/  @!UPT UIADD3 URZ, URZ, URZ, URZ ;  /* 0x0000003f3f3ff290 */ /* 0x000ff4000fffe03f */
[----:B------:R-:W-:Y:S01]  /*42550*/  STL.64 [R1+0x90], R8 ;  /* 0x0000900801007387 */ /* 0x000fe20000100a00 */
[----:B------:R0:W-:Y:S03]  /*42560*/  STL.64 [R1+0x98], R10 ;  /* 0x0000980a01007387 */ /* 0x0001e60000100a00 */
[----:B0-----:R-:W2:Y:S01]  /*42570*/  LDL.LU.64 R10, [R1+0x2998] ;  /* 0x00299800010a7983 */ /* 0x001ea20000300a00 */
[----:B------:R-:W2:Y:S02]  /*42580*/  LDL.LU.64 R8, [R1+0x2990] ;  /* 0x0029900001087983 */ /* 0x000ea40000300a00 */
[----:B------:R-:W-:Y:S02]  /*42590*/  IMAD.MOV.U32 R22, RZ, RZ, R21 ;  /* 0x000000ffff167224 */ /* 0x000fe400078e0015 */
[----:B------:R-:W-:-:S07]  /*425a0*/  IMAD.MOV.U32 R23, RZ, RZ, R20 ;  /* 0x000000ffff177224 */ /* 0x000fce00078e0014 */
[C---:B--2---:R-:W-:Y:S01]  /*425b0*/  HMMA.16816.F32.BF16 R20, R12.reuse, R22, R8 ;  /* 0x000000160c14723c */ /* 0x044fe20000041808 */
[----:B------:R-:W2:Y:S11]  /*425c0*/  LDL.LU.64 R10, [R1+0x2988] ;  /* 0x00298800010a7983 */ /* 0x000eb60000300a00 */
[----:B------:R-:W-:Y:S11]  /*425d0*/  @!UPT UIADD3 URZ, URZ, URZ, URZ ;  /* 0x0000003f3f3ff290 */ /* 0x000ff6000fffe03f */
[----:B------:R0:W-:Y:S01]  /*425e0*/  STL.64 [R1+0x480], R20 ;  /* 0x0004801401007387 */ /* 0x0001e20000100a00 */
[----:B------:R4:W-:Y:S03]  /*425f0*/  STL.64 [R1+0x488], R22 ;  /* 0x0004881601007387 */ /* 0x0009e60000100a00 */
[----:B0-----:R-:W3:Y:S01]  /*42600*/  LDL.LU R20, [R1+0x350] ;  /* 0x0003500001147983 */ /* 0x001ee20000300800 */
[----:B----4-:R-:W-:Y:S01]  /*42610*/  IMAD.MOV.U32 R22, RZ, RZ, R0 ;  /* 0x000000ffff167224 */ /* 0x010fe200078e0000 */
[C---:B--2---:R-:W-:Y:S11]  /*42620*/  HMMA.16816.F32.BF16 R8, R12.reuse, R10, R24 ;  /* 0x0000000a0c08723c */ /* 0x044ff60000041818 */
[----:B------:R-:W-:Y:S11]  /*42630*/  @!UPT UIADD3 URZ, URZ, URZ, URZ ;  /* 0x0000003f3f3ff290 */ /* 0x000ff6000fffe03f */
[----:B------:R-:W-:Y:S01]  /*42640*/  @!UPT UIADD3 URZ, URZ, URZ, URZ ;  /* 0x0000003f3f3ff290 */ /* 0x000fe2000fffe03f */
[----:B------:R-:W-:Y:S01]  /*42650*/  STL.64 [R1+0x470], R8 ;  /* 0x0004700801007387 */ /* 0x000fe20000100a00 */
[----:B------:R-:W-:Y:S02]  /*42660*/  STL.64 [R1+0x478], R10 ;  /* 0x0004780a01007387 */ /* 0x000fe40000100a00 */
[----:B------:R-:W2:Y:S02]  /*42670*/  LDL.LU R21, [R1+0x354] ;  /* 0x0003540001157983 */ /* 0x000ea40000300800 */
[----:B------:R-:W4:Y:S01]  /*42680*/  LDL.LU R0, [R1+0x2980] ;  /* 0x0029800001007983 */ /* 0x000f220000300800 */
[----:B------:R-:W0:Y:S01]  /*42690*/  LDSM.16.MT88.4 R8, [R28+0x14000] ;  /* 0x014000001c08783b */ /* 0x000e220000004200 */
[----:B---3--:R-:W-:Y:S03]  /*426a0*/  HMMA.16816.F32.BF16 R4, R12, R6, R16 ;  /* 0x000000060c04723c */ /* 0x008fe60000041810 */
[----:B------:R-:W2:Y:S04]  /*426b0*/  LDL.LU R23, [R1+0x35c] ;  /* 0x00035c0001177983 */ /* 0x000ea80000300800 */
[----:B0-----:R-:W-:Y:S01]  /*426c0*/  STL.64 [R1+0x2948], R10 ;  /* 0x0029480a01007387 */ /* 0x001fe20000100a00 */
[----:B------:R0:W-:Y:S03]  /*426d0*/  STL.64 [R1+0x2940], R8 ;  /* 0x0029400801007387 */ /* 0x0001e60000100a00 */
[----:B0-----:R-:W3:Y:S01]  /*426e0*/  LDL.LU R8, [R1+0x330] ;  /* 0x0003300001087983 */ /* 0x001ee20000300800 */
[----:B------:R-:W3:Y:S02]  /*426f0*/  LDL.LU R9, [R1+0x334] ;  /* 0x0003340001097983 */ /* 0x000ee40000300800 */
[----:B------:R-:W2:Y:S02]  /*42700*/  LDL.LU.64 R18, [R1+0x2978] ;  /* 0x0029780001127983 */ /* 0x000ea40000300a00 */
[----:B------:R-:W2:Y:S07]  /*42710*/  LDL.LU.64 R16, [R1+0x2970] ;  /* 0x0029700001107983 */ /* 0x000eae0000300a00 */
[----:B------:R-:W-:Y:S01]  /*42720*/  STL.64 [R1+0x220], R4 ;  /* 0x0002200401007387 */ /* 0x000fe20000100a00 */
[----:B------:R-:W-:Y:S03]  /*42730*/  STL.64 [R1+0x228], R6 ;  /* 0x0002280601007387 */ /* 0x000fe60000100a00 */
[----:B----4-:R-:W0:Y:S04]  /*42740*/  LDSM.16.M88.4 R4, [R0+0x2080] ;  /* 0x002080000004783b */ /* 0x010e280000000200 */
[----:B------:R-:W1:Y:S04]  /*42750*/  LDSM.16.M88.4 R24, [R0+0x80] ;  /* 0x000080000018783b */ /* 0x000e680000000200 */
[----:B0-----:R-:W-:Y:S01]  /*42760*/  STL.64 [R1+0x30], R4 ;  /* 0x0000300401007387 */ /* 0x001fe20000100a00 */
[----:B------:R0:W-:Y:S03]  /*42770*/  STL.64 [R1+0x38], R6 ;  /* 0x0000380601007387 */ /* 0x0001e60000100a00 */
[----:B0-----:R-:W2:Y:S01]  /*42780*/  LDL.LU.64 R6, [R1+0x2968] ;  /* 0x0029680001067983 */ /* 0x001ea20000300a00 */
[----:B------:R-:W-:-:S02]  /*42790*/  IMAD.MOV.U32 R11, RZ, RZ, R2 ;  /* 0x000000ffff0b7224 */ /* 0x000fc400078e0002 */
[----:B------:R-:W-:Y:S02]  /*427a0*/  IMAD.MOV.U32 R28, RZ, RZ, R4 ;  /* 0x000000ffff1c7224 */ /* 0x000fe400078e0004 */
[----:B------:R-:W-:Y:S02]  /*427b0*/  IMAD.MOV.U32 R29, RZ, RZ, R5 ;  /* 0x000000ffff1d7224 */ /* 0x000fe400078e0005 */
[----:B------:R-:W4:Y:S01]  /*427c0*/  LDL.LU.64 R4, [R1+0x2960] ;  /* 0x0029600001047983 */ /* 0x000f220000300a00 */
[----:B--2---:R-:W-:Y:S11]  /*427d0*/  HMMA.16816.F32.BF16 R16, R12, R6, R16 ;  /* 0x000000060c10723c */ /* 0x004ff60000041810 */
[----:B------:R-:W-:Y:S11]  /*427e0*/  @!UPT UIADD3 URZ, URZ, URZ, URZ ;  /* 0x0000003f3f3ff290 */ /* 0x000ff6000fffe03f */
[----:B------:R-:W-:Y:S02]  /*427f0*/  @!UPT UIADD3 URZ, URZ, URZ, URZ ;  /* 0x0000003f3f3ff290 */ /* 0x000fe4000fffe03f */
[----:B------:R-:W-:Y:S02]  /*42800*/  IMAD.MOV.U32 R0, RZ, RZ, R19 ;  /* 0x000000ffff007224 */ /* 0x000fe400078e0013 */
[----:B------:R-:W-:Y:S01]  /*42810*/  IMAD.MOV.U32 R2, RZ, RZ, R18 ;  /* 0x000000ffff027224 */ /* 0x000fe200078e0012 */
[----:B------:R-:W-:Y:S01]  /*42820*/  STL [R1+0x340], R16 ;  /* 0x0003401001007387 */ /* 0x000fe20000100800 */
[----:B-1----:R-:W-:Y:S02]  /*42830*/  STL.64 [R1+0x40], R24 ;  /* 0x0000401801007387 */ /* 0x002fe40000100a00 */
[----:B------:R-:W-:Y:S02]  /*42840*/  STL.64 [R1+0x48], R26 ;  /* 0x0000481a01007387 */ /* 0x000fe40000100a00 */
[----:B------:R-:W-:Y:S01]  /*42850*/  STL [R1+0x2630], R0 ;  /* 0x0026300001007387 */ /* 0x000fe20000100800 */
[----:B------:R0:W-:Y:S04]  /*42860*/  STL [R1+0x25c4], R2 ;  /* 0x0025c40201007387 */ /* 0x0001e80000100800 */
[----:B0-----:R-:W2:Y:S01]  /*42870*/  LDL R2, [R1+0x13a4] ;  /* 0x0013a40001027983 */ /* 0x001ea20000100800 */
[----:B------:R-:W-:-:S03]  /*42880*/  IMAD.MOV.U32 R10, RZ, RZ, R3 ;  /* 0x000000ffff0a7224 */ /* 0x000fc600078e0003 */
[----:B--2---:R0:W-:Y:S04]  /*42890*/  STL [R1+0x2918], R2 ;  /* 0x0029180201007387 */ /* 0x0041e80000100800 */
[----:B0-----:R-:W2:Y:S01]  /*428a0*/  LDL R2, [R1+0x5cc] ;  /* 0x0005cc0001027983 */ /* 0x001ea20000100800 */
[----:B------:R-:W-:-:S05]  /*428b0*/  IMAD.MOV.U32 R3, RZ, RZ, R17 ;  /* 0x000000ffff037224 */ /* 0x000fca00078e0011 */
[----:B------:R-:W-:Y:S04]  /*428c0*/  STL [R1+0x25c0], R3 ;  /* 0x0025c00301007387 */ /* 0x000fe80000100800 */
[----:B--2---:R-:W0:Y:S04]  /*428d0*/  LDSM.16.M88.4 R16, [R2+0x4080] ;  /* 0x004080000210783b */ /* 0x004e280000000200 */
[----:B0-----:R-:W-:Y:S01]  /*428e0*/  STL.64 [R1+0x10], R16 ;  /* 0x0000101001007387 */ /* 0x001fe20000100a00 */
[----:B------:R-:W-:Y:S02]  /*428f0*/  IMAD.MOV.U32 R3, RZ, RZ, R16 ;  /* 0x000000ffff037224 */ /* 0x000fe400078e0010 */
[----:B------:R-:W-:Y:S02]  /*42900*/  STL.64 [R1+0x18], R18 ;  /* 0x0000181201007387 */ /* 0x000fe40000100a00 */
[----:B------:R-:W-:-:S02]  /*42910*/  IMAD.MOV.U32 R0, RZ, RZ, R17 ;  /* 0x000000ffff007224 */ /* 0x000fc400078e0011 */
[----:B------:R-:W0:Y:S04]  /*42920*/  LDSM.16.M88.4 R16, [R2+0x6080] ;  /* 0x006080000210783b */ /* 0x000e280000000200 */
[----:B0-----:R-:W-:Y:S01]  /*42930*/  STL.64 [R1], R16 ;  /* 0x0000001001007387 */ /* 0x001fe20000100a00 */
[----:B------:R0:W-:Y:S03]  /*42940*/  STL.64 [R1+0x8], R18 ;  /* 0x0000081201007387 */ /* 0x0001e60000100a00 */
[----:B0-----:R-:W2:Y:S01]  /*42950*/  LDL.LU.64 R18, [R1+0x2958] ;  /* 0x0029580001127983 */ /* 0x001ea20000300a00 */
[----:B------:R-:W-:Y:S02]  /*42960*/  IMAD.MOV.U32 R7, RZ, RZ, R16 ;  /* 0x000000ffff077224 */ /* 0x000fe400078e0010 */
[----:B------:R-:W-:-:S02]  /*42970*/  IMAD.MOV.U32 R6, RZ, RZ, R17 ;  /* 0x000000ffff067224 */ /* 0x000fc400078e0011 */
[C---:B--2---:R-:W-:Y:S01]  /*42980*/  HMMA.16816.F32.BF16 R16, R12.reuse, R18, R20 ;  /* 0x000000120c10723c */ /* 0x044fe20000041814 */
[----:B------:R-:W3:Y:S11]  /*42990*/  LDL.LU.64 R22, [R1+0x2950] ;  /* 0x0029500001167983 */ /* 0x000ef60000300a00 */
[----:B------:R-:W-:Y:S11]  /*429a0*/  @!UPT UIADD3 URZ, URZ, URZ, URZ ;  /* 0x0000003f3f3ff290 */ /* 0x000ff6000fffe03f */
[----:B------:R-:W-:Y:S01]  /*429b0*/  STL.64 [R1+0x460], R16 ;  /* 0x0004601001007387 */ /* 0x000fe20000100a00 */
[----:B------:R-:W-:Y:S02]  /*429c0*/  STL.64 [R1+0x468], R18 ;  /* 0x0004681201007387 */ /* 0x000fe40000100a00 */
[----:B------:R-:W0:Y:S01]  /*429d0*/  LDSM.16.M88.4 R16, [R2+0x8080] ;  /* 0x008080000210783b */ /* 0x000e220000000200 */
[----:B---3--:R-:W-:Y:S01]  /*429e0*/  HMMA.16816.F32.BF16 R12, R12, R22, R8 ;  /* 0x000000160c0c723c */ /* 0x008fe20000041808 */
[----:B------:R-:W2:Y:S02]  /*429f0*/  LDL.LU.64 R10, [R1+0x2948] ;  /* 0x00294800010a7983 */ /* 0x000ea40000300a00 */
[----:B------:R-:W2:Y:S02]  /*42a00*/  LDL.LU.64 R8, [R1+0x2940] ;  /* 0x0029400001087983 */ /* 0x000ea40000300a00 */
[----:B------:R-:W3:Y:S11]  /*42a10*/  LDL.LU R20, [R1+0x2d0] ;  /* 0x0002d00001147983 */ /* 0x000ef60000300800 */
[----:B------:R-:W-:Y:S07]  /*42a20*/  @!UPT UIADD3 URZ, URZ, URZ, URZ ;  /* 0x0000003f3f3ff290 */ /* 0x000fee000fffe03f */
[----:B------:R-:W-:Y:S01]  /*42a30*/  STL.64 [R1+0x330], R12 ;  /* 0x0003300c01007387 */ /* 0x000fe20000100a00 */
[----:B------:R-:W-:Y:S02]  /*42a40*/  STL.64 [R1+0x338], R14 ;  /* 0x0003380e01007387 */ /* 0x000fe40000100a00 */
[----:B------:R-:W3:Y:S02]  /*42a50*/  LDL.LU R21, [R1+0x2d4] ;  /* 0x0002d40001157983 */ /* 0x000ee40000300800 */
[----:B0-----:R-:W-:Y:S01]  /*42a60*/  STL.64 [R1+0x20], R16 ;  /* 0x0000201001007387 */ /* 0x001fe20000100a00 */
[----:B------:R-:W-:Y:S01]  /*42a70*/  STL.64 [R1+0x28], R18 ;  /* 0x0000281201007387 */ /* 0x000fe20000100a00 */
[----:B------:R0:W-:Y:S02]  /*42a80*/  STL.64 [R1+0x28e8], R16 ;  /* 0x0028e81001007387 */ /* 0x0001e40000100a00 */
[----:B------:R-:W2:Y:S02]  /*42a90*/  LDL.LU R22, [R1+0x2d8] ;  /* 0x0002d80001167983 */ /* 0x000ea40000300800 */
[----:B------:R-:W2:Y:S02]  /*42aa0*/  LDL.LU R23, [R1+0x2dc] ;  /* 0x0002dc0001177983 */ /* 0x000ea40000300800 */
[----:B0-----:R-:W-:-:S02]  /*42ab0*/  IMAD.MOV.U32 R16, RZ, RZ, R7 ;  /* 0x000000ffff107224 */ /* 0x001fc400078e0007 */
[----:B------:R-:W-:-:S05]  /*42ac0*/  IMAD.MOV.U32 R17, RZ, RZ, R6 ;  /* 0x000000ffff117224 */ /* 0x000fca00078e0006 */
[----:B------:R0:W-:Y:S02]  /*42ad0*/  STL.64 [R1+0x28f8], R16 ;  /* 0x0028f81001007387 */ /* 0x0001e40000100a00 */
[----:B0-----:R-:W-:Y:S02]  /*42ae0*/  IMAD.MOV.U32 R16, RZ, RZ, R3 ;  /* 0x000000ffff107224 */ /* 0x001fe400078e0003 */
[----:B------:R-:W-:-:S05]  /*42af0*/  IMAD.MOV.U32 R17, RZ, RZ, R0 ;  /* 0x000000ffff117224 */ /* 0x000fca00078e0000 */
[----:B------:R0:W-:Y:S02]  /*42b00*/  STL.64 [R1+0x2910], R16 ;  /* 0x0029101001007387 */ /* 0x0001e40000100a00 */
[----:B0-----:R-:W-:Y:S02]  /*42b10*/  IMAD.MOV.U32 R16, RZ, RZ, R28 ;  /* 0x000000ffff107224 */ /* 0x001fe400078e001c */
[----:B------:R-:W-:Y:S01]  /*42b20*/  IMAD.MOV.U32 R17, RZ, RZ, R29 ;  /* 0x000000ffff117224 */ /* 0x000fe200078e001d */
[----:B------:R-:W2:Y:S01]  /*42b30*/  LDL.LU R28, [R1+0x293c] ;  /* 0x00293c00011c7983 */ /* 0x000ea20000300800 */
[----:B------:R-:W2:Y:S03]  /*42b40*/  LDL.LU R29, [R1+0x2938] ;  /* 0x00293800011d7983 */ /* 0x000ea60000300800 */
[----:B------:R0:W-:Y:S04]  /*42b50*/  STL.64 [R1+0x2930], R16 ;  /* 0x0029301001007387 */ /* 0x0001e80000100a00 */
[----:B0-----:R-:W2:Y:S01]  /*42b60*/  LDL.LU R16, [R1+0x320] ;  /* 0x0003200001107983 */ /* 0x001ea20000300800 */
[----:B------:R-:W2:Y:S02]  /*42b70*/  LDL.LU R17, [R1+0x324] ;  /* 0x0003240001117983 */ /* 0x000ea40000300800 */
[----:B------:R-:W2:Y:S02]  /*42b80*/  LDL.LU R18, [R1+0x328] ;  /* 0x0003280001127983 */ /* 0x000ea40000300800 */
[----:B------:R-:W2:Y:S01]  /*42b90*/  LDL.LU R19, [R1+0x32c] ;  /* 0x00032c0001137983 */ /* 0x000ea20000300800 */
[----:B------:R-:W2:Y:S04]  /*42ba0*/  LDL R15, [R1+0x5c4] ;  /* 0x0005c400010f7983 */ /* 0x000ea80000100800 */
[----:B--2---:R0:W-:Y:S01]  /*42bb0*/  STL [R1+0x28f0], R15 ;  /* 0x0028f00f01007387 */ /* 0x0041e20000100800 */
[----:B------:R-:W2:Y:S02]  /*42bc0*/  LDL.LU R12, [R1+0x2f0] ;  /* 0x0002f000010c7983 */ /* 0x000ea40000300800 */
[----:B------:R-:W2:Y:S02]  /*42bd0*/  LDL.LU R13, [R1+0x2f4] ;  /* 0x0002f400010d7983 */ /* 0x000ea40000300800 */
[----:B------:R-:W2:Y:S01]  /*42be0*/  LDL.LU R14, [R1+0x2f8] ;  /* 0x0002f800010e7983 */ /* 0x000ea20000300800 */
[----:B0-----:R-:W2:Y:S04]  /*42bf0*/  LDL.LU R15, [R1+0x2fc] ;  /* 0x0002fc00010f7983 */ /* 0x001ea80000300800 */
[----:B--2---:R-:W-:Y:S01]  /*42c00*/  STL.64 [R1+0x2908], R14 ;  /* 0x0029080e01007387 */ /* 0x004fe20000100a00 */
[----:B------:R0:W-:Y:S03]  /*42c10*/  STL.64 [R1+0x2900], R12 ;  /* 0x0029000c01007387 */ /* 0x0001e60000100a00 */
[----:B0-----:R-:W2:Y:S01]  /*42c20*/  LDL.LU R12, [R1+0x300] ;  /* 0x00030000010c7983 */ /* 0x001ea20000300800 */
[----:B------:R-:W2:Y:S02]  /*42c30*/  LDL.LU R13, [R1+0x304] ;  /* 0x00030400010d7983 */ /* 0x000ea40000300800 */
[----:B------:R-:W2:Y:S02]  /*42c40*/  LDL.LU R14, [R1+0x308] ;  /* 0x00030800010e7983 */ /* 0x000ea40000300800 */
[----:B------:R-:W2:Y:S01]  /*42c50*/  LDL.LU R15, [R1+0x30c] ;  /* 0x00030c00010f7983 */ /* 0x000ea20000300800 */
[----:B------:R-:W-:Y:S01]  /*42c60*/  HMMA.16816.F32.BF16 R16, R8, R24, R16 ;  /* 0x000000180810723c */ /* 0x000fe20000041810 */
[----:B------:R-:W-:Y:S01]  /*42c70*/  IMAD.MOV.U32 R3, RZ, RZ, R25 ;  /* 0x000000ffff037224 */ /* 0x000fe200078e0019 */
[----:B--2---:R-:W-:Y:S01]  /*42c80*/  STL.64 [R1+0x2928], R14 ;  /* 0x0029280e01007387 */ /* 0x004fe20000100a00 */
[----:B------:R0:W-:Y:S03]  /*42c90*/  STL.64 [R1+0x2920], R12 ;  /* 0x0029200c01007387 */ /* 0x0001e60000100a00 */
[----:B0-----:R-:W2:Y:S01]  /*42ca0*/  LDL.LU R12, [R1+0x310] ;  /* 0x00031000010c7983 */ /* 0x001ea20000300800 */
[----:B------:R-:W2:Y:S02]  /*42cb0*/  LDL.LU R13, [R1+0x314] ;  /* 0x00031400010d7983 */ /* 0x000ea40000300800 */
[----:B------:R-:W2:Y:S02]  /*42cc0*/  LDL.LU R14, [R1+0x318] ;  /* 0x00031800010e7983 */ /* 0x000ea40000300800 */
[----:B------:R-:W2:Y:S01]  /*42cd0*/  LDL.LU R15, [R1+0x31c] ;  /* 0x00031c00010f7983 */ /* 0x000ea20000300800 */
[----:B------:R4:W-:Y:S02]  /*42ce0*/  STL.64 [R1+0x28e0], R22 ;  /* 0x0028e01601007387 */ /* 0x0009e40000100a00 */
[----:B----4-:R-:W-:-:S02]  /*42cf0*/  IMAD.MOV.U32 R22, RZ, RZ, R5 ;  /* 0x000000ffff167224 */ /* 0x010fc400078e0005 */
[----:B------:R-:W-:Y:S02]  /*42d00*/  IMAD.MOV.U32 R23, RZ, RZ, R4 ;  /* 0x000000ffff177224 */ /* 0x000fe400078e0004 */
[----:B------:R-:W0:Y:S04]  /*42d10*/  LDSM.16.M88.4 R4, [R2+0xa080] ;  /* 0x00a080000204783b */ /* 0x000e280000000200 */
[----:B---3--:R1:W-:Y:S02]  /*42d20*/  STL.64 [R1+0x28d8], R20 ;  /* 0x0028d81401007387 */ /* 0x0083e40000100a00 */
[----:B-1----:R-:W-:Y:S02]  /*42d30*/  IMAD.MOV.U32 R20, RZ, RZ, R29 ;  /* 0x000000ffff147224 */ /* 0x002fe400078e001d */
[----:B------:R-:W-:-:S02]  /*42d40*/  IMAD.MOV.U32 R21, RZ, RZ, R28 ;  /* 0x000000ffff157224 */ /* 0x000fc400078e001c */
[----:B------:R-:W-:Y:S02]  /*42d50*/  IMAD.MOV.U32 R29, RZ, RZ, R18 ;  /* 0x000000ffff1d7224 */ /* 0x000fe400078e0012 */
[----:B------:R-:W-:Y:S01]  /*42d60*/  IMAD.MOV.U32 R28, RZ, RZ, R19 ;  /* 0x000000ffff1c7224 */ /* 0x000fe200078e0013 */
[----:B0-----:R-:W-:Y:S01]  /*42d70*/  STL [R1+0x249c], R6 ;  /* 0x00249c0601007387 */ /* 0x001fe20000100800 */
[----:B------:R-:W-:Y:S02]  /*42d80*/  STL [R1+0x2498], R7 ;  /* 0x0024980701007387 */ /* 0x000fe40000100800 */
[----:B------:R-:W-:Y:S02]  /*42d90*/  STL.64 [R1+0x320], R16 ;  /* 0x0003201001007387 */ /* 0x000fe40000100a00 */
[----:B------:R-:W0:Y:S04]  /*42da0*/  LDSM.16.M88.4 R16, [R2+0xc080] ;  /* 0x00c080000210783b */ /* 0x000e280000000200 */
[----:B------:R-:W3:Y:S01]  /*42db0*/  LDL.LU R24, [R1+0x2c0] ;  /* 0x0002c00001187983 */ /* 0x000ee20000300800 */
[----:B------:R-:W3:Y:S02]  /*42dc0*/  LDL.LU R25, [R1+0x2c4] ;  /* 0x0002c40001197983 */ /* 0x000ee40000300800 */
[----:B------:R-:W3:Y:S02]  /*42dd0*/  LDL.LU R26, [R1+0x2c8] ;  /* 0x0002c800011a7983 */ /* 0x000ee40000300800 */
[----:B------:R-:W3:Y:S01]  /*42de0*/  LDL.LU R27, [R1+0x2cc] ;  /* 0x0002cc00011b7983 */ /* 0x000ee20000300800 */
[----:B------:R-:W4:Y:S01]  /*42df0*/  LDL R0, [R1+0x13a0] ;  /* 0x0013a00001007983 */ /* 0x000f220000100800 */
[----:B------:R-:W-:Y:S02]  /*42e00*/  STL [R1+0x2504], R28 ;  /* 0x0025041c01007387 */ /* 0x000fe40000100800 */
[----:B------:R-:W-:Y:S01]  /*42e10*/  STL [R1+0x2500], R29 ;  /* 0x0025001d01007387 */ /* 0x000fe20000100800 */
[----:B0-----:R0:W-:Y:S01]  /*42e20*/  STL.64 [R1+0x70], R16 ;  /* 0x0000701001007387 */ /* 0x0011e20000100a00 */
[----:B------:R2:W-:Y:S03]  /*42e30*/  STL.64 [R1+0x78], R18 ;  /* 0x0000781201007387 */ /* 0x0005e60000100a00 */
[----:B0-----:R-:W2:Y:S02]  /*42e40*/  LDL.LU.64 R16, [R1+0x2930] ;  /* 0x0029300001107983 */ /* 0x001ea40000300a00 */
[----:B--2---:R-:W-:Y:S02]  /*42e50*/  HMMA.16816.F32.BF16 R16, R8, R16, R12 ;  /* 0x000000100810723c */ /* 0x004fe4000004180c */
[----:B------:R-:W2:Y:S01]  /*42e60*/  LDL.LU.64 R14, [R1+0x2928] ;  /* 0x00292800010e7983 */ /* 0x000ea20000300a00 */
[----:B------:R-:W2:Y:S11]  /*42e70*/  LDL.LU.64 R12, [R1+0x2920] ;  /* 0x00292000010c7983 */ /* 0x000eb60000300a00 */
[----:B------:R-:W-:Y:S09]  /*42e80*/  @!UPT UIADD3 URZ, URZ, URZ, URZ ;  /* 0x0000003f3f3ff290 */ /* 0x000ff2000fffe03f */
[----:B------:R-:W-:Y:S01]  /*42e90*/  STL.64 [R1+0x318], R18 ;  /* 0x0003181201007387 */ /* 0x000fe20000100a00 */
[----:B------:R-:W-:Y:S02]  /*42ea0*/  IMAD.MOV.U32 R28, RZ, RZ, R16 ;  /* 0x000000ffff1c7224 */ /* 0x000fe400078e0010 */
[----:B------:R-:W-:Y:S02]  /*42eb0*/  IMAD.MOV.U32 R29, RZ, RZ, R17 ;  /* 0x000000ffff1d7224 */ /* 0x000fe400078e0011 */
[----:B------:R0:W1:Y:S04]  /*42ec0*/  LDSM.16.M88.4 R16, [R2+0xe080] ;  /* 0x00e080000210783b */ /* 0x0000680000000200 */
[----:B------:R-:W-:Y:S01]  /*42ed0*/  STL [R1+0x250c], R28 ;  /* 0x00250c1c01007387 */ /* 0x000fe20000100800 */
[----:B------:R-:W-:Y:S03]  /*42ee0*/  STL [R1+0x2508], R29 ;  /* 0x0025081d01007387 */ /* 0x000fe60000100800 */
[----:B0-----:R-:W2:Y:S04]  /*42ef0*/  LDL.LU R2, [R1+0x2918] ;  /* 0x0029180001027983 */ /* 0x001ea80000300800 */
[----:B-1----:R0:W-:Y:S01]  /*42f00*/  STL.64 [R1+0x80], R16 ;  /* 0x0000801001007387 */ /* 0x0021e20000100a00 */
[----:B------:R-:W-:-:S02]  /*42f10*/  IMAD.MOV.U32 R7, RZ, RZ, R16 ;  /* 0x000000ffff077224 */ /* 0x000fc400078e0010 */
[----:B------:R2:W-:Y:S02]  /*42f20*/  STL.64 [R1+0x88], R18 ;  /* 0x0000881201007387 */ /* 0x0005e40000100a00 */
[----:B------:R-:W-:Y:S02]  /*42f30*/  IMAD.MOV.U32 R6, RZ, RZ, R17 ;  /* 0x000000ffff067224 */ /* 0x000fe400078e0011 */
[----:B0-----:R-:W2:Y:S02]  /*42f40*/  LDL.LU.64 R16, [R1+0x2910] ;  /* 0x0029100001107983 */ /* 0x001ea40000300a00 */
[C---:B--2---:R-:W-:Y:S02]  /*42f50*/  HMMA.16816.F32.BF16 R16, R8.reuse, R16, R12 ;  /* 0x000000100810723c */ /* 0x044fe4000004180c */
[----:B------:R-:W2:Y:S01]  /*42f60*/  LDL.LU.64 R14, [R1+0x2908] ;  /* 0x00290800010e7983 */ /* 0x000ea20000300a00 */
[----:B------:R-:W2:Y:S11]  /*42f70*/  LDL.LU.64 R12, [R1+0x2900] ;  /* 0x00290000010c7983 */ /* 0x000eb60000300a00 */
[----:B------:R-:W-:Y:S09]  /*42f80*/  @!UPT UIADD3 URZ, URZ, URZ, URZ ;  /* 0x0000003f3f3ff290 */ /* 0x000ff2000fffe03f */
[----:B------:R0:W-:Y:S01]  /*42f90*/  STL.64 [R1+0x300], R16 ;  /* 0x0003001001007387 */ /* 0x0001e20000100a00 */
[----:B------:R2:W-:Y:S03]  /*42fa0*/  STL.64 [R1+0x308], R18 ;  /* 0x0003081201007387 */ /* 0x0005e60000100a00 */
[----:B0-----:R-:W2:Y:S02]  /*42fb0*/  LDL.LU.64 R16, [R1+0x28f8] ;  /* 0x0028f80001107983 */ /* 0x001ea40000300a00 */
[C---:B--2---:R-:W-:Y:S02]  /*42fc0*/  HMMA.16816.F32.BF16 R16, R8.reuse, R16, R12 ;  /* 0x000000100810723c */ /* 0x044fe4000004180c */
[----:B------:R-:W2:Y:S11]  /*42fd0*/  LDL.LU R15, [R1+0x28f0] ;  /* 0x0028f000010f7983 */ /* 0x000eb60000300800 */
[----:B------:R-:W-:Y:S10]  /*42fe0*/  @!UPT UIADD3 URZ, URZ, URZ, URZ ;  /* 0x0000003f3f3ff290 */ /* 0x000ff4000fffe03f */
[----:B------:R0:W-:Y:S01]  /*42ff0*/  STL.64 [R1+0x2f8], R18 ;  /* 0x0002f81201007387 */ /* 0x0001e20000100a00 */
[----:B------:R-:W-:Y:S02]  /*43000*/  IMAD.MOV.U32 R28, RZ, RZ, R16 ;  /* 0x000000ffff1c7224 */ /* 0x000fe400078e0010 */
[----:B------:R-:W-:Y:S02]  /*43010*/  IMAD.MOV.U32 R29, RZ, RZ, R17 ;  /* 0x000000ffff1d7224 */ /* 0x000fe400078e0011 */
[----:B------:R-:W0:Y:S03]  /*43020*/  LDL.LU.64 R16, [R1+0x28e8] ;  /* 0x0028e80001107983 */ /* 0x000e260000300a00 */
[----:B------:R-:W-:Y:S02]  /*43030*/  STL [R1+0x2514], R29 ;  /* 0x0025141d01007387 */ /* 0x000fe40000100800 */
[----:B------:R-:W-:Y:S01]  /*43040*/  STL [R1+0x2510], R28 ;  /* 0x0025101c01007387 */ /* 0x000fe20000100800 */
[----:B--2---:R-:W-:Y:S01]  /*43050*/  LDSM.16.MT88.4 R12, [R15+0x14080] ;  /* 0x014080000f0c783b */ /* 0x004fe20000004200 */
[C---:B0-----:R-:W-:Y:S03]  /*43060*/  HMMA.16816.F32.BF16 R16, R8.reuse, R16, R20 ;  /* 0x000000100810723c */ /* 0x041fe60000041814 */
[----:B------:R-:W2:Y:S01]  /*43070*/  LDL.LU.64 R22, [R1+0x28e0] ;  /* 0x0028e00001167983 */ /* 0x000ea20000300a00 */
[----:B------:R-:W2:Y:S11]  /*43080*/  LDL.LU.64 R20, [R1+0x28d8] ;  /* 0x0028d80001147983 */ /* 0x000eb60000300a00 */
[----:B------:R-:W-:Y:S08]  /*43090*/  @!UPT UIADD3 URZ, URZ, URZ, URZ ;  /* 0x0000003f3f3ff290 */ /* 0x000ff0000fffe03f */
[----:B------:R-:W-:Y:S01]  /*430a0*/  STL.64 [R1+0x2e0], R16 ;  /* 0x0002e01001007387 */ /* 0x000fe20000100a00 */
[----:B------:R-:W-:Y:S02]  /*430b0*/  STL.64 [R1+0x2e8], R18 ;  /* 0x0002e81201007387 */ /* 0x000fe40000100a00 */
[----:B------:R-:W0:Y:S02]  /*430c0*/  LDSM.16.MT88.4 R16, [R2+0x14000] ;  /* 0x014000000210783b */ /* 0x000e240000004200 */
[----:B0-----:R-:W-:Y:S02]  /*430d0*/  STL.64 [R1+0x2868], R18 ;  /* 0x0028681201007387 */ /* 0x001fe40000100a00 */
[----:B------:R-:W-:Y:S01]  /*430e0*/  STL.64 [R1+0x2860], R16 ;  /* 0x0028601001007387 */ /* 0x000fe20000100a00 */
[C---:B--2---:R-:W-:Y:S11]  /*430f0*/  HMMA.16816.F32.BF16 R20, R8.reuse, R4, R20 ;  /* 0x000000040814723c */ /* 0x044ff60000041814 */
[----:B------:R-:W-:Y:S11]  /*43100*/  @!UPT UIADD3 URZ, URZ, URZ, URZ ;  /* 0x0000003f3f3ff290 */ /* 0x000ff6000fffe03f */
[----:B------:R-:W-:Y:S01]  /*43110*/  @!UPT UIADD3 URZ, URZ, URZ, URZ ;  /* 0x0000003f3f3ff290 */ /* 0x000fe2000fffe03f */
[----:B------:R-:W-:Y:S01]  /*43120*/  STL.64 [R1+0x2d0], R20 ;  /* 0x0002d01401007387 */ /* 0x000fe20000100a00 */
[----:B------:R-:W-:Y:S02]  /*43130*/  IMAD.MOV.U32 R29, RZ, RZ, R22 ;  /* 0x000000ffff1d7224 */ /* 0x000fe400078e0016 */
[----:B------:R-:W-:Y:S02]  /*43140*/  IMAD.MOV.U32 R28, RZ, RZ, R23 ;  /* 0x000000ffff1c7224 */ /* 0x000fe400078e0017 */
[----:B------:R-:W0:Y:S04]  /*43150*/  LDSM.16.MT88.4 R20, [R2+0x14080] ;  /* 0x014080000214783b */ /* 0x000e280000004200 */
[----:B------:R-:W-:Y:S01]  /*43160*/  STL [R1+0x2638], R28 ;  /* 0x0026381c01007387 */ /* 0x000fe20000100800 */
[----:B------:R-:W-:Y:S03]  /*43170*/  STL [R1+0x2634], R29 ;  /* 0x0026341d01007387 */ /* 0x000fe60000100800 */
[----:B0-----:R-:W-:Y:S01]  /*43180*/  STL.64 [R1+0x27d0], R22 ;  /* 0x0027d01601007387 */ /* 0x001fe20000100a00 */
[----:B------:R0:W-:Y:S03]  /*43190*/  STL.64 [R1+0x27c8], R20 ;  /* 0x0027c81401007387 */ /* 0x0001e60000100a00 */
[----:B0-----:R-:W3:Y:S01]  /*431a0*/  LDL.64 R20, [R1+0x70] ;  /* 0x0000700001147983 */ /* 0x001ee20000100a00 */
[----:B------:R-:W-:Y:S01]  /*431b0*/  STL [R1+0x263c], R2 ;  /* 0x00263c0201007387 */ /* 0x000fe20000100800 */
[----:B---3--:R-:W-:Y:S02]  /*431c0*/  HMMA.16816.F32.BF16 R24, R8, R20, R24 ;  /* 0x000000140818723c */ /* 0x008fe40000041818 */
[----:B------:R0:W-:Y:S04]  /*431d0*/  STL.64 [R1+0x2878], R20 ;  /* 0x0028781401007387 */ /* 0x0001e80000100a00 */
[----:B0-----:R-:W2:Y:S11]  /*431e0*/  LDL.LU R20, [R1+0x210] ;  /* 0x0002100001147983 */ /* 0x001eb60000300800 */
[----:B------:R-:W-:Y:S06]  /*431f0*/  @!UPT UIADD3 URZ, URZ, URZ, URZ ;  /* 0x0000003f3f3ff290 */ /* 0x000fec000fffe03f */
[----:B------:R-:W-:Y:S01]  /*43200*/  STL.64 [R1+0x2c0], R24 ;  /* 0x0002c01801007387 */ /* 0x000fe20000100a00 */
[----:B------:R-:W-:Y:S02]  /*43210*/  STL.64 [R1+0x2c8], R26 ;  /* 0x0002c81a01007387 */ /* 0x000fe40000100a00 */
[----:B------:R-:W2:Y:S02]  /*43220*/  LDL.LU R21, [R1+0x214] ;  /* 0x0002140001157983 */ /* 0x000ea40000300800 */
[----:B------:R-:W2:Y:S01]  /*43230*/  LDL.LU R22, [R1+0x218] ;  /* 0x0002180001167983 */ /* 0x000ea20000300800 */
[----:B------:R-:W2:Y:S04]  /*43240*/  LDL.LU R23, [R1+0x21c] ;  /* 0x00021c0001177983 */ /* 0x000ea80000300800 */
[----:B----4-:R-:W0:Y:S01]  /*43250*/  LDSM.16.MT88.4 R24, [R0+0x14000] ;  /* 0x014000000018783b */ /* 0x010e220000004200 */
[----:B------:R-:W-:-:S02]  /*43260*/  IMAD.MOV.U32 R16, RZ, RZ, R7 ;  /* 0x000000ffff107224 */ /* 0x000fc400078e0007 */
[----:B------:R-:W-:Y:S01]  /*43270*/  IMAD.MOV.U32 R17, RZ, RZ, R6 ;  /* 0x000000ffff117224 */ /* 0x000fe200078e0006 */
[----:B0-----:R-:W-:Y:S01]  /*43280*/  STL.64 [R1+0x2738], R26 ;  /* 0x0027381a01007387 */ /* 0x001fe20000100a00 */
[----:B------:R-:W-:Y:S05]  /*43290*/  STL.64 [R1+0x2730], R24 ;  /* 0x0027301801007387 */ /* 0x000fea0000100a00 */
[----:B--2---:R-:W-:Y:S01]  /*432a0*/  HMMA.16816.F32.BF16 R16, R8, R16, R20 ;  /* 0x000000100810723c */ /* 0x004fe20000041814 */
[----:B------:R-:W0:Y:S11]  /*432b0*/  LDSM.16.MT88.4 R8, [R0+0x14080] ;  /* 0x014080000008783b */ /* 0x000e360000004200 */
[----:B------:R-:W-:Y:S11]  /*432c0*/  @!UPT UIADD3 URZ, URZ, URZ, URZ ;  /* 0x0000003f3f3ff290 */ /* 0x000ff6000fffe03f */
[----:B------:R-:W-:Y:S01]  /*432d0*/  @!UPT UIADD3 URZ, URZ, URZ, URZ ;  /* 0x0000003f3f3ff290 */ /* 0x000fe2000fffe03f */
[----:B------:R-:W-:Y:S02]  /*432e0*/  IMAD.MOV.U32 R6, RZ, RZ, R16 ;  /* 0x000000ffff067224 */ /* 0x000fe400078e0010 */
[----:B------:R-:W-:Y:S01]  /*432f0*/  IMAD.MOV.U32 R7, RZ, RZ, R17 ;  /* 0x000000ffff077224 */ /* 0x000fe200078e0011 */
[----:B------:R-:W-:Y:S04]  /*43300*/  STL.64 [R1+0x218], R18 ;  /* 0x0002181201007387 */ /* 0x000fe80000100a00 */
[----:B------:R-:W-:Y:S01]  /*43310*/  STL.64 [R1+0x2888], R6 ;  /* 0x0028880601007387 */ /* 0x000fe20000100a00 */
[----:B------:R1:W-:Y:S03]  /*43320*/  STL.64 [R1+0x2880], R4 ;  /* 0x0028800401007387 */ /* 0x0003e60000100a00 */
[----:B-1----:R-:W2:Y:S04]  /*43330*/  LDL.64 R4, [R1] ;  /* 0x0000000001047983 */ /* 0x002ea80000100a00 */
[----:B--2---:R1:W-:Y:S01]  /*43340*/  STL.64 [R1+0x28a0], R4 ;  /* 0x0028a00401007387 */ /* 0x0043e20000100a00 */
[----:B------:R-:W2:Y:S02]  /*43350*/  LDL.LU R16, [R1+0x140] ;  /* 0x0001400001107983 */ /* 0x000ea40000300800 */
[----:B------:R-:W2:Y:S02]  /*43360*/  LDL.LU R17, [R1+0x144] ;  /* 0x0001440001117983 */ /* 0x000ea40000300800 */
[----:B------:R-:W3:Y:S01]  /*43370*/  LDL.LU R18, [R1+0x148] ;  /* 0x0001480001127983 */ /* 0x000ee20000300800 */
[----:B------:R-:W3:Y:S04]  /*43380*/  LDL.LU R19, [R1+0x14c] ;  /* 0x00014c0001137983 */ /* 0x000ee80000300800 */
[----:B-1----:R-:W4:Y:S04]  /*43390*/  LDL.64 R4, [R1+0x10] ;  /* 0x0000100001047983 */ /* 0x002f280000100a00 */
[----:B----4-:R1:W-:Y:S04]  /*433a0*/  STL.64 [R1+0x28a8], R4 ;  /* 0x0028a80401007387 */ /* 0x0103e80000100a00 */
[----:B-1----:R-:W4:Y:S04]  /*433b0*/  LDL.64 R4, [R1+0x30] ;  /* 0x0000300001047983 */ /* 0x002f280000100a00 */
[----:B----4-:R-:W-:Y:S01]  /*433c0*/  STL.64 [R1+0x28c0], R4 ;  /* 0x0028c00401007387 */ /* 0x010fe20000100a00 */
[----:B---3--:R-:W-:Y:S02]  /*433d0*/  STL.64 [R1+0x2898], R18 ;  /* 0x0028981201007387 */ /* 0x008fe40000100a00 */
[----:B--2---:R1:W-:Y:S02]  /*433e0*/  STL.64 [R1+0x2890], R16 ;  /* 0x0028901001007387 */ /* 0x0043e40000100a00 */
[----:B-1----:R-:W2:Y:S01]  /*433f0*/  LDL.LU R16, [R1+0x150] ;  /* 0x0001500001107983 */ /* 0x002ea20000300800 */
[----:B------:R-:W2:Y:S02]  /*43400*/  LDL.LU R17, [R1+0x154] ;  /* 0x0001540001117983 */ /* 0x000ea40000300800 */
[----:B------:R-:W3:Y:S02]  /*43410*/  LDL.LU R18, [R1+0x158] ;  /* 0x0001580001127983 */ /* 0x000ee40000300800 */
[----:B------:R-:W3:Y:S01]  /*43420*/  LDL.LU R19, [R1+0x15c] ;  /* 0x00015c0001137983 */ /* 0x000ee20000300800 */
[----:B------:R-:W4:Y:S04]  /*43430*/  LDL R4, [R1+0x40] ;  /* 0x0000400001047983 */ /* 0x000f280000100800 */
[----:B---3--:R-:W-:Y:S01]  /*43440*/  STL.64 [R1+0x28b8], R18 ;  /* 0x0028b81201007387 */ /* 0x008fe20000100a00 */
[----:B--2---:R1:W-:Y:S03]  /*43450*/  STL.64 [R1+0x28b0], R16 ;  /* 0x0028b01001007387 */ /* 0x0043e60000100a00 */
[----:B-1----:R-:W2:Y:S01]  /*43460*/  LDL.LU R16, [R1+0x170] ;  /* 0x0001700001107983 */ /* 0x002ea20000300800 */
[----:B------:R-:W2:Y:S02]  /*43470*/  LDL.LU R17, [R1+0x174] ;  /* 0x0001740001117983 */ /* 0x000ea40000300800 */
[----:B------:R-:W3:Y:S02]  /*43480*/  LDL.LU R18, [R1+0x178] ;  /* 0x0001780001127983 */ /* 0x000ee40000300800 */
[----:B------:R-:W3:Y:S02]  /*43490*/  LDL.LU R19, [R1+0x17c] ;  /* 0x00017c0001137983 */ /* 0x000ee40000300800 */
[----:B---3--:R-:W-:Y:S01]  /*434a0*/  STL.64 [R1+0x28d0], R18 ;  /* 0x0028d01201007387 */ /* 0x008fe20000100a00 */
[----:B--2---:R1:W-:Y:S03]  /*434b0*/  STL.64 [R1+0x28c8], R16 ;  /* 0x0028c81001007387 */ /* 0x0043e60000100a00 */
[----:B-1----:R-:W4:Y:S01]  /*434c0*/  LDL.LU R16, [R1+0x180] ;  /* 0x0001800001107983 */ /* 0x002f220000300800 */
[----:B------:R-:W4:Y:S02]  /*434d0*/  LDL.LU R17, [R1+0x184] ;  /* 0x0001840001117983 */ /* 0x000f240000300800 */
[----:B------:R-:W4:Y:S02]  /*434e0*/  LDL.LU R18, [R1+0x188] ;  /* 0x0001880001127983 */ /* 0x000f240000300800 */
[----:B------:R-:W4:Y:S01]  /*434f0*/  LDL.LU R19, [R1+0x18c] ;  /* 0x00018c0001137983 */ /* 0x000f220000300800 */
[----:B------:R-:W2:Y:S01]  /*43500*/  LDL.LU R24, [R1+0x560] ;  /* 0x0005600001187983 */ /* 0x000ea20000300800 */
[----:B------:R-:W2:Y:S02]  /*43510*/  LDL.LU R25, [R1+0x564] ;  /* 0x0005640001197983 */ /* 0x000ea40000300800 */
[----:B------:R-:W3:Y:S02]  /*43520*/  LDL.LU R26, [R1+0x568] ;  /* 0x00056800011a7983 */ /* 0x000ee40000300800 */
[----:B------:R-:W3:Y:S02]  /*43530*/  LDL.LU R27, [R1+0x56c] ;  /* 0x00056c00011b7983 */ /* 0x000ee40000300800 */
[----:B---3--:R-:W-:Y:S01]  /*43540*/  STL.64 [R1+0x27e0], R26 ;  /* 0x0027e01a01007387 */ /* 0x008fe20000100a00 */
[----:B--2---:R1:W-:Y:S03]  /*43550*/  STL.64 [R1+0x27d8], R24 ;  /* 0x0027d81801007387 */ /* 0x0043e60000100a00 */
[----:B-1----:R-:W2:Y:S01]  /*43560*/  LDL.LU R24, [R1+0x2b0] ;  /* 0x0002b00001187983 */ /* 0x002ea20000300800 */
[----:B------:R-:W2:Y:S02]  /*43570*/  LDL.LU R25, [R1+0x2b4] ;  /* 0x0002b40001197983 */ /* 0x000ea40000300800 */
[----:B------:R-:W3:Y:S02]  /*43580*/  LDL.LU R26, [R1+0x2b8] ;  /* 0x0002b800011a7983 */ /* 0x000ee40000300800 */
[----:B------:R-:W3:Y:S02]  /*43590*/  LDL.LU R27, [R1+0x2bc] ;  /* 0x0002bc00011b7983 */ /* 0x000ee40000300800 */
[----:B------:R-:W-:Y:S01]  /*435a0*/  IMAD.MOV.U32 R5, RZ, RZ, R3 ;  /* 0x000000ffff057224 */ /* 0x000fe200078e0003 */
[----:B---3--:R-:W-:Y:S01]  /*435b0*/  STL.64 [R1+0x27f0], R26 ;  /* 0x0027f01a01007387 */ /* 0x008fe20000100a00 */
[----:B--2---:R1:W-:Y:S03]  /*435c0*/  STL.64 [R1+0x27e8], R24 ;  /* 0x0027e81801007387 */ /* 0x0043e60000100a00 */
[----:B-1----:R-:W2:Y:S01]  /*435d0*/  LDL.64 R24, [R1+0x20] ;  /* 0x0000200001187983 */ /* 0x002ea20000100a00 */
[----:B------:R-:W3:Y:S02]  /*435e0*/  LDL.LU R20, [R1+0x130] ;  /* 0x0001300001147983 */ /* 0x000ee40000300800 */
[----:B------:R-:W3:Y:S02]  /*435f0*/  LDL.LU R21, [R1+0x134] ;  /* 0x0001340001157983 */ /* 0x000ee40000300800 */
[----:B------:R-:W3:Y:S01]  /*43600*/  LDL.LU R22, [R1+0x138] ;  /* 0x0001380001167983 */ /* 0x000ee20000300800 */
[----:B------:R-:W3:Y:S01]  /*43610*/  LDL.LU R23, [R1+0x13c] ;  /* 0x00013c0001177983 */ /* 0x000ee20000300800 */
[----:B0-----:R-:W-:Y:S02]  /*43620*/  STL.64 [R1+0x26c0], R10 ;  /* 0x0026c00a01007387 */ /* 0x001fe40000100a00 */
[----:B------:R0:W-:Y:S02]  /*43630*/  STL.64 [R1+0x26b8], R8 ;  /* 0x0026b80801007387 */ /* 0x0001e40000100a00 */
[----:B0-----:R-:W2:Y:S01]  /*43640*/  LDL.64 R8, [R1+0x80] ;  /* 0x0000800001087983 */ /* 0x001ea20000100a00 */
[C---:B----4-:R-:W-:Y:S03]  /*43650*/  HMMA.16816.F32.BF16 R4, R12.reuse, R4, R16 ;  /* 0x000000040c04723c */ /* 0x050fe60000041810 */
[----:B--2---:R0:W-:Y:S04]  /*43660*/  STL.64 [R1+0x2870], R8 ;  /* 0x0028700801007387 */ /* 0x0041e80000100a00 */
[----:B0-----:R-:W2:Y:S01]  /*43670*/  LDL.LU R8, [R1+0x160] ;  /* 0x0001600001087983 */ /* 0x001ea20000300800 */
[----:B------:R-:W2:Y:S02]  /*43680*/  LDL.LU R9, [R1+0x164] ;  /* 0x0001640001097983 */ /* 0x000ea40000300800 */
[----:B------:R-:W2:Y:S02]  /*43690*/  LDL.LU R10, [R1+0x168] ;  /* 0x00016800010a7983 */ /* 0x000ea40000300800 */
[----:B------:R-:W2:Y:S01]  /*436a0*/  LDL.LU R11, [R1+0x16c] ;  /* 0x00016c00010b7983 */ /* 0x000ea20000300800 */
[----:B------:R-:W4:Y:S01]  /*436b0*/  LDL.LU.64 R18, [R1+0x28d0] ;  /* 0x0028d00001127983 */ /* 0x000f220000300a00 */
[----:B------:R-:W4:Y:S09]  /*436c0*/  LDL.LU.64 R16, [R1+0x28c8] ;  /* 0x0028c80001107983 */ /* 0x000f320000300a00 */
[----:B------:R0:W-:Y:S02]  /*436d0*/  STL.64 [R1+0x180], R4 ;  /* 0x0001800401007387 */ /* 0x0001e40000100a00 */
[----:B------:R-:W-:Y:S01]  /*436e0*/  STL.64 [R1+0x188], R6 ;  /* 0x0001880601007387 */ /* 0x000fe20000100a00 */
[----:B0-----:R-:W4:Y:S02]  /*436f0*/  LDL.LU.64 R4, [R1+0x28c0] ;  /* 0x0028c00001047983 */ /* 0x001f240000300a00 */
        /* <DEDUP_REMOVED lines=16> */
[----:B------:R-:W4:Y:S02]  /*43800*/  LDL.LU.64 R4, [R1+0x28a0] ;  /* 0x0028a00001047983 */ /* 0x000f240000300a00 */
[C---:B----4-:R-:W-:Y:S11]  /*43810*/  HMMA.16816.F32.BF16 R16, R12.reuse, R4, R16 ;  /* 0x000000040c10723c */ /* 0x050ff60000041810 */
[----:B------:R-:W-:Y:S11]  /*43820*/  @!UPT UIADD3 URZ, URZ, URZ, URZ ;  /* 0x0000003f3f3ff290 */ /* 0x000ff6000fffe03f */
[----:B------:R-:W-:Y:S01]  /*43830*/  @!UPT UIADD3 URZ, URZ, URZ, URZ ;  /* 0x0000003f3f3ff290 */ /* 0x000fe2000fffe03f */
[----:B------:R-:W-:Y:S01]  /*43840*/  STL.64 [R1+0x150], R16 ;  /* 0x0001501001007387 */ /* 0x000fe20000100a00 */
[----:B------:R0:W-:Y:S03]  /*43850*/  STL.64 [R1+0x158], R18 ;  /* 0x0001581201007387 */ /* 0x0001e60000100a00 */
[----:B0-----:R-:W2:Y:S01]  /*43860*/  LDL.LU.64 R18, [R1+0x2898] ;  /* 0x0028980001127983 */ /* 0x001ea20000300a00 */
[----:B------:R-:W2:Y:S02]  /*43870*/  LDL.LU.64 R16, [R1+0x2890] ;  /* 0x0028900001107983 */ /* 0x000ea40000300a00 */
[----:B------:R-:W-:Y:S02]  /*43880*/  IMAD.MOV.U32 R2, RZ, RZ, R4 ;  /* 0x000000ffff027224 */ /* 0x000fe400078e0004 */
[----:B------:R-:W-:Y:S01]  /*43890*/  IMAD.MOV.U32 R0, RZ, RZ, R5 ;  /* 0x000000ffff007224 */ /* 0x000fe200078e0005 */
[----:B------:R-:W4:Y:S01]  /*438a0*/  LDL.LU.64 R6, [R1+0x2888] ;  /* 0x0028880001067983 */ /* 0x000f220000300a00 */
[----:B------:R-:W3:Y:S02]  /*438b0*/  LDL.LU.64 R4, [R1+0x2880] ;  /* 0x0028800001047983 */ /* 0x000ee40000300a00 */
[----:B------:R0:W-:Y:S01]  /*438c0*/  STL.64 [R1+0x2808], R24 ;  /* 0x0028081801007387 */ /* 0x0001e20000100a00 */
[C---:B--2---:R-:W-:Y:S01]  /*438d0*/  HMMA.16816.F32.BF16 R16, R12.reuse, R24, R16 ;  /* 0x000000180c10723c */ /* 0x044fe20000041810 */
[----:B0-----:R-:W2:Y:S11]  /*438e0*/  LDL.LU R24, [R1+0xd0] ;  /* 0x0000d00001187983 */ /* 0x001eb60000300800 */
[----:B------:R-:W-:Y:S11]  /*438f0*/  @!UPT UIADD3 URZ, URZ, URZ, URZ ;  /* 0x0000003f3f3ff290 */ /* 0x000ff6000fffe03f */
[----:B------:R0:W-:Y:S01]  /*43900*/  STL.64 [R1+0x140], R16 ;  /* 0x0001401001007387 */ /* 0x0001e20000100a00 */
[----:B------:R1:W-:Y:S02]  /*43910*/  STL.64 [R1+0x148], R18 ;  /* 0x0001481201007387 */ /* 0x0003e40000100a00 */
[----:B------:R-:W2:Y:S02]  /*43920*/  LDL.LU R25, [R1+0xd4] ;  /* 0x0000d40001197983 */ /* 0x000ea40000300800 */
[----:B------:R-:W2:Y:S01]  /*43930*/  LDL.LU R26, [R1+0xd8] ;  /* 0x0000d800011a7983 */ /* 0x000ea20000300800 */
[----:B------:R-:W2:Y:S01]  /*43940*/  LDL.LU R27, [R1+0xdc] ;  /* 0x0000dc00011b7983 */ /* 0x000ea20000300800 */
[----:B---3--:R-:W-:Y:S03]  /*43950*/  HMMA.16816.F32.BF16 R20, R12, R4, R20 ;  /* 0x000000040c14723c */ /* 0x008fe60000041814 */
[----:B--2---:R-:W-:Y:S01]  /*43960*/  STL.64 [R1+0x2818], R26 ;  /* 0x0028181a01007387 */ /* 0x004fe20000100a00 */
[----:B------:R2:W-:Y:S02]  /*43970*/  STL.64 [R1+0x2810], R24 ;  /* 0x0028101801007387 */ /* 0x0005e40000100a00 */
[----:B0-----:R-:W3:Y:S02]  /*43980*/  LDL.LU R16, [R1+0xb0] ;  /* 0x0000b00001107983 */ /* 0x001ee40000300800 */
[----:B------:R-:W3:Y:S01]  /*43990*/  LDL.LU R17, [R1+0xb4] ;  /* 0x0000b40001117983 */ /* 0x000ee20000300800 */
[----:B-1----:R-:W3:Y:S01]  /*439a0*/  LDL.LU R18, [R1+0xb8] ;  /* 0x0000b80001127983 */ /* 0x002ee20000300800 */
[----:B------:R-:W3:Y:S02]  /*439b0*/  LDL.LU R19, [R1+0xbc] ;  /* 0x0000bc0001137983 */ /* 0x000ee40000300800 */
[----:B--2---:R-:W-:-:S02]  /*439c0*/  IMAD.MOV.U32 R24, RZ, RZ, R9 ;  /* 0x000000ffff187224 */ /* 0x004fc400078e0009 */
[----:B------:R-:W-:Y:S02]  /*439d0*/  IMAD.MOV.U32 R25, RZ, RZ, R8 ;  /* 0x000000ffff197224 */ /* 0x000fe400078e0008 */
[----:B------:R-:W2:Y:S01]  /*439e0*/  LDL.LU R8, [R1+0x120] ;  /* 0x0001200001087983 */ /* 0x000ea20000300800 */
[----:B------:R-:W2:Y:S02]  /*439f0*/  LDL.LU R9, [R1+0x124] ;  /* 0x0001240001097983 */ /* 0x000ea40000300800 */
[----:B------:R-:W2:Y:S02]  /*43a00*/  LDL.LU R10, [R1+0x128] ;  /* 0x00012800010a7983 */ /* 0x000ea40000300800 */
[----:B------:R-:W2:Y:S01]  /*43a10*/  LDL.LU R11, [R1+0x12c] ;  /* 0x00012c00010b7983 */ /* 0x000ea20000300800 */
[----:B------:R0:W-:Y:S02]  /*43a20*/  STL.64 [R1+0x2830], R24 ;  /* 0x0028301801007387 */ /* 0x0001e40000100a00 */
[----:B0-----:R-:W-:-:S02]  /*43a30*/  IMAD.MOV.U32 R24, RZ, RZ, R28 ;  /* 0x000000ffff187224 */ /* 0x001fc400078e001c */
[----:B------:R-:W-:-:S05]  /*43a40*/  IMAD.MOV.U32 R25, RZ, RZ, R3 ;  /* 0x000000ffff197224 */ /* 0x000fca00078e0003 */
[----:B------:R0:W-:Y:S04]  /*43a50*/  STL.64 [R1+0x2848], R24 ;  /* 0x0028481801007387 */ /* 0x0001e80000100a00 */
[----:B0-----:R-:W2:Y:S01]  /*43a60*/  LDL.64 R24, [R1+0x40] ;  /* 0x0000400001187983 */ /* 0x001ea20000100a00 */
[----:B------:R0:W-:Y:S02]  /*43a70*/  STL.64 [R1+0x130], R20 ;  /* 0x0001301401007387 */ /* 0x0001e40000100a00 */
[----:B------:R-:W-:Y:S01]  /*43a80*/  STL.64 [R1+0x138], R22 ;  /* 0x0001381601007387 */ /* 0x000fe20000100a00 */
[----:B0-----:R-:W2:Y:S01]  /*43a90*/  LDL.LU.64 R20, [R1+0x2878] ;  /* 0x0028780001147983 */ /* 0x001ea20000300a00 */
[----:B----4-:R-:W-:Y:S02]  /*43aa0*/  STL.64 [R1+0x2800], R6 ;  /* 0x0028000601007387 */ /* 0x010fe40000100a00 */
[----:B------:R0:W-:Y:S02]  /*43ab0*/  STL.64 [R1+0x27f8], R4 ;  /* 0x0027f80401007387 */ /* 0x0001e40000100a00 */
        /* <DEDUP_REMOVED lines=10> */
[C---:B------:R-:W-:Y:S01]  /*43b60*/  HMMA.16816.F32.BF16 R8, R12.reuse, R20, R8 ;  /* 0x000000140c08723c */ /* 0x040fe20000041808 */
[----:B----4-:R-:W-:Y:S01]  /*43b70*/  STL.64 [R1+0x2840], R6 ;  /* 0x0028400601007387 */ /* 0x010fe20000100a00 */
[----:B--2---:R0:W-:Y:S03]  /*43b80*/  STL.64 [R1+0x2838], R4 ;  /* 0x0028380401007387 */ /* 0x0041e60000100a00 */
        /* <DEDUP_REMOVED lines=9> */
[----:B------:R-:W2:Y:S02]  /*43c20*/  LDL.LU R7, [R1+0x10c] ;  /* 0x00010c0001077983 */ /* 0x000ea40000300800 */
[----:B------:R0:W-:Y:S01]  /*43c30*/  STL.64 [R1+0x120], R8 ;  /* 0x0001200801007387 */ /* 0x0001e20000100a00 */
[----:B------:R-:W-:Y:S03]  /*43c40*/  STL.64 [R1+0x128], R10 ;  /* 0x0001280a01007387 */ /* 0x000fe60000100a00 */
[----:B0-----:R-:W3:Y:S02]  /*43c50*/  LDL.LU.64 R8, [R1+0x2870] ;  /* 0x0028700001087983 */ /* 0x001ee40000300a00 */
[----:B---3--:R-:W-:Y:S02]  /*43c60*/  HMMA.16816.F32.BF16 R12, R12, R8, R16 ;  /* 0x000000080c0c723c */ /* 0x008fe40000041810 */
[----:B------:R-:W2:Y:S01]  /*43c70*/  LDL.LU.64 R18, [R1+0x2868] ;  /* 0x0028680001127983 */ /* 0x000ea20000300a00 */
[----:B------:R-:W2:Y:S02]  /*43c80*/  LDL.LU.64 R16, [R1+0x2860] ;  /* 0x0028600001107983 */ /* 0x000ea40000300a00 */
[----:B------:R-:W-:-:S02]  /*43c90*/  IMAD.MOV.U32 R28, RZ, RZ, R24 ;  /* 0x000000ffff1c7224 */ /* 0x000fc400078e0018 */
[----:B------:R-:W-:Y:S11]  /*43ca0*/  IMAD.MOV.U32 R3, RZ, RZ, R25 ;  /* 0x000000ffff037224 */ /* 0x000ff600078e0019 */
[----:B------:R-:W-:Y:S05]  /*43cb0*/  @!UPT UIADD3 URZ, URZ, URZ, URZ ;  /* 0x0000003f3f3ff290 */ /* 0x000fea000fffe03f */
[----:B------:R-:W-:Y:S01]  /*43cc0*/  STL.64 [R1+0xb0], R12 ;  /* 0x0000b00c01007387 */ /* 0x000fe20000100a00 */
[----:B------:R-:W-:Y:S01]  /*43cd0*/  STL.64 [R1+0xb8], R14 ;  /* 0x0000b80e01007387 */ /* 0x000fe20000100a00 */
        /* <DEDUP_REMOVED lines=12> */
[----:B------:R0:W-:Y:S01]  /*43da0*/  STL.64 [R1+0xf0], R24 ;  /* 0x0000f01801007387 */ /* 0x0001e20000100a00 */
[----:B------:R2:W-:Y:S03]  /*43db0*/  STL.64 [R1+0xf8], R26 ;  /* 0x0000f81a01007387 */ /* 0x0005e60000100a00 */
[----:B0-----:R-:W2:Y:S02]  /*43dc0*/  LDL.LU.64 R24, [R1+0x2830] ;  /* 0x0028300001187983 */ /* 0x001ea40000300a00 */
[----:B--2---:R-:W-:Y:S02]  /*43dd0*/  HMMA.16816.F32.BF16 R24, R16, R24, R4 ;  /* 0x000000181018723c */ /* 0x004fe40000041804 */
[----:B------:R-:W2:Y:S01]  /*43de0*/  LDL.LU.64 R6, [R1+0x2828] ;  /* 0x0028280001067983 */ /* 0x000ea20000300a00 */
[----:B------:R-:W2:Y:S11]  /*43df0*/  LDL.LU.64 R4, [R1+0x2820] ;  /* 0x0028200001047983 */ /* 0x000eb60000300a00 */
[----:B------:R-:W-:Y:S09]  /*43e00*/  @!UPT UIADD3 URZ, URZ, URZ, URZ ;  /* 0x0000003f3f3ff290 */ /* 0x000ff2000fffe03f */
[----:B------:R-:W-:Y:S01]  /*43e10*/  STL.64 [R1+0xe0], R24 ;  /* 0x0000e01801007387 */ /* 0x000fe20000100a00 */
[----:B------:R0:W-:Y:S03]  /*43e20*/  STL.64 [R1+0xe8], R26 ;  /* 0x0000e81a01007387 */ /* 0x0001e60000100a00 */
[----:B0-----:R-:W3:Y:S01]  /*43e30*/  LDL.LU.64 R26, [R1+0x2818] ;  /* 0x00281800011a7983 */ /* 0x001ee20000300a00 */
[----:B------:R-:W3:Y:S02]  /*43e40*/  LDL.LU.64 R24, [R1+0x2810] ;  /* 0x0028100001187983 */ /* 0x000ee40000300a00 */
[----:B------:R-:W-:Y:S02]  /*43e50*/  IMAD.MOV.U32 R12, RZ, RZ, R2 ;  /* 0x000000ffff0c7224 */ /* 0x000fe400078e0002 */
[----:B------:R-:W-:-:S07]  /*43e60*/  IMAD.MOV.U32 R13, RZ, RZ, R0 ;  /* 0x000000ffff0d7224 */ /* 0x000fce00078e0000 */
        /* <DEDUP_REMOVED lines=19> */
[----:B------:R-:W4:Y:S02]  /*43fa0*/  LDL.LU.64 R26, [R1+0x27f0] ;  /* 0x0027f000011a7983 */ /* 0x000f240000300a00 */
[----:B------:R-:W4:Y:S01]  /*43fb0*/  LDL.LU.64 R24, [R1+0x27e8] ;  /* 0x0027e80001187983 */ /* 0x000f220000300a00 */
[C---:B---3--:R-:W-:Y:S08]  /*43fc0*/  HMMA.16816.F32.BF16 R12, R16.reuse, R20, R12 ;  /* 0x00000014100c723c */ /* 0x048ff0000004180c */
[----:B----4-:R-:W-:Y:S11]  /*43fd0*/  HMMA.16816.F32.BF16 R24, R16, R4, R24 ;  /* 0x000000041018723c */ /* 0x010ff60000041818 */
[----:B------:R-:W-:Y:S11]  /*43fe0*/  @!UPT UIADD3 URZ, URZ, URZ, URZ ;  /* 0x0000003f3f3ff290 */ /* 0x000ff6000fffe03f */
[----:B------:R-:W-:Y:S01]  /*43ff0*/  @!UPT UIADD3 URZ, URZ, URZ, URZ ;  /* 0x0000003f3f3ff290 */ /* 0x000fe2000fffe03f */
[----:B------:R-:W-:Y:S01]  /*44000*/  STL.64 [R1+0x2b0], R24 ;  /* 0x0002b01801007387 */ /* 0x000fe20000100a00 */
[----:B------:R0:W-:Y:S03]  /*44010*/  STL.64 [R1+0x2b8], R26 ;  /* 0x0002b81a01007387 */ /* 0x0001e60000100a00 */
[----:B0-----:R-:W3:Y:S01]  /*44020*/  LDL.LU.64 R26, [R1+0x27e0] ;  /* 0x0027e000011a7983 */ /* 0x001ee20000300a00 */
[----:B------:R-:W3:Y:S02]  /*44030*/  LDL.LU.64 R24, [R1+0x27d8] ;  /* 0x0027d80001187983 */ /* 0x000ee40000300a00 */
[----:B--2---:R-:W-:Y:S02]  /*44040*/  STL.64 [R1+0x2768], R6 ;  /* 0x0027680601007387 */ /* 0x004fe40000100a00 */
[----:B------:R0:W-:Y:S01]  /*44050*/  STL.64 [R1+0x2760], R4 ;  /* 0x0027600401007387 */ /* 0x0001e20000100a00 */
[----:B------:R-:W-:Y:S01]  /*44060*/  STL.64 [R1+0x3e0], R12 ;  /* 0x0003e00c01007387 */ /* 0x000fe20000100a00 */
[----:B------:R3:W-:Y:S02]  /*44070*/  STL.64 [R1+0x3e8], R14 ;  /* 0x0003e80e01007387 */ /* 0x0007e40000100a00 */
[----:B------:R-:W2:Y:S02]  /*44080*/  LDL.LU.64 R22, [R1+0x27d0] ;  /* 0x0027d00001167983 */ /* 0x000ea40000300a00 */
[----:B0-----:R-:W-:-:S02]  /*44090*/  IMAD.MOV.U32 R5, RZ, RZ, R20 ;  /* 0x000000ffff057224 */ /* 0x001fc400078e0014 */
[----:B------:R-:W-:Y:S02]  /*440a0*/  IMAD.MOV.U32 R4, RZ, RZ, R21 ;  /* 0x000000ffff047224 */ /* 0x000fe400078e0015 */
[----:B------:R-:W2:Y:S01]  /*440b0*/  LDL.LU.64 R20, [R1+0x27c8] ;  /* 0x0027c80001147983 */ /* 0x000ea20000300a00 */
[----:B------:R-:W-:Y:S01]  /*440c0*/  STL.64 [R1+0x2740], R8 ;  /* 0x0027400801007387 */ /* 0x000fe20000100a00 */
[----:B---3--:R-:W-:Y:S02]  /*440d0*/  HMMA.16816.F32.BF16 R12, R16, R8, R24 ;  /* 0x00000008100c723c */ /* 0x008fe40000041818 */
[----:B------:R-:W3:Y:S11]  /*440e0*/  LDL R19, [R1+0x139c] ;  /* 0x00139c0001137983 */ /* 0x000ef60000100800 */
[----:B------:R-:W-:Y:S10]  /*440f0*/  @!UPT UIADD3 URZ, URZ, URZ, URZ ;  /* 0x0000003f3f3ff290 */ /* 0x000ff4000fffe03f */
[----:B------:R-:W-:Y:S01]  /*44100*/  STL.64 [R1+0x3d0], R12 ;  /* 0x0003d00c01007387 */ /* 0x000fe20000100a00 */
[----:B------:R-:W-:Y:S03]  /*44110*/  STL.64 [R1+0x3d8], R14 ;  /* 0x0003d80e01007387 */ /* 0x000fe60000100a00 */
        /* <DEDUP_REMOVED lines=10> */
[----:B------:R-:W-:Y:S01]  /*441c0*/  IMAD.MOV.U32 R9, RZ, RZ, R4 ;  /* 0x000000ffff097224 */ /* 0x000fe200078e0004 */
[----:B--2---:R-:W-:Y:S01]  /*441d0*/  STL.64 [R1+0x2750], R26 ;  /* 0x0027501a01007387 */ /* 0x004fe20000100a00 */
[----:B------:R-:W-:Y:S03]  /*441e0*/  STL.64 [R1+0x2748], R24 ;  /* 0x0027481801007387 */ /* 0x000fe60000100a00 */
[----:B------:R0:W-:Y:S02]  /*441f0*/  STL.64 [R1+0x2758], R8 ;  /* 0x0027580801007387 */ /* 0x0001e40000100a00 */
[----:B0-----:R-:W2:Y:S01]  /*44200*/  LDL.LU R8, [R1+0x500] ;  /* 0x0005000001087983 */ /* 0x001ea20000300800 */
[----:B------:R-:W2:Y:S02]  /*44210*/  LDL.LU R9, [R1+0x504] ;  /* 0x0005040001097983 */ /* 0x000ea40000300800 */
[----:B------:R-:W2:Y:S02]  /*44220*/  LDL.LU R10, [R1+0x508] ;  /* 0x00050800010a7983 */ /* 0x000ea40000300800 */
[----:B------:R-:W2:Y:S01]  /*44230*/  LDL.LU R11, [R1+0x50c] ;  /* 0x00050c00010b7983 */ /* 0x000ea20000300800 */
[----:B------:R-:W2:Y:S01]  /*44240*/  LDL.LU R12, [R1+0x530] ;  /* 0x00053000010c7983 */ /* 0x000ea20000300800 */
[----:B------:R-:W2:Y:S02]  /*44250*/  LDL.LU R13, [R1+0x534] ;  /* 0x00053400010d7983 */ /* 0x000ea40000300800 */
[----:B------:R-:W2:Y:S02]  /*44260*/  LDL.LU R14, [R1+0x538] ;  /* 0x00053800010e7983 */ /* 0x000ea40000300800 */
[----:B------:R-:W2:Y:S02]  /*44270*/  LDL.LU R15, [R1+0x53c] ;  /* 0x00053c00010f7983 */ /* 0x000ea40000300800 */
[----:B--2---:R-:W-:Y:S01]  /*44280*/  STL.64 [R1+0x2798], R14 ;  /* 0x0027980e01007387 */ /* 0x004fe20000100a00 */
[----:B------:R0:W-:Y:S03]  /*44290*/  STL.64 [R1+0x2790], R12 ;  /* 0x0027900c01007387 */ /* 0x0001e60000100a00 */
[----:B0-----:R-:W2:Y:S01]  /*442a0*/  LDL.64 R12, [R1+0x30] ;  /* 0x00003000010c7983 */ /* 0x001ea20000100a00 */
[----:B------:R-:W-:-:S02]  /*442b0*/  IMAD.MOV.U32 R4, RZ, RZ, R2 ;  /* 0x000000ffff047224 */ /* 0x000fc400078e0002 */
[----:B------:R-:W-:Y:S01]  /*442c0*/  IMAD.MOV.U32 R5, RZ, RZ, R0 ;  /* 0x000000ffff057224 */ /* 0x000fe200078e0000 */
[----:B--2---:R-:W-:Y:S01]  /*442d0*/  STL.64 [R1+0x27b0], R12 ;  /* 0x0027b00c01007387 */ /* 0x004fe20000100a00 */
[----:B------:R-:W-:Y:S02]  /*442e0*/  STL.64 [R1+0x2778], R10 ;  /* 0x0027780a01007387 */ /* 0x000fe40000100a00 */
        /* <DEDUP_REMOVED lines=11> */
[----:B------:R-:W2:Y:S02]  /*443a0*/  LDL.LU R7, [R1+0x54c] ;  /* 0x00054c0001077983 */ /* 0x000ea40000300800 */
[----:B------:R-:W-:-:S02]  /*443b0*/  IMAD.MOV.U32 R12, RZ, RZ, R28 ;  /* 0x000000ffff0c7224 */ /* 0x000fc400078e001c */
[----:B------:R-:W-:Y:S01]  /*443c0*/  IMAD.MOV.U32 R13, RZ, RZ, R3 ;  /* 0x000000ffff0d7224 */ /* 0x000fe200078e0003 */
[----:B--2---:R-:W-:Y:S01]  /*443d0*/  STL.64 [R1+0x27c0], R6 ;  /* 0x0027c00601007387 */ /* 0x004fe20000100a00 */
[----:B------:R0:W-:Y:S03]  /*443e0*/  STL.64 [R1+0x27b8], R4 ;  /* 0x0027b80401007387 */ /* 0x0001e60000100a00 */
        /* <DEDUP_REMOVED lines=18> */
[C---:B--2---:R-:W-:Y:S01]  /*44510*/  HMMA.16816.F32.BF16 R12, R20.reuse, R12, R4 ;  /* 0x0000000c140c723c */ /* 0x044fe20000041804 */
[----:B----4-:R-:W-:Y:S01]  /*44520*/  STL.64 [R1+0x2708], R18 ;  /* 0x0027081201007387 */ /* 0x010fe20000100a00 */
[----:B---3--:R0:W-:Y:S03]  /*44530*/  STL.64 [R1+0x2700], R16 ;  /* 0x0027001001007387 */ /* 0x0081e60000100a00 */
[----:B0-----:R-:W2:Y:S01]  /*44540*/  LDL.64 R16, [R1+0x10] ;  /* 0x0000100001107983 */ /* 0x001ea20000100a00 */
[----:B------:R-:W3:Y:S02]  /*44550*/  LDL.LU.64 R6, [R1+0x27c0] ;  /* 0x0027c00001067983 */ /* 0x000ee40000300a00 */
[----:B------:R-:W3:Y:S11]  /*44560*/  LDL.LU.64 R4, [R1+0x27b8] ;  /* 0x0027b80001047983 */ /* 0x000ef60000300a00 */
[----:B------:R-:W-:Y:S04]  /*44570*/  @!UPT UIADD3 URZ, URZ, URZ, URZ ;  /* 0x0000003f3f3ff290 */ /* 0x000fe8000fffe03f */
[----:B------:R0:W-:Y:S01]  /*44580*/  STL.64 [R1+0x450], R12 ;  /* 0x0004500c01007387 */ /* 0x0001e20000100a00 */
[----:B------:R-:W-:Y:S04]  /*44590*/  STL.64 [R1+0x458], R14 ;  /* 0x0004580e01007387 */ /* 0x000fe80000100a00 */
[----:B0-----:R-:W3:Y:S02]  /*445a0*/  LDL.LU.64 R12, [R1+0x27b0] ;  /* 0x0027b000010c7983 */ /* 0x001ee40000300a00 */
[C---:B---3--:R-:W-:Y:S01]  /*445b0*/  HMMA.16816.F32.BF16 R4, R20.reuse, R12, R4 ;  /* 0x0000000c1404723c */ /* 0x048fe20000041804 */
[----:B------:R-:W-:Y:S02]  /*445c0*/  IMAD.MOV.U32 R2, RZ, RZ, R12 ;  /* 0x000000ffff027224 */ /* 0x000fe400078e000c */
[----:B------:R-:W-:Y:S11]  /*445d0*/  IMAD.MOV.U32 R0, RZ, RZ, R13 ;  /* 0x000000ffff007224 */ /* 0x000ff600078e000d */
[----:B------:R-:W-:Y:S09]  /*445e0*/  @!UPT UIADD3 URZ, URZ, URZ, URZ ;  /* 0x0000003f3f3ff290 */ /* 0x000ff2000fffe03f */
[----:B------:R-:W-:Y:S01]  /*445f0*/  STL.64 [R1+0x440], R4 ;  /* 0x0004400401007387 */ /* 0x000fe20000100a00 */
[----:B------:R0:W-:Y:S03]  /*44600*/  STL.64 [R1+0x448], R6 ;  /* 0x0004480601007387 */ /* 0x0001e60000100a00 */
[----:B0-----:R-:W3:Y:S01]  /*44610*/  LDL.LU.64 R6, [R1+0x27a8] ;  /* 0x0027a80001067983 */ /* 0x001ee20000300a00 */
[----:B------:R-:W3:Y:S02]  /*44620*/  LDL.LU.64 R4, [R1+0x27a0] ;  /* 0x0027a00001047983 */ /* 0x000ee40000300a00 */
[----:B------:R-:W2:Y:S02]  /*44630*/  LDL.LU.64 R14, [R1+0x2798] ;  /* 0x00279800010e7983 */ /* 0x000ea40000300a00 */
[----:B------:R-:W2:Y:S02]  /*44640*/  LDL.LU.64 R12, [R1+0x2790] ;  /* 0x00279000010c7983 */ /* 0x000ea40000300a00 */
        /* <DEDUP_REMOVED lines=9> */
[----:B------:R-:W4:Y:S02]  /*446e0*/  LDL.LU R18, [R1+0x4e8] ;  /* 0x0004e80001127983 */ /* 0x000f240000300800 */
[----:B------:R-:W4:Y:S01]  /*446f0*/  LDL.LU R19, [R1+0x4ec] ;  /* 0x0004ec0001137983 */ /* 0x000f220000300800 */
[C---:B---3--:R-:W-:Y:S01]  /*44700*/  HMMA.16816.F32.BF16 R4, R20.reuse, R12, R4 ;  /* 0x0000000c1404723c */ /* 0x048fe20000041804 */
[----:B----4-:R-:W-:Y:S01]  /*44710*/  STL.64 [R1+0x2720], R18 ;  /* 0x0027201201007387 */ /* 0x010fe20000100a00 */
[----:B--2---:R0:W-:Y:S03]  /*44720*/  STL.64 [R1+0x2718], R16 ;  /* 0x0027181001007387 */ /* 0x0041e60000100a00 */
[----:B0-----:R-:W2:Y:S11]  /*44730*/  LDL.64 R16, [R1+0x40] ;  /* 0x0000400001107983 */ /* 0x001eb60000100a00 */
[----:B------:R-:W-:Y:S07]  /*44740*/  @!UPT UIADD3 URZ, URZ, URZ, URZ ;  /* 0x0000003f3f3ff290 */ /* 0x000fee000fffe03f */
[----:B------:R0:W-:Y:S02]  /*44750*/  STL.64 [R1+0x420], R4 ;  /* 0x0004200401007387 */ /* 0x0001e40000100a00 */
[----:B------:R-:W-:Y:S01]  /*44760*/  STL.64 [R1+0x428], R6 ;  /* 0x0004280601007387 */ /* 0x000fe20000100a00 */
[----:B0-----:R-:W3:Y:S01]  /*44770*/  LDL.LU.64 R4, [R1+0x2780] ;  /* 0x0027800001047983 */ /* 0x001ee20000300a00 */
[----:B------:R0:W-:Y:S03]  /*44780*/  STL.64 [R1+0x2728], R12 ;  /* 0x0027280c01007387 */ /* 0x0001e60000100a00 */
[----:B0-----:R-:W4:Y:S01]  /*44790*/  LDL.LU R12, [R1+0x4f0] ;  /* 0x0004f000010c7983 */ /* 0x001f220000300800 */
[----:B------:R-:W4:Y:S02]  /*447a0*/  LDL.LU R13, [R1+0x4f4] ;  /* 0x0004f400010d7983 */ /* 0x000f240000300800 */
[----:B------:R-:W4:Y:S02]  /*447b0*/  LDL.LU R14, [R1+0x4f8] ;  /* 0x0004f800010e7983 */ /* 0x000f240000300800 */
[----:B------:R-:W4:Y:S01]  /*447c0*/  LDL.LU R15, [R1+0x4fc] ;  /* 0x0004fc00010f7983 */ /* 0x000f220000300800 */
[C---:B---3--:R-:W-:Y:S01]  /*447d0*/  HMMA.16816.F32.BF16 R4, R20.reuse, R4, R8 ;  /* 0x000000041404723c */ /* 0x048fe20000041808 */
[----:B------:R-:W3:Y:S01]  /*447e0*/  LDL.LU.64 R10, [R1+0x2778] ;  /* 0x00277800010a7983 */ /* 0x000ee20000300a00 */
[----:B------:R-:W3:Y:S11]  /*447f0*/  LDL.LU.64 R8, [R1+0x2770] ;  /* 0x0027700001087983 */ /* 0x000ef60000300a00 */
[----:B------:R-:W-:Y:S10]  /*44800*/  @!UPT UIADD3 URZ, URZ, URZ, URZ ;  /* 0x0000003f3f3ff290 */ /* 0x000ff4000fffe03f */
        /* <DEDUP_REMOVED lines=9> */
[----:B0-----:R-:W1:Y:S02]  /*448a0*/  LDL.LU.64 R8, [R1+0x2758] ;  /* 0x0027580001087983 */ /* 0x001e640000300a00 */
[C---:B-1----:R-:W-:Y:S02]  /*448b0*/  HMMA.16816.F32.BF16 R8, R20.reuse, R8, R24 ;  /* 0x000000081408723c */ /* 0x042fe40000041818 */
[----:B------:R-:W3:Y:S01]  /*448c0*/  LDL.LU.64 R26, [R1+0x2750] ;  /* 0x00275000011a7983 */ /* 0x000ee20000300a00 */
[----:B------:R-:W3:Y:S11]  /*448d0*/  LDL.LU.64 R24, [R1+0x2748] ;  /* 0x0027480001187983 */ /* 0x000ef60000300a00 */
[----:B------:R-:W-:Y:S09]  /*448e0*/  @!UPT UIADD3 URZ, URZ, URZ, URZ ;  /* 0x0000003f3f3ff290 */ /* 0x000ff2000fffe03f */
[----:B------:R0:W-:Y:S01]  /*448f0*/  STL.64 [R1+0x3f0], R8 ;  /* 0x0003f00801007387 */ /* 0x0001e20000100a00 */
[----:B------:R-:W-:Y:S03]  /*44900*/  STL.64 [R1+0x3f8], R10 ;  /* 0x0003f80a01007387 */ /* 0x000fe60000100a00 */
[----:B0-----:R-:W3:Y:S02]  /*44910*/  LDL.LU.64 R8, [R1+0x2740] ;  /* 0x0027400001087983 */ /* 0x001ee40000300a00 */
[----:B---3--:R-:W-:Y:S02]  /*44920*/  HMMA.16816.F32.BF16 R20, R20, R8, R24 ;  /* 0x000000081414723c */ /* 0x008fe40000041818 */
[----:B------:R-:W4:Y:S01]  /*44930*/  LDL.LU.64 R26, [R1+0x2738] ;  /* 0x00273800011a7983 */ /* 0x000f220000300a00 */
[----:B------:R-:W4:Y:S11]  /*44940*/  LDL.LU.64 R24, [R1+0x2730] ;  /* 0x0027300001187983 */ /* 0x000f360000300a00 */
[----:B------:R-:W-:Y:S09]  /*44950*/  @!UPT UIADD3 URZ, URZ, URZ, URZ ;  /* 0x0000003f3f3ff290 */ /* 0x000ff2000fffe03f */
[----:B------:R0:W-:Y:S01]  /*44960*/  STL.64 [R1+0x350], R20 ;  /* 0x0003501401007387 */ /* 0x0001e20000100a00 */
[----:B------:R1:W-:Y:S03]  /*44970*/  STL.64 [R1+0x358], R22 ;  /* 0x0003581601007387 */ /* 0x0003e60000100a00 */
[----:B0-----:R-:W3:Y:S01]  /*44980*/  LDL.LU R20, [R1+0x4d0] ;  /* 0x0004d00001147983 */ /* 0x001ee20000300800 */
[----:B------:R-:W3:Y:S02]  /*44990*/  LDL.LU R21, [R1+0x4d4] ;  /* 0x0004d40001157983 */ /* 0x000ee40000300800 */
[----:B-1----:R-:W3:Y:S02]  /*449a0*/  LDL.LU R22, [R1+0x4d8] ;  /* 0x0004d80001167983 */ /* 0x002ee40000300800 */
[----:B------:R-:W3:Y:S01]  /*449b0*/  LDL.LU R23, [R1+0x4dc] ;  /* 0x0004dc0001177983 */ /* 0x000ee20000300800 */
[----:B------:R0:W-:Y:S02]  /*449c0*/  STL.64 [R1+0x26d0], R8 ;  /* 0x0026d00801007387 */ /* 0x0001e40000100a00 */
[----:B0-----:R-:W-:-:S02]  /*449d0*/  IMAD.MOV.U32 R8, RZ, RZ, R2 ;  /* 0x000000ffff087224 */ /* 0x001fc400078e0002 */
[----:B------:R-:W-:Y:S02]  /*449e0*/  IMAD.MOV.U32 R9, RZ, RZ, R0 ;  /* 0x000000ffff097224 */ /* 0x000fe400078e0000 */
[----:B--2---:R-:W-:Y:S02]  /*449f0*/  IMAD.MOV.U32 R2, RZ, RZ, R16 ;  /* 0x000000ffff027224 */ /* 0x004fe400078e0010 */
[----:B------:R-:W-:Y:S01]  /*44a00*/  IMAD.MOV.U32 R0, RZ, RZ, R17 ;  /* 0x000000ffff007224 */ /* 0x000fe200078e0011 */
[C---:B----4-:R-:W-:Y:S11]  /*44a10*/  HMMA.16816.F32.BF16 R12, R24.reuse, R16, R12 ;  /* 0x00000010180c723c */ /* 0x050ff6000004180c */
[----:B------:R-:W-:Y:S11]  /*44a20*/  @!UPT UIADD3 URZ, URZ, URZ, URZ ;  /* 0x0000003f3f3ff290 */ /* 0x000ff6000fffe03f */
[----:B------:R-:W-:Y:S01]  /*44a30*/  @!UPT UIADD3 URZ, URZ, URZ, URZ ;  /* 0x0000003f3f3ff290 */ /* 0x000fe2000fffe03f */
[----:B------:R0:W-:Y:S01]  /*44a40*/  STL.64 [R1+0x3c0], R12 ;  /* 0x0003c00c01007387 */ /* 0x0001e20000100a00 */
[----:B------:R-:W-:Y:S03]  /*44a50*/  STL.64 [R1+0x3c8], R14 ;  /* 0x0003c80e01007387 */ /* 0x000fe60000100a00 */
[----:B0-----:R-:W2:Y:S01]  /*44a60*/  LDL.LU.64 R12, [R1+0x2728] ;  /* 0x00272800010c7983 */ /* 0x001ea20000300a00 */
[----:B------:R-:W4:Y:S02]  /*44a70*/  LDL.LU.64 R18, [R1+0x2720] ;  /* 0x0027200001127983 */ /* 0x000f240000300a00 */
[----:B------:R-:W4:Y:S02]  /*44a80*/  LDL.LU.64 R16, [R1+0x2718] ;  /* 0x0027180001107983 */ /* 0x000f240000300a00 */
[C---:B----4-:R-:W-:Y:S01]  /*44a90*/  HMMA.16816.F32.BF16 R8, R24.reuse, R8, R16 ;  /* 0x000000081808723c */ /* 0x050fe20000041810 */
[----:B------:R-:W3:Y:S11]  /*44aa0*/  LDL.LU.64 R16, [R1+0x2710] ;  /* 0x0027100001107983 */ /* 0x000ef60000300a00 */
[----:B------:R-:W-:Y:S11]  /*44ab0*/  @!UPT UIADD3 URZ, URZ, URZ, URZ ;  /* 0x0000003f3f3ff290 */ /* 0x000ff6000fffe03f */
[----:B------:R0:W-:Y:S01]  /*44ac0*/  STL.64 [R1+0x3b0], R8 ;  /* 0x0003b00801007387 */ /* 0x0001e20000100a00 */
[----:B------:R-:W-:Y:S01]  /*44ad0*/  STL.64 [R1+0x3b8], R10 ;  /* 0x0003b80a01007387 */ /* 0x000fe20000100a00 */
[C---:B---3--:R-:W-:Y:S01]  /*44ae0*/  HMMA.16816.F32.BF16 R20, R24.reuse, R16, R20 ;  /* 0x000000101814723c */ /* 0x048fe20000041814 */
[----:B0-----:R-:W-:Y:S02]  /*44af0*/  IMAD.MOV.U32 R8, RZ, RZ, R16 ;  /* 0x000000ffff087224 */ /* 0x001fe400078e0010 */
[----:B------:R-:W-:Y:S11]  /*44b00*/  IMAD.MOV.U32 R3, RZ, RZ, R17 ;  /* 0x000000ffff037224 */ /* 0x000ff600078e0011 */
[----:B------:R-:W-:Y:S09]  /*44b10*/  @!UPT UIADD3 URZ, URZ, URZ, URZ ;  /* 0x0000003f3f3ff290 */ /* 0x000ff2000fffe03f */
[----:B------:R0:W-:Y:S01]  /*44b20*/  STL.64 [R1+0x3a0], R20 ;  /* 0x0003a01401007387 */ /* 0x0001e20000100a00 */
[----:B------:R1:W-:Y:S02]  /*44b30*/  STL.64 [R1+0x3a8], R22 ;  /* 0x0003a81601007387 */ /* 0x0003e40000100a00 */
[----:B------:R-:W2:Y:S02]  /*44b40*/  LDL.LU.64 R18, [R1+0x2708] ;  /* 0x0027080001127983 */ /* 0x000ea40000300a00 */
[----:B------:R-:W2:Y:S01]  /*44b50*/  LDL.LU.64 R16, [R1+0x2700] ;  /* 0x0027000001107983 */ /* 0x000ea20000300a00 */
[----:B0-----:R-:W3:Y:S01]  /*44b60*/  LDL.LU R20, [R1+0x240] ;  /* 0x0002400001147983 */ /* 0x001ee20000300800 */
[----:B------:R-:W3:Y:S02]  /*44b70*/  LDL.LU R21, [R1+0x244] ;  /* 0x0002440001157983 */ /* 0x000ee40000300800 */
[----:B-1----:R-:W4:Y:S02]  /*44b80*/  LDL.LU R22, [R1+0x248] ;  /* 0x0002480001167983 */ /* 0x002f240000300800 */
[----:B------:R-:W4:Y:S01]  /*44b90*/  LDL.LU R23, [R1+0x24c] ;  /* 0x00024c0001177983 */ /* 0x000f220000300800 */
[----:B--2---:R-:W-:Y:S01]  /*44ba0*/  HMMA.16816.F32.BF16 R16, R24, R12, R16 ;  /* 0x0000000c1810723c */ /* 0x004fe20000041810 */
[----:B----4-:R-:W-:Y:S01]  /*44bb0*/  STL.64 [R1+0x2650], R22 ;  /* 0x0026501601007387 */ /* 0x010fe20000100a00 */
[----:B---3--:R0:W-:Y:S03]  /*44bc0*/  STL.64 [R1+0x2648], R20 ;  /* 0x0026481401007387 */ /* 0x0081e60000100a00 */
[----:B0-----:R-:W2:Y:S11]  /*44bd0*/  LDL.LU.64 R20, [R1+0x20] ;  /* 0x0000200001147983 */ /* 0x001eb60000300a00 */
[----:B------:R-:W-:Y:S07]  /*44be0*/  @!UPT UIADD3 URZ, URZ, URZ, URZ ;  /* 0x0000003f3f3ff290 */ /* 0x000fee000fffe03f */
[----:B------:R-:W-:Y:S02]  /*44bf0*/  STL.64 [R1+0x390], R16 ;  /* 0x0003901001007387 */ /* 0x000fe40000100a00 */
[----:B------:R0:W-:Y:S02]  /*44c00*/  STL.64 [R1+0x398], R18 ;  /* 0x0003981201007387 */ /* 0x0001e40000100a00 */
[----:B0-----:R-:W2:Y:S01]  /*44c10*/  LDL.LU.64 R18, [R1+0x26f8] ;  /* 0x0026f80001127983 */ /* 0x001ea20000300a00 */
[----:B------:R-:W2:Y:S02]  /*44c20*/  LDL.LU.64 R16, [R1+0x26f0] ;  /* 0x0026f00001107983 */ /* 0x000ea40000300a00 */
[----:B------:R0:W-:Y:S02]  /*44c30*/  STL.64 [R1+0x2670], R12 ;  /* 0x0026700c01007387 */ /* 0x0001e40000100a00 */
[----:B0-----:R-:W-:Y:S02]  /*44c40*/  IMAD.MOV.U32 R12, RZ, RZ, R8 ;  /* 0x000000ffff0c7224 */ /* 0x001fe400078e0008 */
[----:B------:R-:W-:-:S05]  /*44c50*/  IMAD.MOV.U32 R13, RZ, RZ, R3 ;  /* 0x000000ffff0d7224 */ /* 0x000fca00078e0003 */
[----:B------:R0:W-:Y:S04]  /*44c60*/  STL.64 [R1+0x2688], R12 ;  /* 0x0026880c01007387 */ /* 0x0001e80000100a00 */
[----:B0-----:R-:W3:Y:S01]  /*44c70*/  LDL.64 R12, [R1+0x30] ;  /* 0x00003000010c7983 */ /* 0x001ee20000100a00 */
[----:B--2---:R-:W-:Y:S03]  /*44c80*/  HMMA.16816.F32.BF16 R8, R24, R20, R16 ;  /* 0x000000141808723c */ /* 0x004fe60000041810 */
[----:B---3--:R0:W-:Y:S11]  /*44c90*/  STL.64 [R1+0x26a0], R12 ;  /* 0x0026a00c01007387 */ /* 0x0081f60000100a00 */
[----:B------:R-:W-:Y:S09]  /*44ca0*/  @!UPT UIADD3 URZ, URZ, URZ, URZ ;  /* 0x0000003f3f3ff290 */ /* 0x000ff2000fffe03f */
[----:B------:R-:W-:Y:S02]  /*44cb0*/  STL.64 [R1+0x380], R8 ;  /* 0x0003800801007387 */ /* 0x000fe40000100a00 */
[----:B------:R-:W-:Y:S02]  /*44cc0*/  STL.64 [R1+0x388], R10 ;  /* 0x0003880a01007387 */ /* 0x000fe40000100a00 */
[----:B0-----:R-:W-:Y:S02]  /*44cd0*/  IMAD.MOV.U32 R12, RZ, RZ, R2 ;  /* 0x000000ffff0c7224 */ /* 0x001fe400078e0002 */
[----:B------:R-:W-:-:S05]  /*44ce0*/  IMAD.MOV.U32 R13, RZ, RZ, R0 ;  /* 0x000000ffff0d7224 */ /* 0x000fca00078e0000 */
[----:B------:R0:W-:Y:S04]  /*44cf0*/  STL.64 [R1+0x26c8], R12 ;  /* 0x0026c80c01007387 */ /* 0x0001e80000100a00 */
        /* <DEDUP_REMOVED lines=10> */
[----:B------:R-:W3:Y:S01]  /*44da0*/  LDL.LU R16, [R1+0x490] ;  /* 0x0004900001107983 */ /* 0x000ee20000300800 */
[----:B------:R-:W3:Y:S02]  /*44db0*/  LDL.LU R17, [R1+0x494] ;  /* 0x0004940001117983 */ /* 0x000ee40000300800 */
[----:B------:R-:W3:Y:S02]  /*44dc0*/  LDL.LU R18, [R1+0x498] ;  /* 0x0004980001127983 */ /* 0x000ee40000300800 */
[----:B------:R-:W3:Y:S01]  /*44dd0*/  LDL.LU R19, [R1+0x49c] ;  /* 0x00049c0001137983 */ /* 0x000ee20000300800 */
[----:B------:R-:W3:Y:S01]  /*44de0*/  LDL.64 R8, [R1+0x70] ;  /* 0x0000700001087983 */ /* 0x000ee20000100a00 */
[----:B------:R0:W-:Y:S03]  /*44df0*/  STL.64 [R1+0x2668], R20 ;  /* 0x0026681401007387 */ /* 0x0001e60000100a00 */
        /* <DEDUP_REMOVED lines=10> */
[C---:B------:R-:W-:Y:S08]  /*44ea0*/  HMMA.16816.F32.BF16 R12, R24.reuse, R4, R12 ;  /* 0x00000004180c723c */ /* 0x040ff0000004180c */
[----:B---3--:R-:W-:Y:S01]  /*44eb0*/  HMMA.16816.F32.BF16 R16, R24, R8, R16 ;  /* 0x000000081810723c */ /* 0x008fe20000041810 */
[----:B----4-:R-:W-:Y:S01]  /*44ec0*/  STL.64 [R1+0x2698], R22 ;  /* 0x0026981601007387 */ /* 0x010fe20000100a00 */
        /* <DEDUP_REMOVED lines=11> */
[----:B------:R-:W-:Y:S01]  /*44f80*/  STL.64 [R1+0x370], R12 ;  /* 0x0003700c01007387 */ /* 0x000fe20000100a00 */
[----:B------:R0:W-:Y:S03]  /*44f90*/  STL.64 [R1+0x378], R14 ;  /* 0x0003780e01007387 */ /* 0x0001e60000100a00 */
[----:B0-----:R-:W3:Y:S01]  /*44fa0*/  LDL.LU.64 R14, [R1+0x26e8] ;  /* 0x0026e800010e7983 */ /* 0x001ee20000300a00 */
[----:B------:R-:W3:Y:S02]  /*44fb0*/  LDL.LU.64 R12, [R1+0x26e0] ;  /* 0x0026e000010c7983 */ /* 0x000ee40000300a00 */
[----:B------:R-:W-:Y:S02]  /*44fc0*/  STL.64 [R1+0x2660], R6 ;  /* 0x0026600601007387 */ /* 0x000fe40000100a00 */
[----:B------:R0:W-:Y:S02]  /*44fd0*/  STL.64 [R1+0x2658], R4 ;  /* 0x0026580401007387 */ /* 0x0001e40000100a00 */
[----:B0-----:R-:W4:Y:S01]  /*44fe0*/  LDL.LU R4, [R1+0x250] ;  /* 0x0002500001047983 */ /* 0x001f220000300800 */
[----:B------:R-:W4:Y:S02]  /*44ff0*/  LDL.LU R5, [R1+0x254] ;  /* 0x0002540001057983 */ /* 0x000f240000300800 */
[----:B------:R-:W4:Y:S02]  /*45000*/  LDL.LU R6, [R1+0x258] ;  /* 0x0002580001067983 */ /* 0x000f240000300800 */
[----:B------:R-:W4:Y:S01]  /*45010*/  LDL.LU R7, [R1+0x25c] ;  /* 0x00025c0001077983 */ /* 0x000f220000300800 */
[----:B------:R0:W-:Y:S01]  /*45020*/  STL.64 [R1+0x360], R16 ;  /* 0x0003601001007387 */ /* 0x0001e20000100a00 */
[----:B------:R1:W-:Y:S02]  /*45030*/  STL.64 [R1+0x368], R18 ;  /* 0x0003681201007387 */ /* 0x0003e40000100a00 */
[----:B0-----:R-:W-:Y:S01]  /*45040*/  IMAD.MOV.U32 R17, RZ, RZ, R8 ;  /* 0x000000ffff117224 */ /* 0x001fe200078e0008 */
[----:B-1----:R-:W2:Y:S01]  /*45050*/  LDL.LU R19, [R1+0x26d8] ;  /* 0x0026d80001137983 */ /* 0x002ea20000300800 */
[----:B------:R-:W-:-:S02]  /*45060*/  IMAD.MOV.U32 R16, RZ, RZ, R9 ;  /* 0x000000ffff107224 */ /* 0x000fc400078e0009 */
[----:B------:R-:W3:Y:S02]  /*45070*/  LDL.LU.64 R8, [R1+0x26d0] ;  /* 0x0026d00001087983 */ /* 0x000ee40000300a00 */
[----:B---3--:R-:W-:Y:S01]  /*45080*/  HMMA.16816.F32.BF16 R24, R24, R8, R12 ;  /* 0x000000081818723c */ /* 0x008fe2000004180c */
[----:B------:R-:W2:Y:S01]  /*45090*/  LDL.LU.64 R12, [R1+0x26c8] ;  /* 0x0026c800010c7983 */ /* 0x000ea20000300a00 */
[----:B------:R-:W-:Y:S02]  /*450a0*/  IMAD.MOV.U32 R0, RZ, RZ, R8 ;  /* 0x000000ffff007224 */ /* 0x000fe400078e0008 */
[----:B------:R-:W-:Y:S11]  /*450b0*/  IMAD.MOV.U32 R3, RZ, RZ, R9 ;  /* 0x000000ffff037224 */ /* 0x000ff600078e0009 */
[----:B------:R-:W-:Y:S08]  /*450c0*/  @!UPT UIADD3 URZ, URZ, URZ, URZ ;  /* 0x0000003f3f3ff290 */ /* 0x000ff0000fffe03f */
[----:B------:R-:W-:Y:S01]  /*450d0*/  STL.64 [R1+0x2a0], R24 ;  /* 0x0002a01801007387 */ /* 0x000fe20000100a00 */
[----:B------:R0:W-:Y:S02]  /*450e0*/  STL.64 [R1+0x2a8], R26 ;  /* 0x0002a81a01007387 */ /* 0x0001e40000100a00 */
[----:B------:R-:W2:Y:S02]  /*450f0*/  LDL.LU.64 R10, [R1+0x26c0] ;  /* 0x0026c000010a7983 */ /* 0x000ea40000300a00 */
[----:B------:R-:W2:Y:S01]  /*45100*/  LDL.LU.64 R8, [R1+0x26b8] ;  /* 0x0026b80001087983 */ /* 0x000ea20000300a00 */
[----:B0-----:R-:W3:Y:S01]  /*45110*/  LDL R27, [R1+0x5c4] ;  /* 0x0005c400011b7983 */ /* 0x001ee20000100800 */
[----:B------:R-:W-:Y:S01]  /*45120*/  STL [R1+0x2640], R0 ;  /* 0x0026400001007387 */ /* 0x000fe20000100800 */
        /* <DEDUP_REMOVED lines=24> */
[----:B------:R-:W4:Y:S11]  /*452b0*/  LDL.LU.64 R20, [R1+0x2668] ;  /* 0x0026680001147983 */ /* 0x000f360000300a00 */
[----:B------:R-:W-:Y:S10]  /*452c0*/  @!UPT UIADD3 URZ, URZ, URZ, URZ ;  /* 0x0000003f3f3ff290 */ /* 0x000ff4000fffe03f */
[----:B------:R-:W-:Y:S01]  /*452d0*/  STL.64 [R1+0x260], R12 ;  /* 0x0002600c01007387 */ /* 0x000fe20000100a00 */
[----:B------:R-:W-:Y:S02]  /*452e0*/  STL.64 [R1+0x268], R14 ;  /* 0x0002680e01007387 */ /* 0x000fe40000100a00 */
[----:B------:R-:W0:Y:S02]  /*452f0*/  LDSM.16.MT88.4 R12, [R19+0x14000] ;  /* 0x01400000130c783b */ /* 0x000e240000004200 */
[----:B0-----:R-:W-:Y:S02]  /*45300*/  STL.64 [R1+0x2628], R14 ;  /* 0x0026280e01007387 */ /* 0x001fe40000100a00 */
[----:B------:R0:W-:Y:S02]  /*45310*/  STL.64 [R1+0x2620], R12 ;  /* 0x0026200c01007387 */ /* 0x0001e40000100a00 */
[----:B0-----:R-:W-:Y:S02]  /*45320*/  IMAD.MOV.U32 R12, RZ, RZ, R17 ;  /* 0x000000ffff0c7224 */ /* 0x001fe400078e0011 */
[----:B------:R-:W-:-:S02]  /*45330*/  IMAD.MOV.U32 R13, RZ, RZ, R16 ;  /* 0x000000ffff0d7224 */ /* 0x000fc400078e0010 */
[----:B------:R-:W0:Y:S01]  /*45340*/  LDSM.16.MT88.4 R16, [R19+0x14080] ;  /* 0x014080001310783b */ /* 0x000e220000004200 */
[C---:B----4-:R-:W-:Y:S01]  /*45350*/  HMMA.16816.F32.BF16 R4, R8.reuse, R20, R4 ;  /* 0x000000140804723c */ /* 0x050fe20000041804 */
[----:B------:R-:W-:Y:S02]  /*45360*/  IMAD.MOV.U32 R28, RZ, RZ, R20 ;  /* 0x000000ffff1c7224 */ /* 0x000fe400078e0014 */
[----:B------:R-:W-:Y:S11]  /*45370*/  IMAD.MOV.U32 R29, RZ, RZ, R21 ;  /* 0x000000ffff1d7224 */ /* 0x000ff600078e0015 */
[----:B------:R-:W-:Y:S09]  /*45380*/  @!UPT UIADD3 URZ, URZ, URZ, URZ ;  /* 0x0000003f3f3ff290 */ /* 0x000ff2000fffe03f */
[----:B------:R-:W-:Y:S01]  /*45390*/  STL.64 [R1+0x250], R4 ;  /* 0x0002500401007387 */ /* 0x000fe20000100a00 */
[----:B------:R1:W-:Y:S03]  /*453a0*/  STL.64 [R1+0x258], R6 ;  /* 0x0002580601007387 */ /* 0x0003e60000100a00 */
[----:B-1----:R-:W2:Y:S01]  /*453b0*/  LDL.LU.64 R6, [R1+0x2660] ;  /* 0x0026600001067983 */ /* 0x002ea20000300a00 */
[----:B------:R-:W4:Y:S02]  /*453c0*/  LDL.LU.64 R4, [R1+0x2658] ;  /* 0x0026580001047983 */ /* 0x000f240000300a00 */
[----:B------:R-:W4:Y:S02]  /*453d0*/  LDL.LU.64 R22, [R1+0x2650] ;  /* 0x0026500001167983 */ /* 0x000f240000300a00 */
[----:B------:R-:W4:Y:S01]  /*453e0*/  LDL.LU.64 R20, [R1+0x2648] ;  /* 0x0026480001147983 */ /* 0x000f220000300a00 */
[----:B0-----:R-:W-:Y:S01]  /*453f0*/  STL.64 [R1+0x2598], R18 ;  /* 0x0025981201007387 */ /* 0x001fe20000100a00 */
[----:B------:R0:W-:Y:S03]  /*45400*/  STL.64 [R1+0x2590], R16 ;  /* 0x0025901001007387 */ /* 0x0001e60000100a00 */
[----:B0-----:R-:W3:Y:S01]  /*45410*/  LDL.LU R16, [R1+0x230] ;  /* 0x0002300001107983 */ /* 0x001ee20000300800 */
[----:B------:R-:W3:Y:S02]  /*45420*/  LDL.LU R17, [R1+0x234] ;  /* 0x0002340001117983 */ /* 0x000ee40000300800 */
[----:B------:R-:W3:Y:S02]  /*45430*/  LDL.LU R18, [R1+0x238] ;  /* 0x0002380001127983 */ /* 0x000ee40000300800 */
[----:B------:R-:W3:Y:S01]  /*45440*/  LDL.LU R19, [R1+0x23c] ;  /* 0x00023c0001137983 */ /* 0x000ee20000300800 */
[C---:B----4-:R-:W-:Y:S01]  /*45450*/  HMMA.16816.F32.BF16 R20, R8.reuse, R4, R20 ;  /* 0x000000040814723c */ /* 0x050fe20000041814 */
[----:B--2---:R-:W-:Y:S01]  /*45460*/  STL.64 [R1+0x25d0], R6 ;  /* 0x0025d00601007387 */ /* 0x004fe20000100a00 */
[----:B------:R0:W-:Y:S11]  /*45470*/  STL.64 [R1+0x25c8], R4 ;  /* 0x0025c80401007387 */ /* 0x0001f60000100a00 */
[----:B------:R-:W-:Y:S10]  /*45480*/  @!UPT UIADD3 URZ, URZ, URZ, URZ ;  /* 0x0000003f3f3ff290 */ /* 0x000ff4000fffe03f */
[----:B------:R-:W-:Y:S01]  /*45490*/  STL.64 [R1+0x240], R20 ;  /* 0x0002401401007387 */ /* 0x000fe20000100a00 */
[----:B------:R-:W-:Y:S02]  /*454a0*/  STL.64 [R1+0x248], R22 ;  /* 0x0002481601007387 */ /* 0x000fe40000100a00 */
[----:B---3--:R-:W1:Y:S01]  /*454b0*/  LDSM.16.MT88.4 R20, [R27+0x15000] ;  /* 0x015000001b14783b */ /* 0x008e620000004200 */
[----:B0-----:R-:W-:Y:S01]  /*454c0*/  HMMA.16816.F32.BF16 R4, R8, R12, R16 ;  /* 0x0000000c0804723c */ /* 0x001fe20000041810 */
[----:B------:R-:W0:Y:S04]  /*454d0*/  LDSM.16.MT88.4 R24, [R27+0x15080] ;  /* 0x015080001b18783b */ /* 0x000e280000004200 */
[----:B-1----:R-:W-:Y:S01]  /*454e0*/  STL.64 [R1+0x24f8], R22 ;  /* 0x0024f81601007387 */ /* 0x002fe20000100a00 */
[----:B------:R1:W-:Y:S03]  /*454f0*/  STL.64 [R1+0x24f0], R20 ;  /* 0x0024f01401007387 */ /* 0x0003e60000100a00 */
[----:B-1----:R-:W2:Y:S11]  /*45500*/  LDL.LU R20, [R1+0x460] ;  /* 0x0004600001147983 */ /* 0x002eb60000300800 */
[----:B------:R-:W-:Y:S03]  /*45510*/  @!UPT UIADD3 URZ, URZ, URZ, URZ ;  /* 0x0000003f3f3ff290 */ /* 0x000fe6000fffe03f */
[----:B------:R1:W-:Y:S02]  /*45520*/  STL.64 [R1+0x230], R4 ;  /* 0x0002300401007387 */ /* 0x0003e40000100a00 */
[----:B------:R-:W-:Y:S02]  /*45530*/  STL.64 [R1+0x238], R6 ;  /* 0x0002380601007387 */ /* 0x000fe40000100a00 */
[----:B------:R-:W2:Y:S01]  /*45540*/  LDL.LU R21, [R1+0x464] ;  /* 0x0004640001157983 */ /* 0x000ea20000300800 */
[----:B------:R-:W3:Y:S01]  /*45550*/  LDL.LU R22, [R1+0x468] ;  /* 0x0004680001167983 */ /* 0x000ee20000300800 */
[----:B------:R-:W3:Y:S03]  /*45560*/  LDL.LU R23, [R1+0x46c] ;  /* 0x00046c0001177983 */ /* 0x000ee60000300800 */
[----:B-1----:R-:W4:Y:S04]  /*45570*/  LDL.LU.64 R4, [R1] ;  /* 0x0000000001047983 */ /* 0x002f280000300a00 */
[----:B----4-:R1:W-:Y:S01]  /*45580*/  STL.64 [R1+0x25e8], R4 ;  /* 0x0025e80401007387 */ /* 0x0103e20000100a00 */
[----:B------:R-:W4:Y:S02]  /*45590*/  LDL.LU R16, [R1+0x1b0] ;  /* 0x0001b00001107983 */ /* 0x000f240000300800 */
[----:B------:R-:W4:Y:S02]  /*455a0*/  LDL.LU R17, [R1+0x1b4] ;  /* 0x0001b40001117983 */ /* 0x000f240000300800 */
[----:B------:R-:W2:Y:S01]  /*455b0*/  LDL.LU R18, [R1+0x1b8] ;  /* 0x0001b80001127983 */ /* 0x000ea20000300800 */
[----:B------:R-:W2:Y:S04]  /*455c0*/  LDL.LU R19, [R1+0x1bc] ;  /* 0x0001bc0001137983 */ /* 0x000ea80000300800 */
[----:B-1----:R-:W2:Y:S04]  /*455d0*/  LDL.LU.64 R4, [R1+0x10] ;  /* 0x0000100001047983 */ /* 0x002ea80000300a00 */
[----:B--2---:R1:W-:Y:S02]  /*455e0*/  STL.64 [R1+0x25f0], R4 ;  /* 0x0025f00401007387 */ /* 0x0043e40000100a00 */
[----:B-1----:R-:W-:-:S02]  /*455f0*/  IMAD.MOV.U32 R4, RZ, RZ, R0 ;  /* 0x000000ffff047224 */ /* 0x002fc400078e0000 */
[----:B------:R-:W-:Y:S01]  /*45600*/  IMAD.MOV.U32 R5, RZ, RZ, R2 ;  /* 0x000000ffff057224 */ /* 0x000fe200078e0002 */
[----:B------:R-:W2:Y:S01]  /*45610*/  LDL.LU R0, [R1+0x2640] ;  /* 0x0026400001007983 */ /* 0x000ea20000300800 */
[----:B------:R-:W2:Y:S02]  /*45620*/  LDL.LU R2, [R1+0x263c] ;  /* 0x00263c0001027983 */ /* 0x000ea40000300800 */
[----:B------:R-:W2:Y:S02]  /*45630*/  LDL.LU R12, [R1+0x110] ;  /* 0x00011000010c7983 */ /* 0x000ea40000300800 */
[----:B------:R-:W2:Y:S01]  /*45640*/  LDL.LU R13, [R1+0x114] ;  /* 0x00011400010d7983 */ /* 0x000ea20000300800 */
[----:B------:R-:W2:Y:S01]  /*45650*/  LDL.LU R14, [R1+0x118] ;  /* 0x00011800010e7983 */ /* 0x000ea20000300800 */
[----:B------:R-:W2:Y:S02]  /*45660*/  LDL.LU R15, [R1+0x11c] ;  /* 0x00011c00010f7983 */ /* 0x000ea40000300800 */
[----:B------:R-:W-:Y:S02]  /*45670*/  STL.64 [R1+0x2608], R4 ;  /* 0x0026080401007387 */ /* 0x000fe40000100a00 */
[----:B------:R-:W-:Y:S01]  /*45680*/  STL.64 [R1+0x25e0], R18 ;  /* 0x0025e01201007387 */ /* 0x000fe20000100a00 */
[----:B----4-:R1:W-:Y:S04]  /*45690*/  STL.64 [R1+0x25d8], R16 ;  /* 0x0025d81001007387 */ /* 0x0103e80000100a00 */
[----:B-1----:R-:W4:Y:S01]  /*456a0*/  LDL.LU R16, [R1+0x1c0] ;  /* 0x0001c00001107983 */ /* 0x002f220000300800 */
[----:B------:R-:W4:Y:S02]  /*456b0*/  LDL.LU R17, [R1+0x1c4] ;  /* 0x0001c40001117983 */ /* 0x000f240000300800 */
[----:B------:R-:W2:Y:S02]  /*456c0*/  LDL.LU R18, [R1+0x1c8] ;  /* 0x0001c80001127983 */ /* 0x000ea40000300800 */
[----:B------:R-:W2:Y:S01]  /*456d0*/  LDL.LU R19, [R1+0x1cc] ;  /* 0x0001cc0001137983 */ /* 0x000ea20000300800 */
[----:B------:R-:W3:Y:S04]  /*456e0*/  LDL.LU.64 R4, [R1+0x40] ;  /* 0x0000400001047983 */ /* 0x000ee80000300a00 */
[----:B--2---:R-:W-:Y:S01]  /*456f0*/  STL.64 [R1+0x2600], R18 ;  /* 0x0026001201007387 */ /* 0x004fe20000100a00 */
[----:B----4-:R1:W-:Y:S03]  /*45700*/  STL.64 [R1+0x25f8], R16 ;  /* 0x0025f81001007387 */ /* 0x0103e60000100a00 */
[----:B-1----:R-:W2:Y:S01]  /*45710*/  LDL.LU R16, [R1+0x1e0] ;  /* 0x0001e00001107983 */ /* 0x002ea20000300800 */
[----:B------:R-:W2:Y:S02]  /*45720*/  LDL.LU R17, [R1+0x1e4] ;  /* 0x0001e40001117983 */ /* 0x000ea40000300800 */
[----:B------:R-:W4:Y:S02]  /*45730*/  LDL.LU R18, [R1+0x1e8] ;  /* 0x0001e80001127983 */ /* 0x000f240000300800 */
[----:B------:R-:W4:Y:S02]  /*45740*/  LDL.LU R19, [R1+0x1ec] ;  /* 0x0001ec0001137983 */ /* 0x000f240000300800 */
[----:B----4-:R-:W-:Y:S01]  /*45750*/  STL.64 [R1+0x2618], R18 ;  /* 0x0026181201007387 */ /* 0x010fe20000100a00 */
[----:B--2---:R1:W-:Y:S03]  /*45760*/  STL.64 [R1+0x2610], R16 ;  /* 0x0026101001007387 */ /* 0x0043e60000100a00 */
[----:B-1----:R-:W2:Y:S01]  /*45770*/  LDL.LU R16, [R1+0x1f0] ;  /* 0x0001f00001107983 */ /* 0x002ea20000300800 */
[----:B------:R-:W2:Y:S02]  /*45780*/  LDL.LU R17, [R1+0x1f4] ;  /* 0x0001f40001117983 */ /* 0x000ea40000300800 */
[----:B------:R-:W2:Y:S02]  /*45790*/  LDL.LU R18, [R1+0x1f8] ;  /* 0x0001f80001127983 */ /* 0x000ea40000300800 */
[----:B------:R-:W2:Y:S01]  /*457a0*/  LDL.LU R19, [R1+0x1fc] ;  /* 0x0001fc0001137983 */ /* 0x000ea20000300800 */
[----:B---3--:R-:W-:Y:S01]  /*457b0*/  STL.64 [R1+0x2520], R22 ;  /* 0x0025201601007387 */ /* 0x008fe20000100a00 */
[----:B------:R1:W-:Y:S02]  /*457c0*/  STL.64 [R1+0x2518], R20 ;  /* 0x0025181401007387 */ /* 0x0003e40000100a00 */
[----:B-1----:R-:W-:-:S02]  /*457d0*/  IMAD.MOV.U32 R20, RZ, RZ, R28 ;  /* 0x000000ffff147224 */ /* 0x002fc400078e001c */
[----:B------:R-:W-:Y:S01]  /*457e0*/  IMAD.MOV.U32 R21, RZ, RZ, R29 ;  /* 0x000000ffff157224 */ /* 0x000fe200078e001d */
[----:B------:R-:W3:Y:S01]  /*457f0*/  LDL.LU R28, [R1+0x2638] ;  /* 0x00263800011c7983 */ /* 0x000ee20000300800 */
[----:B------:R-:W4:Y:S02]  /*45800*/  LDL.LU R29, [R1+0x2634] ;  /* 0x00263400011d7983 */ /* 0x000f240000300800 */
[----:B0-----:R-:W-:Y:S02]  /*45810*/  STL.64 [R1+0x2468], R26 ;  /* 0x0024681a01007387 */ /* 0x001fe40000100a00 */
[----:B------:R0:W-:Y:S02]  /*45820*/  STL.64 [R1+0x2460], R24 ;  /* 0x0024601801007387 */ /* 0x0001e40000100a00 */
[----:B0-----:R-:W2:Y:S01]  /*45830*/  LDL.LU.64 R24, [R1+0x70] ;  /* 0x0000700001187983 */ /* 0x001ea20000300a00 */
[----:B------:R-:W2:Y:S03]  /*45840*/  LDL.64 R26, [R1+0x78] ;  /* 0x00007800011a7983 */ /* 0x000ea60000100a00 */
[----:B--2---:R-:W-:Y:S01]  /*45850*/  STL.64 [R1+0x25b8], R26 ;  /* 0x0025b81a01007387 */ /* 0x004fe20000100a00 */
[----:B------:R0:W-:Y:S02]  /*45860*/  STL.64 [R1+0x25b0], R24 ;  /* 0x0025b01801007387 */ /* 0x0001e40000100a00 */
[----:B0-----:R-:W-:-:S02]  /*45870*/  IMAD.MOV.U32 R24, RZ, RZ, R0 ;  /* 0x000000ffff187224 */ /* 0x001fc400078e0000 */
[----:B------:R-:W-:Y:S01]  /*45880*/  IMAD.MOV.U32 R25, RZ, RZ, R3 ;  /* 0x000000ffff197224 */ /* 0x000fe200078e0003 */
[----:B------:R-:W2:Y:S06]  /*45890*/  LDL.LU R0, [R1+0x2630] ;  /* 0x0026300001007983 */ /* 0x000eac0000300800 */
[----:B------:R-:W-:Y:S01]  /*458a0*/  HMMA.16816.F32.BF16 R24, R8, R24, R12 ;  /* 0x000000180818723c */ /* 0x000fe2000004180c */
[----:B------:R-:W0:Y:S04]  /*458b0*/  LDSM.16.MT88.4 R8, [R2+0x15000] ;  /* 0x015000000208783b */ /* 0x000e280000004200 */
[----:B------:R-:W2:Y:S01]  /*458c0*/  LDL.LU.64 R14, [R1+0x2628] ;  /* 0x00262800010e7983 */ /* 0x000ea20000300a00 */
[----:B------:R-:W2:Y:S11]  /*458d0*/  LDL.LU.64 R12, [R1+0x2620] ;  /* 0x00262000010c7983 */ /* 0x000eb60000300a00 */
[----:B------:R-:W-:Y:S06]  /*458e0*/  @!UPT UIADD3 URZ, URZ, URZ, URZ ;  /* 0x0000003f3f3ff290 */ /* 0x000fec000fffe03f */
[----:B------:R1:W-:Y:S01]  /*458f0*/  STL.64 [R1+0x110], R24 ;  /* 0x0001101801007387 */ /* 0x0003e20000100a00 */
[----:B------:R3:W-:Y:S03]  /*45900*/  STL.64 [R1+0x118], R26 ;  /* 0x0001181a01007387 */ /* 0x0007e60000100a00 */
[----:B-1----:R-:W4:Y:S01]  /*45910*/  LDL.LU R24, [R1+0x1a0] ;  /* 0x0001a00001187983 */ /* 0x002f220000300800 */
[----:B------:R-:W4:Y:S02]  /*45920*/  LDL.LU R25, [R1+0x1a4] ;  /* 0x0001a40001197983 */ /* 0x000f240000300800 */
[----:B---3--:R-:W4:Y:S02]  /*45930*/  LDL.LU R26, [R1+0x1a8] ;  /* 0x0001a800011a7983 */ /* 0x008f240000300800 */
[----:B------:R-:W4:Y:S01]  /*45940*/  LDL.LU R27, [R1+0x1ac] ;  /* 0x0001ac00011b7983 */ /* 0x000f220000300800 */
[----:B0-----:R-:W-:Y:S01]  /*45950*/  STL.64 [R1+0x23f0], R10 ;  /* 0x0023f00a01007387 */ /* 0x001fe20000100a00 */
[----:B------:R0:W-:Y:S03]  /*45960*/  STL.64 [R1+0x23e8], R8 ;  /* 0x0023e80801007387 */ /* 0x0001e60000100a00 */
[----:B0-----:R-:W3:Y:S01]  /*45970*/  LDL.LU.64 R8, [R1+0x80] ;  /* 0x0000800001087983 */ /* 0x001ee20000300a00 */
[----:B------:R-:W3:Y:S02]  /*45980*/  LDL.64 R10, [R1+0x88] ;  /* 0x00008800010a7983 */ /* 0x000ee40000100a00 */
[----:B------:R-:W-:-:S02]  /*45990*/  IMAD.MOV.U32 R2, RZ, RZ, R4 ;  /* 0x000000ffff027224 */ /* 0x000fc400078e0004 */
[----:B------:R-:W-:Y:S01]  /*459a0*/  IMAD.MOV.U32 R3, RZ, RZ, R5 ;  /* 0x000000ffff037224 */ /* 0x000fe200078e0005 */
        /* <DEDUP_REMOVED lines=12> */
[----:B------:R-:W3:Y:S02]  /*45a70*/  LDL.LU.64 R4, [R1+0x2608] ;  /* 0x0026080001047983 */ /* 0x000ee40000300a00 */
[C---:B---3--:R-:W-:Y:S01]  /*45a80*/  HMMA.16816.F32.BF16 R4, R12.reuse, R4, R16 ;  /* 0x000000040c04723c */ /* 0x048fe20000041810 */
[----:B------:R-:W3:Y:S01]  /*45a90*/  LDL.LU.64 R18, [R1+0x2600] ;  /* 0x0026000001127983 */ /* 0x000ee20000300a00 */
[----:B------:R-:W3:Y:S11]  /*45aa0*/  LDL.LU.64 R16, [R1+0x25f8] ;  /* 0x0025f80001107983 */ /* 0x000ef60000300a00 */
[----:B------:R-:W-:Y:S10]  /*45ab0*/  @!UPT UIADD3 URZ, URZ, URZ, URZ ;  /* 0x0000003f3f3ff290 */ /* 0x000ff4000fffe03f */
[----:B------:R0:W-:Y:S01]  /*45ac0*/  STL.64 [R1+0x1e0], R4 ;  /* 0x0001e00401007387 */ /* 0x0001e20000100a00 */
[----:B------:R-:W-:Y:S03]  /*45ad0*/  STL.64 [R1+0x1e8], R6 ;  /* 0x0001e80601007387 */ /* 0x000fe60000100a00 */
[----:B0-----:R-:W2:Y:S02]  /*45ae0*/  LDL.LU.64 R4, [R1+0x25f0] ;  /* 0x0025f00001047983 */ /* 0x001ea40000300a00 */
[C---:B--2---:R-:W-:Y:S11]  /*45af0*/  HMMA.16816.F32.BF16 R8, R12.reuse, R4, R8 ;  /* 0x000000040c08723c */ /* 0x044ff60000041808 */
[----:B------:R-:W-:Y:S11]  /*45b00*/  @!UPT UIADD3 URZ, URZ, URZ, URZ ;  /* 0x0000003f3f3ff290 */ /* 0x000ff6000fffe03f */
[----:B------:R-:W-:Y:S01]  /*45b10*/  @!UPT UIADD3 URZ, URZ, URZ, URZ ;  /* 0x0000003f3f3ff290 */ /* 0x000fe2000fffe03f */
[----:B------:R0:W-:Y:S01]  /*45b20*/  STL.64 [R1+0x1d0], R8 ;  /* 0x0001d00801007387 */ /* 0x0001e20000100a00 */
[----:B------:R-:W-:Y:S02]  /*45b30*/  STL.64 [R1+0x1d8], R10 ;  /* 0x0001d80a01007387 */ /* 0x000fe40000100a00 */
[----:B0-----:R-:W-:Y:S02]  /*45b40*/  IMAD.MOV.U32 R9, RZ, RZ, R4 ;  /* 0x000000ffff097224 */ /* 0x001fe400078e0004 */
[----:B------:R-:W-:Y:S02]  /*45b50*/  IMAD.MOV.U32 R8, RZ, RZ, R5 ;  /* 0x000000ffff087224 */ /* 0x000fe400078e0005 */
[----:B------:R-:W3:Y:S02]  /*45b60*/  LDL.LU.64 R4, [R1+0x25e8] ;  /* 0x0025e80001047983 */ /* 0x000ee40000300a00 */
[C---:B---3--:R-:W-:Y:S11]  /*45b70*/  HMMA.16816.F32.BF16 R16, R12.reuse, R4, R16 ;  /* 0x000000040c10723c */ /* 0x048ff60000041810 */
        /* <DEDUP_REMOVED lines=8> */
[----:B------:R-:W3:Y:S01]  /*45c00*/  LDL.LU.64 R6, [R1+0x25d0] ;  /* 0x0025d00001067983 */ /* 0x000ee20000300a00 */
[----:B------:R-:W4:Y:S02]  /*45c10*/  LDL.LU.64 R4, [R1+0x25c8] ;  /* 0x0025c80001047983 */ /* 0x000f240000300a00 */
[----:B------:R0:W-:Y:S01]  /*45c20*/  STL.64 [R1+0x2538], R20 ;  /* 0x0025381401007387 */ /* 0x0001e20000100a00 */
[----:B--2---:R-:W-:Y:S07]  /*45c30*/  HMMA.16816.F32.BF16 R16, R12, R20, R16 ;  /* 0x000000140c10723c */ /* 0x004fee0000041810 */
[----:B0-----:R-:W-:-:S02]  /*45c40*/  IMAD.MOV.U32 R20, RZ, RZ, R11 ;  /* 0x000000ffff147224 */ /* 0x001fc400078e000b */
[----:B------:R-:W-:Y:S11]  /*45c50*/  IMAD.MOV.U32 R21, RZ, RZ, R10 ;  /* 0x000000ffff157224 */ /* 0x000ff600078e000a */
[----:B------:R-:W-:Y:S03]  /*45c60*/  @!UPT UIADD3 URZ, URZ, URZ, URZ ;  /* 0x0000003f3f3ff290 */ /* 0x000fe6000fffe03f */
[----:B------:R-:W-:Y:S01]  /*45c70*/  STL.64 [R1+0x1b0], R16 ;  /* 0x0001b01001007387 */ /* 0x000fe20000100a00 */
[----:B------:R-:W-:Y:S02]  /*45c80*/  STL.64 [R1+0x1b8], R18 ;  /* 0x0001b81201007387 */ /* 0x000fe40000100a00 */
[----:B------:R0:W-:Y:S02]  /*45c90*/  STL.64 [R1+0x2550], R20 ;  /* 0x0025501401007387 */ /* 0x0001e40000100a00 */
[----:B0-----:R-:W-:Y:S02]  /*45ca0*/  IMAD.MOV.U32 R20, RZ, RZ, R9 ;  /* 0x000000ffff147224 */ /* 0x001fe400078e0009 */
[----:B------:R-:W-:-:S05]  /*45cb0*/  IMAD.MOV.U32 R21, RZ, RZ, R8 ;  /* 0x000000ffff157224 */ /* 0x000fca00078e0008 */
[----:B------:R0:W-:Y:S04]  /*45cc0*/  STL.64 [R1+0x2568], R20 ;  /* 0x0025681401007387 */ /* 0x0001e80000100a00 */
[----:B0-----:R-:W2:Y:S01]  /*45cd0*/  LDL.LU R20, [R1+0x90] ;  /* 0x0000900001147983 */ /* 0x001ea20000300800 */
[----:B------:R-:W2:Y:S02]  /*45ce0*/  LDL.LU R21, [R1+0x94] ;  /* 0x0000940001157983 */ /* 0x000ea40000300800 */
[----:B------:R-:W2:Y:S02]  /*45cf0*/  LDL.LU R22, [R1+0x98] ;  /* 0x0000980001167983 */ /* 0x000ea40000300800 */
[----:B------:R-:W2:Y:S01]  /*45d00*/  LDL.LU R23, [R1+0x9c] ;  /* 0x00009c0001177983 */ /* 0x000ea20000300800 */
[----:B----4-:R-:W-:Y:S01]  /*45d10*/  HMMA.16816.F32.BF16 R24, R12, R4, R24 ;  /* 0x000000040c18723c */ /* 0x010fe20000041818 */
[----:B------:R-:W4:Y:S01]  /*45d20*/  LDL.LU R8, [R1+0x190] ;  /* 0x0001900001087983 */ /* 0x000f220000300800 */
[----:B------:R-:W4:Y:S02]  /*45d30*/  LDL.LU R9, [R1+0x194] ;  /* 0x0001940001097983 */ /* 0x000f240000300800 */
[----:B------:R-:W4:Y:S02]  /*45d40*/  LDL.LU R10, [R1+0x198] ;  /* 0x00019800010a7983 */ /* 0x000f240000300800 */
[----:B------:R-:W4:Y:S01]  /*45d50*/  LDL.LU R11, [R1+0x19c] ;  /* 0x00019c00010b7983 */ /* 0x000f220000300800 */
[----:B------:R-:W3:Y:S01]  /*45d60*/  LDL.LU R16, [R1+0xc0] ;  /* 0x0000c00001107983 */ /* 0x000ee20000300800 */
[----:B------:R-:W3:Y:S02]  /*45d70*/  LDL.LU R17, [R1+0xc4] ;  /* 0x0000c40001117983 */ /* 0x000ee40000300800 */
[----:B------:R-:W3:Y:S02]  /*45d80*/  LDL.LU R18, [R1+0xc8] ;  /* 0x0000c80001127983 */ /* 0x000ee40000300800 */
[----:B------:R-:W3:Y:S01]  /*45d90*/  LDL.LU R19, [R1+0xcc] ;  /* 0x0000cc0001137983 */ /* 0x000ee20000300800 */
[----:B--2---:R-:W-:Y:S01]  /*45da0*/  STL.64 [R1+0x2578], R22 ;  /* 0x0025781601007387 */ /* 0x004fe20000100a00 */
[----:B------:R0:W-:Y:S02]  /*45db0*/  STL.64 [R1+0x2570], R20 ;  /* 0x0025701401007387 */ /* 0x0001e40000100a00 */
[----:B0-----:R-:W-:-:S02]  /*45dc0*/  IMAD.MOV.U32 R20, RZ, RZ, R2 ;  /* 0x000000ffff147224 */ /* 0x001fc400078e0002 */
[----:B------:R-:W-:Y:S01]  /*45dd0*/  IMAD.MOV.U32 R21, RZ, RZ, R3 ;  /* 0x000000ffff157224 */ /* 0x000fe200078e0003 */
[----:B------:R-:W2:Y:S01]  /*45de0*/  LDL.LU R2, [R1+0x25c4] ;  /* 0x0025c40001027983 */ /* 0x000ea20000300800 */
[----:B------:R-:W2:Y:S03]  /*45df0*/  LDL.LU R3, [R1+0x25c0] ;  /* 0x0025c00001037983 */ /* 0x000ea60000300800 */
[----:B------:R-:W-:Y:S02]  /*45e00*/  STL.64 [R1+0x1a0], R24 ;  /* 0x0001a01801007387 */ /* 0x000fe40000100a00 */
[----:B------:R0:W-:Y:S02]  /*45e10*/  STL.64 [R1+0x1a8], R26 ;  /* 0x0001a81a01007387 */ /* 0x0001e40000100a00 */
[----:B0-----:R-:W2:Y:S01]  /*45e20*/  LDL.LU.64 R26, [R1+0x25b8] ;  /* 0x0025b800011a7983 */ /* 0x001ea20000300a00 */
[----:B------:R-:W4:Y:S02]  /*45e30*/  LDL.LU.64 R24, [R1+0x25b0] ;  /* 0x0025b00001187983 */ /* 0x000f240000300a00 */
[----:B---3--:R-:W-:Y:S02]  /*45e40*/  STL.64 [R1+0x2530], R6 ;  /* 0x0025300601007387 */ /* 0x008fe40000100a00 */
[----:B------:R0:W-:Y:S02]  /*45e50*/  STL.64 [R1+0x2528], R4 ;  /* 0x0025280401007387 */ /* 0x0001e40000100a00 */
[----:B0-----:R-:W3:Y:S01]  /*45e60*/  LDL.LU R4, [R1+0x220] ;  /* 0x0002200001047983 */ /* 0x001ee20000300800 */
[----:B------:R-:W3:Y:S02]  /*45e70*/  LDL.LU R5, [R1+0x224] ;  /* 0x0002240001057983 */ /* 0x000ee40000300800 */
[----:B------:R-:W2:Y:S02]  /*45e80*/  LDL.LU R6, [R1+0x228] ;  /* 0x0002280001067983 */ /* 0x000ea40000300800 */
[----:B------:R-:W2:Y:S02]  /*45e90*/  LDL.LU R7, [R1+0x22c] ;  /* 0x00022c0001077983 */ /* 0x000ea40000300800 */
[----:B--2---:R-:W-:Y:S01]  /*45ea0*/  STL.64 [R1+0x2548], R6 ;  /* 0x0025480601007387 */ /* 0x004fe20000100a00 */
[----:B---3--:R0:W-:Y:S03]  /*45eb0*/  STL.64 [R1+0x2540], R4 ;  /* 0x0025400401007387 */ /* 0x0081e60000100a00 */
[----:B0-----:R-:W2:Y:S01]  /*45ec0*/  LDL.LU R4, [R1+0x470] ;  /* 0x0004700001047983 */ /* 0x001ea20000300800 */
[----:B------:R-:W2:Y:S02]  /*45ed0*/  LDL.LU R5, [R1+0x474] ;  /* 0x0004740001057983 */ /* 0x000ea40000300800 */
[----:B------:R-:W3:Y:S02]  /*45ee0*/  LDL.LU R6, [R1+0x478] ;  /* 0x0004780001067983 */ /* 0x000ee40000300800 */
        /* <DEDUP_REMOVED lines=17> */
[----:B------:R-:W4:Y:S02]  /*46000*/  LDL.LU.64 R8, [R1+0x25a0] ;  /* 0x0025a00001087983 */ /* 0x000f240000300a00 */
[----:B----4-:R-:W-:Y:S01]  /*46010*/  HMMA.16816.F32.BF16 R12, R12, R8, R16 ;  /* 0x000000080c0c723c */ /* 0x010fe20000041810 */
[----:B------:R-:W2:Y:S01]  /*46020*/  LDL.LU.64 R18, [R1+0x2598] ;  /* 0x0025980001127983 */ /* 0x000ea20000300a00 */
[----:B------:R-:W2:Y:S11]  /*46030*/  LDL.LU.64 R16, [R1+0x2590] ;  /* 0x0025900001107983 */ /* 0x000eb60000300a00 */
[----:B------:R-:W-:Y:S10]  /*46040*/  @!UPT UIADD3 URZ, URZ, URZ, URZ ;  /* 0x0000003f3f3ff290 */ /* 0x000ff4000fffe03f */
[----:B------:R0:W-:Y:S01]  /*46050*/  STL.64 [R1+0xc0], R12 ;  /* 0x0000c00c01007387 */ /* 0x0001e20000100a00 */
[----:B------:R1:W-:Y:S03]  /*46060*/  STL.64 [R1+0xc8], R14 ;  /* 0x0000c80e01007387 */ /* 0x0003e60000100a00 */
[----:B0-----:R-:W4:Y:S01]  /*46070*/  LDL.LU.64 R12, [R1+0x30] ;  /* 0x00003000010c7983 */ /* 0x001f220000300a00 */
[----:B-1----:R-:W3:Y:S01]  /*46080*/  LDL.64 R14, [R1+0x38] ;  /* 0x00003800010e7983 */ /* 0x002ee20000100a00 */
[C---:B--2---:R-:W-:Y:S02]  /*46090*/  HMMA.16816.F32.BF16 R20, R16.reuse, R20, R4 ;  /* 0x000000141014723c */ /* 0x044fe40000041804 */
[----:B------:R-:W2:Y:S01]  /*460a0*/  LDL.LU.64 R6, [R1+0x2588] ;  /* 0x0025880001067983 */ /* 0x000ea20000300a00 */
[----:B------:R-:W2:Y:S11]  /*460b0*/  LDL.LU.64 R4, [R1+0x2580] ;  /* 0x0025800001047983 */ /* 0x000eb60000300a00 */
[----:B------:R-:W-:Y:S09]  /*460c0*/  @!UPT UIADD3 URZ, URZ, URZ, URZ ;  /* 0x0000003f3f3ff290 */ /* 0x000ff2000fffe03f */
[----:B------:R-:W-:Y:S01]  /*460d0*/  STL.64 [R1+0xa0], R20 ;  /* 0x0000a01401007387 */ /* 0x000fe20000100a00 */
[----:B------:R0:W-:Y:S03]  /*460e0*/  STL.64 [R1+0xa8], R22 ;  /* 0x0000a81601007387 */ /* 0x0001e60000100a00 */
[----:B0-----:R-:W4:Y:S01]  /*460f0*/  LDL.LU.64 R22, [R1+0x2578] ;  /* 0x0025780001167983 */ /* 0x001f220000300a00 */
[----:B------:R-:W4:Y:S02]  /*46100*/  LDL.LU.64 R20, [R1+0x2570] ;  /* 0x0025700001147983 */ /* 0x000f240000300a00 */
[C---:B----4-:R-:W-:Y:S11]  /*46110*/  HMMA.16816.F32.BF16 R20, R16.reuse, R12, R20 ;  /* 0x0000000c1014723c */ /* 0x050ff60000041814 */
[----:B------:R-:W-:Y:S11]  /*46120*/  @!UPT UIADD3 URZ, URZ, URZ, URZ ;  /* 0x0000003f3f3ff290 */ /* 0x000ff6000fffe03f */
[----:B------:R-:W-:Y:S01]  /*46130*/  @!UPT UIADD3 URZ, URZ, URZ, URZ ;  /* 0x0000003f3f3ff290 */ /* 0x000fe2000fffe03f */
[----:B------:R0:W-:Y:S01]  /*46140*/  STL.64 [R1+0x90], R20 ;  /* 0x0000901401007387 */ /* 0x0001e20000100a00 */
[----:B------:R2:W-:Y:S03]  /*46150*/  STL.64 [R1+0x98], R22 ;  /* 0x0000981601007387 */ /* 0x0005e60000100a00 */
[----:B0-----:R-:W2:Y:S01]  /*46160*/  LDL.LU.64 R20, [R1+0x2568] ;  /* 0x0025680001147983 */ /* 0x001ea20000300a00 */
[----:B---3--:R-:W-:Y:S02]  /*46170*/  STL.64 [R1+0x24d8], R14 ;  /* 0x0024d80e01007387 */ /* 0x008fe40000100a00 */
[----:B------:R-:W3:Y:S01]  /*46180*/  LDL.LU R12, [R1+0x340] ;  /* 0x00034000010c7983 */ /* 0x000ee20000300800 */
[C---:B--2---:R-:W-:Y:S01]  /*46190*/  HMMA.16816.F32.BF16 R20, R16.reuse, R20, R4 ;  /* 0x000000141014723c */ /* 0x044fe20000041804 */
[----:B------:R-:W2:Y:S01]  /*461a0*/  LDL.LU.64 R6, [R1+0x2560] ;  /* 0x0025600001067983 */ /* 0x000ea20000300a00 */
[----:B------:R-:W2:Y:S11]  /*461b0*/  LDL.LU.64 R4, [R1+0x2558] ;  /* 0x0025580001047983 */ /* 0x000eb60000300a00 */
[----:B------:R-:W-:Y:S10]  /*461c0*/  @!UPT UIADD3 URZ, URZ, URZ, URZ ;  /* 0x0000003f3f3ff290 */ /* 0x000ff4000fffe03f */
        /* <DEDUP_REMOVED lines=8> */
[----:B------:R2:W-:Y:S03]  /*46250*/  STL.64 [R1+0x58], R22 ;  /* 0x0000581601007387 */ /* 0x0005e60000100a00 */
[----:B0-----:R-:W2:Y:S01]  /*46260*/  LDL.LU.64 R20, [R1+0x2538] ;  /* 0x0025380001147983 */ /* 0x001ea20000300a00 */
[----:B------:R-:W-:Y:S02]  /*46270*/  IMAD.MOV.U32 R14, RZ, RZ, R2 ;  /* 0x000000ffff0e7224 */ /* 0x000fe400078e0002 */
[----:B------:R-:W-:Y:S02]  /*46280*/  IMAD.MOV.U32 R15, RZ, RZ, R0 ;  /* 0x000000ffff0f7224 */ /* 0x000fe400078e0000 */
[----:B------:R-:W-:Y:S01]  /*46290*/  IMAD.MOV.U32 R13, RZ, RZ, R3 ;  /* 0x000000ffff0d7224 */ /* 0x000fe200078e0003 */
[C---:B--2---:R-:W-:Y:S01]  /*462a0*/  HMMA.16816.F32.BF16 R20, R16.reuse, R20, R4 ;  /* 0x000000141014723c */ /* 0x044fe20000041804 */
[----:B------:R-:W2:Y:S01]  /*462b0*/  LDL.LU.64 R6, [R1+0x2530] ;  /* 0x0025300001067983 */ /* 0x000ea20000300a00 */
[----:B------:R-:W3:Y:S11]  /*462c0*/  LDL.LU.64 R4, [R1+0x2528] ;  /* 0x0025280001047983 */ /* 0x000ef60000300a00 */
[----:B------:R-:W-:Y:S10]  /*462d0*/  @!UPT UIADD3 URZ, URZ, URZ, URZ ;  /* 0x0000003f3f3ff290 */ /* 0x000ff4000fffe03f */
[----:B------:R0:W-:Y:S01]  /*462e0*/  STL [R1+0x220], R20 ;  /* 0x0002201401007387 */ /* 0x0001e20000100800 */
[----:B------:R-:W-:Y:S02]  /*462f0*/  IMAD.MOV.U32 R2, RZ, RZ, R22 ;  /* 0x000000ffff027224 */ /* 0x000fe400078e0016 */
[----:B------:R-:W-:Y:S02]  /*46300*/  IMAD.MOV.U32 R0, RZ, RZ, R23 ;  /* 0x000000ffff007224 */ /* 0x000fe400078e0017 */
[----:B------:R-:W-:Y:S01]  /*46310*/  IMAD.MOV.U32 R3, RZ, RZ, R21 ;  /* 0x000000ffff037224 */ /* 0x000fe200078e0015 */
[----:B------:R-:W4:Y:S04]  /*46320*/  LDL.LU.64 R22, [R1+0x2520] ;  /* 0x0025200001167983 */ /* 0x000f280000300a00 */
[----:B0-----:R-:W4:Y:S01]  /*46330*/  LDL.LU.64 R20, [R1+0x2518] ;  /* 0x0025180001147983 */ /* 0x001f220000300a00 */
[----:B------:R-:W-:Y:S02]  /*46340*/  STL [R1+0x21d4], R0 ;  /* 0x0021d40001007387 */ /* 0x000fe40000100800 */
[----:B------:R-:W-:Y:S02]  /*46350*/  STL [R1+0x21d0], R3 ;  /* 0x0021d00301007387 */ /* 0x000fe40000100800 */
[----:B------:R-:W-:Y:S01]  /*46360*/  STL [R1+0x2118], R2 ;  /* 0x0021180201007387 */ /* 0x000fe20000100800 */
[C---:B---3--:R-:W-:Y:S11]  /*46370*/  HMMA.16816.F32.BF16 R12, R16.reuse, R4, R12 ;  /* 0x00000004100c723c */ /* 0x048ff6000004180c */
[----:B------:R-:W-:Y:S11]  /*46380*/  @!UPT UIADD3 URZ, URZ, URZ, URZ ;  /* 0x0000003f3f3ff290 */ /* 0x000ff6000fffe03f */
[----:B------:R-:W-:Y:S01]  /*46390*/  @!UPT UIADD3 URZ, URZ, URZ, URZ ;  /* 0x0000003f3f3ff290 */ /* 0x000fe2000fffe03f */
[----:B------:R-:W-:Y:S01]  /*463a0*/  STL.64 [R1+0x340], R12 ;  /* 0x0003400c01007387 */ /* 0x000fe20000100a00 */
[----:B------:R4:W-:Y:S02]  /*463b0*/  STL.64 [R1+0x348], R14 ;  /* 0x0003480e01007387 */ /* 0x0009e40000100a00 */
[----:B----4-:R-:W-:Y:S11]  /*463c0*/  HMMA.16816.F32.BF16 R12, R16, R24, R20 ;  /* 0x00000018100c723c */ /* 0x010ff60000041814 */
[----:B------:R-:W-:Y:S11]  /*463d0*/  @!UPT UIADD3 URZ, URZ, URZ, URZ ;  /* 0x0000003f3f3ff290 */ /* 0x000ff6000fffe03f */
[----:B------:R-:W-:Y:S01]  /*463e0*/  @!UPT UIADD3 URZ, URZ, URZ, URZ ;  /* 0x0000003f3f3ff290 */ /* 0x000fe2000fffe03f */
[----:B------:R-:W-:Y:S01]  /*463f0*/  STL [R1+0x464], R13 ;  /* 0x0004640d01007387 */ /* 0x000fe20000100800 */
[----:B------:R0:W-:Y:S02]  /*46400*/  STL.64 [R1+0x468], R14 ;  /* 0x0004680e01007387 */ /* 0x0001e40000100a00 */
[----:B------:R-:W3:Y:S02]  /*46410*/  LDL.LU R20, [R1+0x330] ;  /* 0x0003300001147983 */ /* 0x000ee40000300800 */
[----:B------:R-:W3:Y:S01]  /*46420*/  LDL.LU R21, [R1+0x334] ;  /* 0x0003340001157983 */ /* 0x000ee20000300800 */
[----:B------:R-:W3:Y:S01]  /*46430*/  LDL.LU R22, [R1+0x338] ;  /* 0x0003380001167983 */ /* 0x000ee20000300800 */
[----:B------:R-:W3:Y:S03]  /*46440*/  LDL.LU R23, [R1+0x33c] ;  /* 0x00033c0001177983 */ /* 0x000ee60000300800 */
[----:B0-----:R-:W4:Y:S01]  /*46450*/  LDL.64 R14, [R1+0x48] ;  /* 0x00004800010e7983 */ /* 0x001f220000100a00 */
[----:B------:R0:W-:Y:S02]  /*46460*/  STL.64 [R1+0x2480], R26 ;  /* 0x0024801a01007387 */ /* 0x0001e40000100a00 */
[----:B------:R-:W2:Y:S02]  /*46470*/  LDL.LU R24, [R1+0x2d0] ;  /* 0x0002d00001187983 */ /* 0x000ea40000300800 */
[----:B------:R-:W2:Y:S02]  /*46480*/  LDL.LU R25, [R1+0x2d4] ;  /* 0x0002d40001197983 */ /* 0x000ea40000300800 */
[----:B0-----:R-:W-:-:S02]  /*46490*/  IMAD.MOV.U32 R26, RZ, RZ, R29 ;  /* 0x000000ffff1a7224 */ /* 0x001fc400078e001d */
[----:B------:R-:W-:Y:S01]  /*464a0*/  IMAD.MOV.U32 R27, RZ, RZ, R28 ;  /* 0x000000ffff1b7224 */ /* 0x000fe200078e001c */
[----:B------:R-:W3:Y:S01]  /*464b0*/  LDL.LU R29, [R1+0x2514] ;  /* 0x00251400011d7983 */ /* 0x000ee20000300800 */
[----:B------:R-:W3:Y:S03]  /*464c0*/  LDL.LU R28, [R1+0x2510] ;  /* 0x00251000011c7983 */ /* 0x000ee60000300800 */
[----:B------:R-:W-:Y:S04]  /*464d0*/  STL.64 [R1+0x2490], R26 ;  /* 0x0024901a01007387 */ /* 0x000fe80000100a00 */
[----:B--2---:R0:W-:Y:S04]  /*464e0*/  STL.64 [R1+0x2488], R24 ;  /* 0x0024881801007387 */ /* 0x0041e80000100a00 */
[----:B0-----:R-:W2:Y:S01]  /*464f0*/  LDL.LU R24, [R1+0x2e0] ;  /* 0x0002e00001187983 */ /* 0x001ea20000300800 */
[----:B------:R-:W2:Y:S02]  /*46500*/  LDL.LU R25, [R1+0x2e4] ;  /* 0x0002e40001197983 */ /* 0x000ea40000300800 */
[----:B------:R-:W2:Y:S02]  /*46510*/  LDL.LU R26, [R1+0x2e8] ;  /* 0x0002e800011a7983 */ /* 0x000ea40000300800 */
[----:B------:R-:W2:Y:S02]  /*46520*/  LDL.LU R27, [R1+0x2ec] ;  /* 0x0002ec00011b7983 */ /* 0x000ea40000300800 */
[----:B--2---:R-:W-:Y:S01]  /*46530*/  STL.64 [R1+0x24a8], R26 ;  /* 0x0024a81a01007387 */ /* 0x004fe20000100a00 */
[----:B------:R3:W-:Y:S02]  /*46540*/  STL.64 [R1+0x24a0], R24 ;  /* 0x0024a01801007387 */ /* 0x0007e40000100a00 */
[----:B---3--:R-:W-:-:S02]  /*46550*/  IMAD.MOV.U32 R24, RZ, RZ, R28 ;  /* 0x000000ffff187224 */ /* 0x008fc400078e001c */
[----:B------:R-:W-:Y:S01]  /*46560*/  IMAD.MOV.U32 R25, RZ, RZ, R29 ;  /* 0x000000ffff197224 */ /* 0x000fe200078e001d */
[----:B------:R-:W2:Y:S01]  /*46570*/  LDL.LU R28, [R1+0x250c] ;  /* 0x00250c00011c7983 */ /* 0x000ea20000300800 */
[----:B------:R-:W3:Y:S02]  /*46580*/  LDL.LU R29, [R1+0x2508] ;  /* 0x00250800011d7983 */ /* 0x000ee40000300800 */
[----:B------:R-:W2:Y:S02]  /*46590*/  LDL.LU R26, [R1+0x2f8] ;  /* 0x0002f800011a7983 */ /* 0x000ea40000300800 */
[----:B------:R-:W2:Y:S02]  /*465a0*/  LDL.LU R27, [R1+0x2fc] ;  /* 0x0002fc00011b7983 */ /* 0x000ea40000300800 */
[----:B--2---:R0:W-:Y:S01]  /*465b0*/  STL.64 [R1+0x24b8], R26 ;  /* 0x0024b81a01007387 */ /* 0x0041e20000100a00 */
[----:B------:R1:W-:Y:S03]  /*465c0*/  STL.64 [R1+0x24b0], R24 ;  /* 0x0024b01801007387 */ /* 0x0003e60000100a00 */
[----:B0-----:R-:W2:Y:S01]  /*465d0*/  LDL.64 R26, [R1+0x18] ;  /* 0x00001800011a7983 */ /* 0x001ea20000100a00 */
[----:B-1----:R-:W-:-:S02]  /*465e0*/  IMAD.MOV.U32 R24, RZ, RZ, R28 ;  /* 0x000000ffff187224 */ /* 0x002fc400078e001c */
[----:B---3--:R-:W-:Y:S01]  /*465f0*/  IMAD.MOV.U32 R25, RZ, RZ, R29 ;  /* 0x000000ffff197224 */ /* 0x008fe200078e001d */
[----:B--2---:R0:W-:Y:S01]  /*46600*/  STL.64 [R1+0x24d0], R26 ;  /* 0x0024d01a01007387 */ /* 0x0041e20000100a00 */
[----:B------:R-:W2:Y:S02]  /*46610*/  LDL.LU R28, [R1+0x2504] ;  /* 0x00250400011c7983 */ /* 0x000ea40000300800 */
[----:B------:R-:W3:Y:S01]  /*46620*/  LDL.LU R29, [R1+0x2500] ;  /* 0x00250000011d7983 */ /* 0x000ee20000300800 */
[----:B0-----:R-:W2:Y:S01]  /*46630*/  LDL.LU R26, [R1+0x318] ;  /* 0x00031800011a7983 */ /* 0x001ea20000300800 */
[----:B------:R-:W2:Y:S02]  /*46640*/  LDL.LU R27, [R1+0x31c] ;  /* 0x00031c00011b7983 */ /* 0x000ea40000300800 */
[----:B------:R-:W-:Y:S01]  /*46650*/  IMAD.MOV.U32 R2, RZ, RZ, R12 ;  /* 0x000000ffff027224 */ /* 0x000fe200078e000c */
[----:B------:R-:W-:Y:S01]  /*46660*/  HMMA.16816.F32.BF16 R16, R16, R8, R20 ;  /* 0x000000081010723c */ /* 0x000fe20000041814 */
[----:B--2---:R-:W-:Y:S01]  /*46670*/  STL.64 [R1+0x24e8], R26 ;  /* 0x0024e81a01007387 */ /* 0x004fe20000100a00 */
[----:B------:R0:W-:Y:S03]  /*46680*/  STL.64 [R1+0x24e0], R24 ;  /* 0x0024e01801007387 */ /* 0x0001e60000100a00 */
[----:B0-----:R-:W2:Y:S01]  /*46690*/  LDL.LU R24, [R1+0x320] ;  /* 0x0003200001187983 */ /* 0x001ea20000300800 */
[----:B------:R-:W2:Y:S02]  /*466a0*/  LDL.LU R25, [R1+0x324] ;  /* 0x0003240001197983 */ /* 0x000ea40000300800 */
[----:B------:R-:W-:Y:S02]  /*466b0*/  STL [R1+0x22d8], R2 ;  /* 0x0022d80201007387 */ /* 0x000fe40000100800 */
[----:B------:R-:W2:Y:S01]  /*466c0*/  LDL.LU.64 R22, [R1+0x24f8] ;  /* 0x0024f80001167983 */ /* 0x000ea20000300a00 */
[----:B------:R-:W2:Y:S01]  /*466d0*/  LDL.LU.64 R20, [R1+0x24f0] ;  /* 0x0024f00001147983 */ /* 0x000ea20000300a00 */
[----:B---3--:R-:W-:-:S02]  /*466e0*/  IMAD.MOV.U32 R26, RZ, RZ, R29 ;  /* 0x000000ffff1a7224 */ /* 0x008fc400078e001d */
[----:B------:R-:W-:-:S10]  /*466f0*/  IMAD.MOV.U32 R27, RZ, RZ, R28 ;  /* 0x000000ffff1b7224 */ /* 0x000fd400078e001c */
[----:B------:R-:W-:Y:S01]  /*46700*/  IMAD.MOV.U32 R28, RZ, RZ, R18 ;  /* 0x000000ffff1c7224 */ /* 0x000fe200078e0012 */
[----:B------:R-:W-:Y:S01]  /*46710*/  STL [R1+0x330], R16 ;  /* 0x0003301001007387 */ /* 0x000fe20000100800 */
[----:B------:R-:W-:Y:S02]  /*46720*/  IMAD.MOV.U32 R4, RZ, RZ, R19 ;  /* 0x000000ffff047224 */ /* 0x000fe400078e0013 */
[----:B------:R-:W3:Y:S02]  /*46730*/  LDL R18, [R1+0x28] ;  /* 0x0000280001127983 */ /* 0x000ee40000100800 */
[----:B------:R-:W3:Y:S02]  /*46740*/  LDL R19, [R1+0x2c] ;  /* 0x00002c0001137983 */ /* 0x000ee40000100800 */
[----:B----4-:R-:W-:Y:S02]  /*46750*/  IMAD.MOV.U32 R8, RZ, RZ, R14 ;  /* 0x000000ffff087224 */ /* 0x010fe400078e000e */
[----:B------:R-:W-:Y:S01]  /*46760*/  IMAD.MOV.U32 R5, RZ, RZ, R15 ;  /* 0x000000ffff057224 */ /* 0x000fe200078e000f */
        /* <DEDUP_REMOVED lines=8> */
[----:B------:R-:W-:Y:S01]  /*467f0*/  STL.64 [R1+0x24c8], R6 ;  /* 0x0024c80601007387 */ /* 0x000fe20000100a00 */
[----:B------:R0:W-:Y:S04]  /*46800*/  STL.64 [R1+0x24c0], R4 ;  /* 0x0024c00401007387 */ /* 0x0001e80000100a00 */
[----:B0-----:R-:W4:Y:S01]  /*46810*/  LDL.LU R4, [R1+0x300] ;  /* 0x0003000001047983 */ /* 0x001f220000300800 */
[----:B------:R-:W4:Y:S02]  /*46820*/  LDL.LU R5, [R1+0x304] ;  /* 0x0003040001057983 */ /* 0x000f240000300800 */
[----:B------:R-:W4:Y:S02]  /*46830*/  LDL.LU R6, [R1+0x308] ;  /* 0x0003080001067983 */ /* 0x000f240000300800 */
[----:B------:R-:W4:Y:S01]  /*46840*/  LDL.LU R7, [R1+0x30c] ;  /* 0x00030c0001077983 */ /* 0x000f220000300800 */
[C---:B--2---:R-:W-:Y:S01]  /*46850*/  HMMA.16816.F32.BF16 R24, R20.reuse, R14, R24 ;  /* 0x0000000e1418723c */ /* 0x044fe20000041818 */
[----:B------:R-:W-:Y:S11]  /*46860*/  IMAD.MOV.U32 R9, RZ, RZ, R15 ;  /* 0x000000ffff097224 */ /* 0x000ff600078e000f */
[----:B------:R-:W-:Y:S11]  /*46870*/  @!UPT UIADD3 URZ, URZ, URZ, URZ ;  /* 0x0000003f3f3ff290 */ /* 0x000ff6000fffe03f */
[----:B------:R-:W-:Y:S01]  /*46880*/  STL.64 [R1+0x310], R24 ;  /* 0x0003101801007387 */ /* 0x000fe20000100a00 */
[----:B------:R0:W-:Y:S03]  /*46890*/  STL.64 [R1+0x318], R26 ;  /* 0x0003181a01007387 */ /* 0x0001e60000100a00 */
[----:B0-----:R-:W4:Y:S01]  /*468a0*/  LDL.LU.64 R26, [R1+0x24d0] ;  /* 0x0024d000011a7983 */ /* 0x001f220000300a00 */
[----:B------:R-:W-:Y:S02]  /*468b0*/  STL.64 [R1+0x2478], R10 ;  /* 0x0024780a01007387 */ /* 0x000fe40000100a00 */
[----:B------:R0:W-:Y:S02]  /*468c0*/  STL.64 [R1+0x2470], R8 ;  /* 0x0024700801007387 */ /* 0x0001e40000100a00 */
[----:B0-----:R-:W2:Y:S01]  /*468d0*/  LDL.LU R8, [R1+0x2c0] ;  /* 0x0002c00001087983 */ /* 0x001ea20000300800 */
[----:B------:R-:W2:Y:S02]  /*468e0*/  LDL.LU R9, [R1+0x2c4] ;  /* 0x0002c40001097983 */ /* 0x000ea40000300800 */
[----:B------:R-:W2:Y:S02]  /*468f0*/  LDL.LU R10, [R1+0x2c8] ;  /* 0x0002c800010a7983 */ /* 0x000ea40000300800 */
[----:B------:R-:W2:Y:S01]  /*46900*/  LDL.LU R11, [R1+0x2cc] ;  /* 0x0002cc00010b7983 */ /* 0x000ea20000300800 */
[----:B------:R-:W2:Y:S01]  /*46910*/  LDL R15, [R1+0x13a4] ;  /* 0x0013a400010f7983 */ /* 0x000ea20000100800 */
[----:B------:R-:W-:Y:S01]  /*46920*/  IMAD.MOV.U32 R16, RZ, RZ, R14 ;  /* 0x000000ffff107224 */ /* 0x000fe200078e000e */
[----:B----4-:R-:W-:Y:S01]  /*46930*/  HMMA.16816.F32.BF16 R4, R20, R26, R4 ;  /* 0x0000001a1404723c */ /* 0x010fe20000041804 */
[----:B------:R-:W-:-:S02]  /*46940*/  IMAD.MOV.U32 R2, RZ, RZ, R26 ;  /* 0x000000ffff027224 */ /* 0x000fc400078e001a */
[----:B------:R-:W-:Y:S01]  /*46950*/  IMAD.MOV.U32 R0, RZ, RZ, R27 ;  /* 0x000000ffff007224 */ /* 0x000fe200078e001b */
[----:B--2---:R0:W-:Y:S01]  /*46960*/  STL [R1+0x239c], R15 ;  /* 0x00239c0f01007387 */ /* 0x0041e20000100800 */
[----:B------:R-:W2:Y:S03]  /*46970*/  LDL R14, [R1+0x8] ;  /* 0x00000800010e7983 */ /* 0x000ea60000100800 */
[----:B0-----:R-:W2:Y:S11]  /*46980*/  LDL R15, [R1+0xc] ;  /* 0x00000c00010f7983 */ /* 0x001eb60000100800 */
[----:B------:R-:W-:Y:S04]  /*46990*/  @!UPT UIADD3 URZ, URZ, URZ, URZ ;  /* 0x0000003f3f3ff290 */ /* 0x000fe8000fffe03f */
[----:B------:R-:W-:Y:S02]  /*469a0*/  STL.64 [R1+0x300], R4 ;  /* 0x0003000401007387 */ /* 0x000fe40000100a00 */
[----:B------:R0:W-:Y:S02]  /*469b0*/  STL.64 [R1+0x308], R6 ;  /* 0x0003080601007387 */ /* 0x0001e40000100a00 */
[----:B0-----:R-:W4:Y:S01]  /*469c0*/  LDL.LU.64 R6, [R1+0x24c8] ;  /* 0x0024c80001067983 */ /* 0x001f220000300a00 */
        /* <DEDUP_REMOVED lines=13> */
[----:B------:R-:W2:Y:S01]  /*46aa0*/  LDL.LU R6, [R1+0x249c] ;  /* 0x00249c0001067983 */ /* 0x000ea20000300800 */
[----:B------:R-:W2:Y:S03]  /*46ab0*/  LDL.LU R7, [R1+0x2498] ;  /* 0x0024980001077983 */ /* 0x000ea60000300800 */
[----:B0-----:R-:W4:Y:S01]  /*46ac0*/  LDL.LU R14, [R1+0x218] ;  /* 0x00021800010e7983 */ /* 0x001f220000300800 */
[----:B------:R-:W4:Y:S01]  /*46ad0*/  LDL.LU R15, [R1+0x21c] ;  /* 0x00021c00010f7983 */ /* 0x000f220000300800 */
[C---:B---3--:R-:W-:Y:S11]  /*46ae0*/  HMMA.16816.F32.BF16 R24, R20.reuse, R18, R24 ;  /* 0x000000121418723c */ /* 0x048ff60000041818 */
[----:B------:R-:W-:Y:S11]  /*46af0*/  @!UPT UIADD3 URZ, URZ, URZ, URZ ;  /* 0x0000003f3f3ff290 */ /* 0x000ff6000fffe03f */
[----:B------:R-:W-:Y:S01]  /*46b00*/  @!UPT UIADD3 URZ, URZ, URZ, URZ ;  /* 0x0000003f3f3ff290 */ /* 0x000fe2000fffe03f */
[----:B------:R-:W-:Y:S01]  /*46b10*/  STL.64 [R1+0x2e0], R24 ;  /* 0x0002e01801007387 */ /* 0x000fe20000100a00 */
[----:B------:R0:W-:Y:S03]  /*46b20*/  STL.64 [R1+0x2e8], R26 ;  /* 0x0002e81a01007387 */ /* 0x0001e60000100a00 */
[----:B0-----:R-:W2:Y:S01]  /*46b30*/  LDL.LU.64 R26, [R1+0x2490] ;  /* 0x00249000011a7983 */ /* 0x001ea20000300a00 */
[----:B------:R-:W2:Y:S02]  /*46b40*/  LDL.LU.64 R24, [R1+0x2488] ;  /* 0x0024880001187983 */ /* 0x000ea40000300a00 */
[----:B------:R-:W-:Y:S01]  /*46b50*/  STL.64 [R1+0x2430], R18 ;  /* 0x0024301201007387 */ /* 0x000fe20000100a00 */
[C---:B--2---:R-:W-:Y:S11]  /*46b60*/  HMMA.16816.F32.BF16 R24, R20.reuse, R6, R24 ;  /* 0x000000061418723c */ /* 0x044ff60000041818 */
[----:B------:R-:W-:Y:S11]  /*46b70*/  @!UPT UIADD3 URZ, URZ, URZ, URZ ;  /* 0x0000003f3f3ff290 */ /* 0x000ff6000fffe03f */
[----:B------:R-:W-:Y:S01]  /*46b80*/  @!UPT UIADD3 URZ, URZ, URZ, URZ ;  /* 0x0000003f3f3ff290 */ /* 0x000fe2000fffe03f */
[----:B------:R-:W-:Y:S01]  /*46b90*/  STL.64 [R1+0x4a0], R24 ;  /* 0x0004a01801007387 */ /* 0x000fe20000100a00 */
[----:B------:R0:W-:Y:S03]  /*46ba0*/  STL.64 [R1+0x4a8], R26 ;  /* 0x0004a81a01007387 */ /* 0x0001e60000100a00 */
[----:B0-----:R-:W2:Y:S01]  /*46bb0*/  LDL.LU.64 R26, [R1+0x2480] ;  /* 0x00248000011a7983 */ /* 0x001ea20000300a00 */
[----:B------:R-:W-:Y:S02]  /*46bc0*/  STL.64 [R1+0x2428], R6 ;  /* 0x0024280601007387 */ /* 0x000fe40000100a00 */
[----:B------:R-:W-:Y:S01]  /*46bd0*/  STL [R1+0x2420], R4 ;  /* 0x0024200401007387 */ /* 0x000fe20000100800 */
[C---:B--2---:R-:W-:Y:S11]  /*46be0*/  HMMA.16816.F32.BF16 R8, R20.reuse, R26, R8 ;  /* 0x0000001a1408723c */ /* 0x044ff60000041808 */
[----:B------:R-:W-:Y:S11]  /*46bf0*/  @!UPT UIADD3 URZ, URZ, URZ, URZ ;  /* 0x0000003f3f3ff290 */ /* 0x000ff6000fffe03f */
[----:B------:R-:W-:Y:S01]  /*46c00*/  @!UPT UIADD3 URZ, URZ, URZ, URZ ;  /* 0x0000003f3f3ff290 */ /* 0x000fe2000fffe03f */
[----:B------:R-:W-:Y:S01]  /*46c10*/  STL.64 [R1+0x530], R8 ;  /* 0x0005300801007387 */ /* 0x000fe20000100a00 */
[----:B------:R0:W-:Y:S03]  /*46c20*/  STL.64 [R1+0x538], R10 ;  /* 0x0005380a01007387 */ /* 0x0001e60000100a00 */
[----:B0-----:R-:W4:Y:S01]  /*46c30*/  LDL.LU.64 R10, [R1+0x2478] ;  /* 0x00247800010a7983 */ /* 0x001f220000300a00 */
[----:B------:R-:W2:Y:S02]  /*46c40*/  LDL.LU.64 R8, [R1+0x2470] ;  /* 0x0024700001087983 */ /* 0x000ea40000300a00 */
[----:B------:R-:W-:Y:S02]  /*46c50*/  IMAD.MOV.U32 R4, RZ, RZ, R26 ;  /* 0x000000ffff047224 */ /* 0x000fe400078e001a */
[----:B------:R-:W-:Y:S02]  /*46c60*/  IMAD.MOV.U32 R3, RZ, RZ, R27 ;  /* 0x000000ffff037224 */ /* 0x000fe400078e001b */
[----:B------:R-:W3:Y:S01]  /*46c70*/  LDL.LU.64 R26, [R1+0x2468] ;  /* 0x00246800011a7983 */ /* 0x000ee20000300a00 */
[----:B------:R-:W3:Y:S01]  /*46c80*/  LDL.LU.64 R24, [R1+0x2460] ;  /* 0x0024600001187983 */ /* 0x000ee20000300a00 */
[----:B----4-:R-:W-:Y:S02]  /*46c90*/  HMMA.16816.F32.BF16 R20, R20, R10, R12 ;  /* 0x0000000a1414723c */ /* 0x010fe4000004180c */
[----:B------:R-:W4:Y:S11]  /*46ca0*/  LDL.LU R12, [R1+0x160] ;  /* 0x00016000010c7983 */ /* 0x000f360000300800 */
[----:B------:R-:W-:Y:S10]  /*46cb0*/  @!UPT UIADD3 URZ, URZ, URZ, URZ ;  /* 0x0000003f3f3ff290 */ /* 0x000ff4000fffe03f */
[----:B------:R-:W-:Y:S01]  /*46cc0*/  STL.64 [R1+0x520], R20 ;  /* 0x0005201401007387 */ /* 0x000fe20000100a00 */
[----:B------:R0:W-:Y:S02]  /*46cd0*/  STL.64 [R1+0x528], R22 ;  /* 0x0005281601007387 */ /* 0x0001e40000100a00 */
[----:B------:R-:W4:Y:S02]  /*46ce0*/  LDL.LU R13, [R1+0x164] ;  /* 0x00016400010d7983 */ /* 0x000f240000300800 */
[----:B------:R-:W2:Y:S01]  /*46cf0*/  LDL.LU R14, [R1+0x168] ;  /* 0x00016800010e7983 */ /* 0x000ea20000300800 */
[----:B------:R-:W2:Y:S04]  /*46d00*/  LDL.LU R15, [R1+0x16c] ;  /* 0x00016c00010f7983 */ /* 0x000ea80000300800 */
[----:B--2---:R-:W-:Y:S01]  /*46d10*/  STL.64 [R1+0x2448], R14 ;  /* 0x0024480e01007387 */ /* 0x004fe20000100a00 */
[----:B----4-:R-:W-:Y:S02]  /*46d20*/  STL.64 [R1+0x2440], R12 ;  /* 0x0024400c01007387 */ /* 0x010fe40000100a00 */
[----:B------:R-:W-:Y:S02]  /*46d30*/  STL.64 [R1+0x2400], R10 ;  /* 0x0024000a01007387 */ /* 0x000fe40000100a00 */
[----:B0-----:R-:W2:Y:S02]  /*46d40*/  LDL R23, [R1+0x13a0] ;  /* 0x0013a00001177983 */ /* 0x001ea40000100800 */
[----:B--2---:R0:W-:Y:S01]  /*46d50*/  STL [R1+0x2398], R23 ;  /* 0x0023981701007387 */ /* 0x0041e20000100800 */
[----:B------:R-:W2:Y:S02]  /*46d60*/  LDL.LU R20, [R1+0x200] ;  /* 0x0002000001147983 */ /* 0x000ea40000300800 */
[----:B------:R-:W2:Y:S02]  /*46d70*/  LDL.LU R21, [R1+0x204] ;  /* 0x0002040001157983 */ /* 0x000ea40000300800 */
[----:B------:R-:W4:Y:S01]  /*46d80*/  LDL.LU R22, [R1+0x208] ;  /* 0x0002080001167983 */ /* 0x000f220000300800 */
[----:B0-----:R-:W4:Y:S01]  /*46d90*/  LDL.LU R23, [R1+0x20c] ;  /* 0x00020c0001177983 */ /* 0x001f220000300800 */
[----:B------:R-:W-:-:S02]  /*46da0*/  IMAD.MOV.U32 R14, RZ, RZ, R16 ;  /* 0x000000ffff0e7224 */ /* 0x000fc400078e0010 */
[----:B------:R-:W-:Y:S01]  /*46db0*/  IMAD.MOV.U32 R29, RZ, RZ, R17 ;  /* 0x000000ffff1d7224 */ /* 0x000fe200078e0011 */
[----:B----4-:R-:W-:Y:S01]  /*46dc0*/  STL.64 [R1+0x23a8], R22 ;  /* 0x0023a81601007387 */ /* 0x010fe20000100a00 */
[----:B--2---:R0:W-:Y:S03]  /*46dd0*/  STL.64 [R1+0x23a0], R20 ;  /* 0x0023a01401007387 */ /* 0x0041e60000100a00 */
[----:B0-----:R-:W2:Y:S01]  /*46de0*/  LDL.LU R20, [R1+0xd0] ;  /* 0x0000d00001147983 */ /* 0x001ea20000300800 */
[----:B------:R-:W2:Y:S02]  /*46df0*/  LDL.LU R21, [R1+0xd4] ;  /* 0x0000d40001157983 */ /* 0x000ea40000300800 */
[----:B------:R-:W4:Y:S02]  /*46e00*/  LDL.LU R22, [R1+0xd8] ;  /* 0x0000d80001167983 */ /* 0x000f240000300800 */
[----:B------:R-:W4:Y:S01]  /*46e10*/  LDL.LU R23, [R1+0xdc] ;  /* 0x0000dc0001177983 */ /* 0x000f220000300800 */
[----:B------:R-:W2:Y:S01]  /*46e20*/  LDL.LU R16, [R1+0x150] ;  /* 0x0001500001107983 */ /* 0x000ea20000300800 */
[----:B------:R-:W2:Y:S02]  /*46e30*/  LDL.LU R17, [R1+0x154] ;  /* 0x0001540001117983 */ /* 0x000ea40000300800 */
[----:B------:R-:W2:Y:S02]  /*46e40*/  LDL.LU R18, [R1+0x158] ;  /* 0x0001580001127983 */ /* 0x000ea40000300800 */
[----:B------:R-:W2:Y:S02]  /*46e50*/  LDL.LU R19, [R1+0x15c] ;  /* 0x00015c0001137983 */ /* 0x000ea40000300800 */
[----:B------:R-:W-:-:S02]  /*46e60*/  IMAD.MOV.U32 R10, RZ, RZ, R4 ;  /* 0x000000ffff0a7224 */ /* 0x000fc400078e0004 */
[----:B------:R-:W-:Y:S02]  /*46e70*/  IMAD.MOV.U32 R11, RZ, RZ, R3 ;  /* 0x000000ffff0b7224 */ /* 0x000fe400078e0003 */
[----:B------:R-:W-:Y:S02]  /*46e80*/  IMAD.MOV.U32 R6, RZ, RZ, R8 ;  /* 0x000000ffff067224 */ /* 0x000fe400078e0008 */
[----:B------:R-:W-:Y:S01]  /*46e90*/  IMAD.MOV.U32 R15, RZ, RZ, R9 ;  /* 0x000000ffff0f7224 */ /* 0x000fe200078e0009 */
[----:B--2---:R-:W-:Y:S01]  /*46ea0*/  STL.64 [R1+0x2458], R18 ;  /* 0x0024581201007387 */ /* 0x004fe20000100a00 */
[----:B------:R0:W-:Y:S03]  /*46eb0*/  STL.64 [R1+0x2450], R16 ;  /* 0x0024501001007387 */ /* 0x0001e60000100a00 */
[----:B0-----:R-:W3:Y:S01]  /*46ec0*/  LDL.LU R16, [R1+0x170] ;  /* 0x0001700001107983 */ /* 0x001ee20000300800 */
[----:B------:R-:W3:Y:S02]  /*46ed0*/  LDL.LU R17, [R1+0x174] ;  /* 0x0001740001117983 */ /* 0x000ee40000300800 */
[----:B------:R-:W3:Y:S02]  /*46ee0*/  LDL.LU R18, [R1+0x178] ;  /* 0x0001780001127983 */ /* 0x000ee40000300800 */
[----:B------:R-:W3:Y:S01]  /*46ef0*/  LDL.LU R19, [R1+0x17c] ;  /* 0x00017c0001137983 */ /* 0x000ee20000300800 */
[----:B------:R0:W-:Y:S01]  /*46f00*/  STL.64 [R1+0x2418], R10 ;  /* 0x0024180a01007387 */ /* 0x0001e20000100a00 */
[----:B------:R-:W2:Y:S02]  /*46f10*/  LDL.LU R8, [R1+0x180] ;  /* 0x0001800001087983 */ /* 0x000ea40000300800 */
[----:B------:R-:W2:Y:S01]  /*46f20*/  LDL.LU R9, [R1+0x184] ;  /* 0x0001840001097983 */ /* 0x000ea20000300800 */
[----:B0-----:R-:W2:Y:S01]  /*46f30*/  LDL.LU R10, [R1+0x188] ;  /* 0x00018800010a7983 */ /* 0x001ea20000300800 */
[----:B------:R-:W2:Y:S02]  /*46f40*/  LDL.LU R11, [R1+0x18c] ;  /* 0x00018c00010b7983 */ /* 0x000ea40000300800 */
[----:B------:R-:W-:-:S02]  /*46f50*/  IMAD.MOV.U32 R7, RZ, RZ, R5 ;  /* 0x000000ffff077224 */ /* 0x000fc400078e0005 */
[----:B----4-:R-:W-:Y:S01]  /*46f60*/  STL.64 [R1+0x23b8], R22 ;  /* 0x0023b81601007387 */ /* 0x010fe20000100a00 */
[----:B------:R-:W-:Y:S01]  /*46f70*/  STL.64 [R1+0x23b0], R20 ;  /* 0x0023b01401007387 */ /* 0x000fe20000100a00 */
[----:B------:R-:W4:Y:S01]  /*46f80*/  LDL.LU R4, [R1+0x140] ;  /* 0x0001400001047983 */ /* 0x000f220000300800 */
[C---:B---3--:R-:W-:Y:S08]  /*46f90*/  HMMA.16816.F32.BF16 R12, R24.reuse, R14, R16 ;  /* 0x0000000e180c723c */ /* 0x048ff00000041810 */
[----:B--2---:R-:W-:Y:S11]  /*46fa0*/  HMMA.16816.F32.BF16 R8, R24, R6, R8 ;  /* 0x000000061808723c */ /* 0x004ff60000041808 */
[----:B------:R-:W-:Y:S11]  /*46fb0*/  @!UPT UIADD3 URZ, URZ, URZ, URZ ;  /* 0x0000003f3f3ff290 */ /* 0x000ff6000fffe03f */
[----:B------:R-:W-:Y:S01]  /*46fc0*/  @!UPT UIADD3 URZ, URZ, URZ, URZ ;  /* 0x0000003f3f3ff290 */ /* 0x000fe2000fffe03f */
[----:B------:R0:W-:Y:S01]  /*46fd0*/  STL.64 [R1+0x570], R8 ;  /* 0x0005700801007387 */ /* 0x0001e20000100a00 */
[----:B------:R1:W-:Y:S02]  /*46fe0*/  STL.64 [R1+0x578], R10 ;  /* 0x0005780a01007387 */ /* 0x0003e40000100a00 */
[----:B------:R-:W4:Y:S02]  /*46ff0*/  LDL.LU R5, [R1+0x144] ;  /* 0x0001440001057983 */ /* 0x000f240000300800 */
[----:B------:R-:W4:Y:S01]  /*47000*/  LDL.LU R6, [R1+0x148] ;  /* 0x0001480001067983 */ /* 0x000f220000300800 */
[----:B------:R-:W4:Y:S04]  /*47010*/  LDL.LU R7, [R1+0x14c] ;  /* 0x00014c0001077983 */ /* 0x000f280000300800 */
[----:B0-----:R-:W2:Y:S01]  /*47020*/  LDL.LU R8, [R1+0x130] ;  /* 0x0001300001087983 */ /* 0x001ea20000300800 */
[----:B------:R-:W2:Y:S02]  /*47030*/  LDL.LU R9, [R1+0x134] ;  /* 0x0001340001097983 */ /* 0x000ea40000300800 */
[----:B-1----:R-:W2:Y:S02]  /*47040*/  LDL.LU R10, [R1+0x138] ;  /* 0x00013800010a7983 */ /* 0x002ea40000300800 */
[----:B------:R-:W2:Y:S01]  /*47050*/  LDL.LU R11, [R1+0x13c] ;  /* 0x00013c00010b7983 */ /* 0x000ea20000300800 */
[----:B------:R-:W3:Y:S01]  /*47060*/  LDL.LU.64 R18, [R1+0x2458] ;  /* 0x0024580001127983 */ /* 0x000ee20000300a00 */
[----:B------:R-:W3:Y:S02]  /*47070*/  LDL.LU.64 R16, [R1+0x2450] ;  /* 0x0024500001107983 */ /* 0x000ee40000300a00 */
[----:B------:R-:W-:Y:S02]  /*47080*/  STL.64 [R1+0x560], R12 ;  /* 0x0005600c01007387 */ /* 0x000fe40000100a00 */
[----:B------:R0:W-:Y:S02]  /*47090*/  STL.64 [R1+0x568], R14 ;  /* 0x0005680e01007387 */ /* 0x0001e40000100a00 */
[----:B0-----:R-:W2:Y:S01]  /*470a0*/  LDL.LU.64 R14, [R1+0x2448] ;  /* 0x00244800010e7983 */ /* 0x001ea20000300a00 */
        /* <DEDUP_REMOVED lines=8> */
[----:B0-----:R-:W3:Y:S01]  /*47130*/  LDL.LU.64 R14, [R1+0x2438] ;  /* 0x00243800010e7983 */ /* 0x001ee20000300a00 */
[----:B------:R0:W-:Y:S03]  /*47140*/  STL.64 [R1+0x23c8], R22 ;  /* 0x0023c81601007387 */ /* 0x0001e60000100a00 */
[----:B0-----:R-:W2:Y:S04]  /*47150*/  LDL.64 R22, [R1+0x38] ;  /* 0x0000380001167983 */ /* 0x001ea80000100a00 */
[----:B--2---:R0:W-:Y:S04]  /*47160*/  STL.64 [R1+0x23e0], R22 ;  /* 0x0023e01601007387 */ /* 0x0041e80000100a00 */
[----:B0-----:R-:W2:Y:S01]  /*47170*/  LDL.64 R22, [R1+0x48] ;  /* 0x0000480001167983 */ /* 0x001ea20000100a00 */
[C---:B---3--:R-:W-:Y:S03]  /*47180*/  HMMA.16816.F32.BF16 R16, R24.reuse, R14, R16 ;  /* 0x0000000e1810723c */ /* 0x048fe60000041810 */
        /* <DEDUP_REMOVED lines=9> */
[----:B------:R-:W2:Y:S02]  /*47220*/  LDL.LU R22, [R1+0x128] ;  /* 0x0001280001167983 */ /* 0x000ea40000300800 */
[----:B------:R-:W2:Y:S03]  /*47230*/  LDL.LU R23, [R1+0x12c] ;  /* 0x00012c0001177983 */ /* 0x000ea60000300800 */
[----:B------:R-:W-:Y:S01]  /*47240*/  STL.64 [R1+0x540], R16 ;  /* 0x0005401001007387 */ /* 0x000fe20000100a00 */
[----:B------:R0:W-:Y:S03]  /*47250*/  STL.64 [R1+0x548], R18 ;  /* 0x0005481201007387 */ /* 0x0001e60000100a00 */
[----:B0-----:R-:W4:Y:S01]  /*47260*/  LDL.LU.64 R18, [R1+0x2430] ;  /* 0x0024300001127983 */ /* 0x001f220000300a00 */
[----:B------:R0:W-:Y:S02]  /*47270*/  STL.64 [R1+0x23c0], R14 ;  /* 0x0023c00e01007387 */ /* 0x0001e40000100a00 */
[----:B------:R-:W3:Y:S02]  /*47280*/  LDL.LU R12, [R1+0xe0] ;  /* 0x0000e000010c7983 */ /* 0x000ee40000300800 */
[----:B------:R-:W3:Y:S01]  /*47290*/  LDL.LU R13, [R1+0xe4] ;  /* 0x0000e400010d7983 */ /* 0x000ee20000300800 */
[----:B0-----:R-:W2:Y:S01]  /*472a0*/  LDL.LU R14, [R1+0xe8] ;  /* 0x0000e800010e7983 */ /* 0x001ea20000300800 */
[----:B------:R-:W2:Y:S01]  /*472b0*/  LDL.LU R15, [R1+0xec] ;  /* 0x0000ec00010f7983 */ /* 0x000ea20000300800 */
[C---:B----4-:R-:W-:Y:S02]  /*472c0*/  HMMA.16816.F32.BF16 R4, R24.reuse, R18, R4 ;  /* 0x000000121804723c */ /* 0x050fe40000041804 */
[----:B--2---:R-:W-:Y:S01]  /*472d0*/  STL.64 [R1+0x23d8], R14 ;  /* 0x0023d80e01007387 */ /* 0x004fe20000100a00 */
[----:B---3--:R0:W-:Y:S03]  /*472e0*/  STL.64 [R1+0x23d0], R12 ;  /* 0x0023d00c01007387 */ /* 0x0081e60000100a00 */
        /* <DEDUP_REMOVED lines=8> */
[----:B------:R-:W4:Y:S01]  /*47370*/  LDL.LU R4, [R1+0x2420] ;  /* 0x0024200001047983 */ /* 0x000f220000300800 */
        /* <DEDUP_REMOVED lines=14> */
[----:B------:R-:W3:Y:S01]  /*47460*/  LDL.LU.64 R22, [R1+0x23f8] ;  /* 0x0023f80001167983 */ /* 0x000ee20000300a00 */
[----:B------:R-:W-:Y:S02]  /*47470*/  IMAD.MOV.U32 R3, RZ, RZ, R10 ;  /* 0x000000ffff037224 */ /* 0x000fe400078e000a */
[----:B------:R-:W-:Y:S11]  /*47480*/  IMAD.MOV.U32 R2, RZ, RZ, R11 ;  /* 0x000000ffff027224 */ /* 0x000ff600078e000b */
[----:B------:R-:W-:Y:S07]  /*47490*/  @!UPT UIADD3 URZ, URZ, URZ, URZ ;  /* 0x0000003f3f3ff290 */ /* 0x000fee000fffe03f */
[----:B------:R0:W-:Y:S01]  /*474a0*/  STL.64 [R1+0x120], R24 ;  /* 0x0001201801007387 */ /* 0x0001e20000100a00 */
[----:B------:R1:W-:Y:S02]  /*474b0*/  STL.64 [R1+0x128], R26 ;  /* 0x0001281a01007387 */ /* 0x0003e40000100a00 */
[----:B------:R-:W2:Y:S02]  /*474c0*/  LDL.LU.64 R10, [R1+0x23f0] ;  /* 0x0023f000010a7983 */ /* 0x000ea40000300a00 */
[----:B------:R-:W2:Y:S01]  /*474d0*/  LDL.LU.64 R8, [R1+0x23e8] ;  /* 0x0023e80001087983 */ /* 0x000ea20000300a00 */
[----:B0-----:R-:W2:Y:S01]  /*474e0*/  LDL.LU R24, [R1+0x100] ;  /* 0x0001000001187983 */ /* 0x001ea20000300800 */
[----:B------:R-:W2:Y:S02]  /*474f0*/  LDL.LU R25, [R1+0x104] ;  /* 0x0001040001197983 */ /* 0x000ea40000300800 */
[----:B-1----:R-:W2:Y:S02]  /*47500*/  LDL.LU R26, [R1+0x108] ;  /* 0x00010800011a7983 */ /* 0x002ea40000300800 */
[----:B------:R-:W2:Y:S02]  /*47510*/  LDL.LU R27, [R1+0x10c] ;  /* 0x00010c00011b7983 */ /* 0x000ea40000300800 */
[----:B---3--:R-:W-:Y:S01]  /*47520*/  IMAD.MOV.U32 R5, RZ, RZ, R23 ;  /* 0x000000ffff057224 */ /* 0x008fe200078e0017 */
[C---:B--2---:R-:W-:Y:S11]  /*47530*/  HMMA.16816.F32.BF16 R24, R8.reuse, R22, R24 ;  /* 0x000000160818723c */ /* 0x044ff60000041818 */
[----:B------:R-:W-:Y:S11]  /*47540*/  @!UPT UIADD3 URZ, URZ, URZ, URZ ;  /* 0x0000003f3f3ff290 */ /* 0x000ff6000fffe03f */
[----:B------:R-:W-:Y:S01]  /*47550*/  @!UPT UIADD3 URZ, URZ, URZ, URZ ;  /* 0x0000003f3f3ff290 */ /* 0x000fe2000fffe03f */
[----:B------:R0:W-:Y:S01]  /*47560*/  STL.64 [R1+0x140], R24 ;  /* 0x0001401801007387 */ /* 0x0001e20000100a00 */
[----:B------:R-:W-:Y:S02]  /*47570*/  STL.64 [R1+0x148], R26 ;  /* 0x0001481a01007387 */ /* 0x000fe40000100a00 */
[----:B0-----:R-:W-:Y:S02]  /*47580*/  IMAD.MOV.U32 R24, RZ, RZ, R22 ;  /* 0x000000ffff187224 */ /* 0x001fe400078e0016 */
[----:B------:R-:W2:Y:S02]  /*47590*/  LDL.LU.64 R22, [R1+0x23e0] ;  /* 0x0023e00001167983 */ /* 0x000ea40000300a00 */
        /* <DEDUP_REMOVED lines=10> */
[----:B------:R-:W2:Y:S11]  /*47640*/  LDL.LU.64 R14, [R1+0x23c0] ;  /* 0x0023c000010e7983 */ /* 0x000eb60000300a00 */
[----:B------:R-:W-:Y:S11]  /*47650*/  @!UPT UIADD3 URZ, URZ, URZ, URZ ;  /* 0x0000003f3f3ff290 */ /* 0x000ff6000fffe03f */
[----:B------:R-:W-:Y:S01]  /*47660*/  STL.64 [R1+0x510], R20 ;  /* 0x0005101401007387 */ /* 0x000fe20000100a00 */
[----:B------:R0:W-:Y:S03]  /*47670*/  STL.64 [R1+0x518], R22 ;  /* 0x0005181601007387 */ /* 0x0001e60000100a00 */
[----:B0-----:R-:W2:Y:S01]  /*47680*/  LDL.LU.64 R22, [R1+0x23b8] ;  /* 0x0023b80001167983 */ /* 0x001ea20000300a00 */
[----:B------:R-:W2:Y:S02]  /*47690*/  LDL.LU.64 R20, [R1+0x23b0] ;  /* 0x0023b00001147983 */ /* 0x000ea40000300a00 */
[C---:B--2---:R-:W-:Y:S01]  /*476a0*/  HMMA.16816.F32.BF16 R12, R8.reuse, R14, R20 ;  /* 0x0000000e080c723c */ /* 0x044fe20000041814 */
[----:B------:R-:W2:Y:S01]  /*476b0*/  LDL.LU.64 R22, [R1+0x23a8] ;  /* 0x0023a80001167983 */ /* 0x000ea20000300a00 */
[----:B------:R-:W2:Y:S11]  /*476c0*/  LDL.LU.64 R20, [R1+0x23a0] ;  /* 0x0023a00001147983 */ /* 0x000eb60000300a00 */
[----:B------:R-:W-:Y:S10]  /*476d0*/  @!UPT UIADD3 URZ, URZ, URZ, URZ ;  /* 0x0000003f3f3ff290 */ /* 0x000ff4000fffe03f */
[----:B------:R-:W-:Y:S01]  /*476e0*/  STL.64 [R1+0x500], R12 ;  /* 0x0005000c01007387 */ /* 0x000fe20000100a00 */
[----:B------:R0:W-:Y:S03]  /*476f0*/  STL.64 [R1+0x508], R14 ;  /* 0x0005080e01007387 */ /* 0x0001e60000100a00 */
[----:B0-----:R-:W3:Y:S04]  /*47700*/  LDL.LU R15, [R1+0x239c] ;  /* 0x00239c00010f7983 */ /* 0x001ee80000300800 */
[----:B---3--:R-:W0:Y:S01]  /*47710*/  LDSM.16.MT88.4 R12, [R15+0x15080] ;  /* 0x015080000f0c783b */ /* 0x008e220000004200 */
[C---:B--2---:R-:W-:Y:S03]  /*47720*/  HMMA.16816.F32.BF16 R16, R8.reuse, R18, R20 ;  /* 0x000000120810723c */ /* 0x044fe60000041814 */
[----:B0-----:R-:W-:Y:S01]  /*47730*/  STL.64 [R1+0x2388], R14 ;  /* 0x0023880e01007387 */ /* 0x001fe20000100a00 */
[----:B------:R0:W-:Y:S03]  /*47740*/  STL.64 [R1+0x2380], R12 ;  /* 0x0023800c01007387 */ /* 0x0001e60000100a00 */
[----:B0-----:R-:W2:Y:S01]  /*47750*/  LDL.LU R12, [R1+0x2b0] ;  /* 0x0002b000010c7983 */ /* 0x001ea20000300800 */
[----:B------:R-:W2:Y:S02]  /*47760*/  LDL.LU R13, [R1+0x2b4] ;  /* 0x0002b400010d7983 */ /* 0x000ea40000300800 */
[----:B------:R-:W2:Y:S02]  /*47770*/  LDL.LU R14, [R1+0x2b8] ;  /* 0x0002b800010e7983 */ /* 0x000ea40000300800 */
[----:B------:R-:W2:Y:S01]  /*47780*/  LDL.LU R15, [R1+0x2bc] ;  /* 0x0002bc00010f7983 */ /* 0x000ea20000300800 */
[----:B------:R-:W3:Y:S10]  /*47790*/  LDL.LU R23, [R1+0x2398] ;  /* 0x0023980001177983 */ /* 0x000ef40000300800 */
[----:B------:R-:W-:Y:S02]  /*477a0*/  STL.64 [R1+0x4f0], R16 ;  /* 0x0004f01001007387 */ /* 0x000fe40000100a00 */
[----:B------:R-:W-:Y:S02]  /*477b0*/  STL.64 [R1+0x4f8], R18 ;  /* 0x0004f81201007387 */ /* 0x000fe40000100a00 */
[----:B---3--:R-:W0:Y:S01]  /*477c0*/  LDSM.16.MT88.4 R16, [R23+0x15000] ;  /* 0x015000001710783b */ /* 0x008e220000004200 */
[----:B--2---:R-:W-:Y:S01]  /*477d0*/  HMMA.16816.F32.BF16 R12, R8, R6, R12 ;  /* 0x00000006080c723c */ /* 0x004fe2000004180c */
[----:B------:R-:W1:Y:S02]  /*477e0*/  LDSM.16.MT88.4 R20, [R23+0x15080] ;  /* 0x015080001714783b */ /* 0x000e640000004200 */
[----:B0-----:R0:W-:Y:S02]  /*477f0*/  STL.64 [R1+0x22e8], R18 ;  /* 0x0022e81201007387 */ /* 0x0011e40000100a00 */
[----:B------:R-:W-:Y:S02]  /*47800*/  STL.64 [R1+0x22e0], R16 ;  /* 0x0022e01001007387 */ /* 0x000fe40000100a00 */
[----:B0-----:R-:W2:Y:S01]  /*47810*/  LDL.LU.64 R18, [R1+0x78] ;  /* 0x0000780001127983 */ /* 0x001ea20000300a00 */
[----:B------:R0:W-:Y:S02]  /*47820*/  STL.64 [R1+0x2318], R6 ;  /* 0x0023180601007387 */ /* 0x0001e40000100a00 */
[----:B----4-:R-:W-:Y:S11]  /*47830*/  STL [R1+0x2310], R4 ;  /* 0x0023100401007387 */ /* 0x010ff60000100800 */
[----:B------:R-:W-:Y:S02]  /*47840*/  @!UPT UIADD3 URZ, URZ, URZ, URZ ;  /* 0x0000003f3f3ff290 */ /* 0x000fe4000fffe03f */
[----:B------:R-:W-:Y:S01]  /*47850*/  STL.64 [R1+0x4e0], R12 ;  /* 0x0004e00c01007387 */ /* 0x000fe20000100a00 */
[----:B------:R-:W-:Y:S04]  /*47860*/  STL.64 [R1+0x4e8], R14 ;  /* 0x0004e80e01007387 */ /* 0x000fe80000100a00 */
[----:B0-----:R-:W3:Y:S04]  /*47870*/  LDL.64 R6, [R1+0x28] ;  /* 0x0000280001067983 */ /* 0x001ee80000100a00 */
[----:B---3--:R-:W-:Y:S01]  /*47880*/  STL.64 [R1+0x2330], R6 ;  /* 0x0023300601007387 */ /* 0x008fe20000100a00 */
[----:B-1----:R-:W-:Y:S02]  /*47890*/  STL.64 [R1+0x2270], R22 ;  /* 0x0022701601007387 */ /* 0x002fe40000100a00 */
[----:B------:R0:W-:Y:S02]  /*478a0*/  STL.64 [R1+0x2268], R20 ;  /* 0x0022681401007387 */ /* 0x0001e40000100a00 */
[----:B0-----:R-:W3:Y:S01]  /*478b0*/  LDL.LU R20, [R1+0x350] ;  /* 0x0003500001147983 */ /* 0x001ee20000300800 */
[----:B------:R-:W3:Y:S02]  /*478c0*/  LDL.LU R21, [R1+0x354] ;  /* 0x0003540001157983 */ /* 0x000ee40000300800 */
[----:B------:R-:W4:Y:S02]  /*478d0*/  LDL.LU R22, [R1+0x358] ;  /* 0x0003580001167983 */ /* 0x000f240000300800 */
[----:B------:R-:W4:Y:S01]  /*478e0*/  LDL.LU R23, [R1+0x35c] ;  /* 0x00035c0001177983 */ /* 0x000f220000300800 */
[----:B------:R-:W2:Y:S04]  /*478f0*/  LDL.64 R6, [R1+0x8] ;  /* 0x0000080001067983 */ /* 0x000ea80000100a00 */
[----:B--2---:R0:W-:Y:S04]  /*47900*/  STL.64 [R1+0x2338], R6 ;  /* 0x0023380601007387 */ /* 0x0041e80000100a00 */
[----:B0-----:R-:W2:Y:S04]  /*47910*/  LDL.64 R6, [R1+0x18] ;  /* 0x0000180001067983 */ /* 0x001ea80000100a00 */
[----:B--2---:R-:W-:Y:S01]  /*47920*/  STL.64 [R1+0x2350], R6 ;  /* 0x0023500601007387 */ /* 0x004fe20000100a00 */
[----:B----4-:R-:W-:Y:S02]  /*47930*/  STL.64 [R1+0x22f8], R22 ;  /* 0x0022f81601007387 */ /* 0x010fe40000100a00 */
[----:B---3--:R0:W-:Y:S02]  /*47940*/  STL.64 [R1+0x22f0], R20 ;  /* 0x0022f01401007387 */ /* 0x0081e40000100a00 */
[----:B0-----:R-:W2:Y:S01]  /*47950*/  LDL.LU R20, [R1+0x3f0] ;  /* 0x0003f00001147983 */ /* 0x001ea20000300800 */
[----:B------:R-:W2:Y:S02]  /*47960*/  LDL.LU R21, [R1+0x3f4] ;  /* 0x0003f40001157983 */ /* 0x000ea40000300800 */
[----:B------:R-:W3:Y:S02]  /*47970*/  LDL.LU R22, [R1+0x3f8] ;  /* 0x0003f80001167983 */ /* 0x000ee40000300800 */
[----:B------:R-:W3:Y:S02]  /*47980*/  LDL.LU R23, [R1+0x3fc] ;  /* 0x0003fc0001177983 */ /* 0x000ee40000300800 */
[----:B------:R-:W-:-:S02]  /*47990*/  IMAD.MOV.U32 R6, RZ, RZ, R25 ;  /* 0x000000ffff067224 */ /* 0x000fc400078e0019 */
[----:B------:R-:W-:Y:S02]  /*479a0*/  IMAD.MOV.U32 R7, RZ, RZ, R0 ;  /* 0x000000ffff077224 */ /* 0x000fe400078e0000 */
[----:B------:R-:W4:Y:S03]  /*479b0*/  LDL R0, [R1+0x139c] ;  /* 0x00139c0001007983 */ /* 0x000f260000100800 */
[----:B------:R-:W-:Y:S01]  /*479c0*/  STL.64 [R1+0x2368], R6 ;  /* 0x0023680601007387 */ /* 0x000fe20000100a00 */
[----:B---3--:R-:W-:Y:S01]  /*479d0*/  STL.64 [R1+0x2308], R22 ;  /* 0x0023081601007387 */ /* 0x008fe20000100a00 */
[----:B--2---:R0:W-:Y:S03]  /*479e0*/  STL.64 [R1+0x2300], R20 ;  /* 0x0023001401007387 */ /* 0x0041e60000100a00 */
        /* <DEDUP_REMOVED lines=10> */
[----:B------:R0:W-:Y:S01]  /*47a90*/  STL.64 [R1+0x2390], R6 ;  /* 0x0023900601007387 */ /* 0x0001e20000100a00 */
[----:B------:R-:W4:Y:S02]  /*47aa0*/  LDL.LU R4, [R1+0x3d0] ;  /* 0x0003d00001047983 */ /* 0x000f240000300800 */
[----:B------:R-:W4:Y:S01]  /*47ab0*/  LDL.LU R5, [R1+0x3d4] ;  /* 0x0003d40001057983 */ /* 0x000f220000300800 */
[----:B0-----:R-:W4:Y:S01]  /*47ac0*/  LDL.LU R6, [R1+0x3d8] ;  /* 0x0003d80001067983 */ /* 0x001f220000300800 */
[----:B------:R-:W4:Y:S03]  /*47ad0*/  LDL.LU R7, [R1+0x3dc] ;  /* 0x0003dc0001077983 */ /* 0x000f260000300800 */
        /* <DEDUP_REMOVED lines=11> */
[----:B------:R-:W3:Y:S01]  /*47b90*/  LDL.LU R23, [R1+0x43c] ;  /* 0x00043c0001177983 */ /* 0x000ee20000300800 */
[----:B----4-:R-:W-:Y:S01]  /*47ba0*/  HMMA.16816.F32.BF16 R24, R8, R18, R24 ;  /* 0x000000120818723c */ /* 0x010fe20000041818 */
[----:B---3--:R-:W-:Y:S01]  /*47bb0*/  STL.64 [R1+0x2360], R22 ;  /* 0x0023601601007387 */ /* 0x008fe20000100a00 */
[----:B--2---:R0:W-:Y:S03]  /*47bc0*/  STL.64 [R1+0x2358], R20 ;  /* 0x0023581401007387 */ /* 0x0041e60000100a00 */
[----:B0-----:R-:W2:Y:S01]  /*47bd0*/  LDL.LU R20, [R1+0x440] ;  /* 0x0004400001147983 */ /* 0x001ea20000300800 */
[----:B------:R-:W2:Y:S02]  /*47be0*/  LDL.LU R21, [R1+0x444] ;  /* 0x0004440001157983 */ /* 0x000ea40000300800 */
[----:B------:R-:W3:Y:S02]  /*47bf0*/  LDL.LU R22, [R1+0x448] ;  /* 0x0004480001167983 */ /* 0x000ee40000300800 */
[----:B------:R-:W3:Y:S02]  /*47c00*/  LDL.LU R23, [R1+0x44c] ;  /* 0x00044c0001177983 */ /* 0x000ee40000300800 */
[----:B------:R-:W-:-:S02]  /*47c10*/  IMAD.MOV.U32 R14, RZ, RZ, R3 ;  /* 0x000000ffff0e7224 */ /* 0x000fc400078e0003 */
[----:B------:R-:W-:-:S07]  /*47c20*/  IMAD.MOV.U32 R15, RZ, RZ, R2 ;  /* 0x000000ffff0f7224 */ /* 0x000fce00078e0002 */
[----:B------:R-:W-:Y:S01]  /*47c30*/  HMMA.16816.F32.BF16 R8, R8, R14, R4 ;  /* 0x0000000e0808723c */ /* 0x000fe20000041804 */
[----:B---3--:R-:W-:Y:S01]  /*47c40*/  STL.64 [R1+0x2378], R22 ;  /* 0x0023781601007387 */ /* 0x008fe20000100a00 */
[----:B--2---:R0:W-:Y:S03]  /*47c50*/  STL.64 [R1+0x2370], R20 ;  /* 0x0023701401007387 */ /* 0x0041e60000100a00 */
[----:B0-----:R-:W2:Y:S01]  /*47c60*/  LDL.LU R20, [R1+0x450] ;  /* 0x0004500001147983 */ /* 0x001ea20000300800 */
[----:B------:R-:W2:Y:S02]  /*47c70*/  LDL.LU R21, [R1+0x454] ;  /* 0x0004540001157983 */ /* 0x000ea40000300800 */
[----:B------:R-:W2:Y:S02]  /*47c80*/  LDL.LU R22, [R1+0x458] ;  /* 0x0004580001167983 */ /* 0x000ea40000300800 */
[----:B------:R-:W2:Y:S01]  /*47c90*/  LDL.LU R23, [R1+0x45c] ;  /* 0x00045c0001177983 */ /* 0x000ea20000300800 */
        /* <DEDUP_REMOVED lines=9> */
[----:B------:R-:W2:Y:S01]  /*47d30*/  LDL.LU.64 R6, [R1+0x2390] ;  /* 0x0023900001067983 */ /* 0x000ea20000300a00 */
[----:B------:R-:W2:Y:S02]  /*47d40*/  LDL.LU.64 R14, [R1+0x2388] ;  /* 0x00238800010e7983 */ /* 0x000ea40000300a00 */
[----:B------:R-:W2:Y:S02]  /*47d50*/  LDL.LU.64 R12, [R1+0x2380] ;  /* 0x00238000010c7983 */ /* 0x000ea40000300a00 */
        /* <DEDUP_REMOVED lines=28> */
[----:B------:R-:W3:Y:S02]  /*47f20*/  LDL.LU.64 R6, [R1+0x2338] ;  /* 0x0023380001067983 */ /* 0x000ee40000300a00 */
[C---:B---3--:R-:W-:Y:S11]  /*47f30*/  HMMA.16816.F32.BF16 R24, R12.reuse, R6, R24 ;  /* 0x000000060c18723c */ /* 0x048ff60000041818 */
[----:B------:R-:W-:Y:S11]  /*47f40*/  @!UPT UIADD3 URZ, URZ, URZ, URZ ;  /* 0x0000003f3f3ff290 */ /* 0x000ff6000fffe03f */
[----:B------:R-:W-:Y:S01]  /*47f50*/  @!UPT UIADD3 URZ, URZ, URZ, URZ ;  /* 0x0000003f3f3ff290 */ /* 0x000fe2000fffe03f */
[----:B------:R0:W-:Y:S01]  /*47f60*/  STL.64 [R1+0x420], R24 ;  /* 0x0004201801007387 */ /* 0x0001e20000100a00 */
[----:B------:R-:W-:Y:S02]  /*47f70*/  STL.64 [R1+0x428], R26 ;  /* 0x0004281a01007387 */ /* 0x000fe40000100a00 */
[----:B0-----:R-:W-:Y:S02]  /*47f80*/  IMAD.MOV.U32 R25, RZ, RZ, R6 ;  /* 0x000000ffff197224 */ /* 0x001fe400078e0006 */
[----:B------:R-:W-:Y:S02]  /*47f90*/  IMAD.MOV.U32 R24, RZ, RZ, R7 ;  /* 0x000000ffff187224 */ /* 0x000fe400078e0007 */
        /* <DEDUP_REMOVED lines=23> */
[----:B0-----:R-:W4:Y:S01]  /*48110*/  LDL.LU.64 R22, [R1+0x22f8] ;  /* 0x0022f80001167983 */ /* 0x001f220000300a00 */
[----:B------:R-:W4:Y:S02]  /*48120*/  LDL.LU.64 R20, [R1+0x22f0] ;  /* 0x0022f00001147983 */ /* 0x000f240000300a00 */
        /* <DEDUP_REMOVED lines=8> */
[----:B------:R-:W-:Y:S02]  /*481b0*/  STL.64 [R1+0x2b8], R14 ;  /* 0x0002b80e01007387 */ /* 0x000fe40000100a00 */
[----:B------:R-:W4:Y:S02]  /*481c0*/  LDL.LU R21, [R1+0x384] ;  /* 0x0003840001157983 */ /* 0x000f240000300800 */
[----:B------:R-:W2:Y:S01]  /*481d0*/  LDL.LU R22, [R1+0x388] ;  /* 0x0003880001167983 */ /* 0x000ea20000300800 */
[----:B------:R-:W2:Y:S04]  /*481e0*/  LDL.LU R23, [R1+0x38c] ;  /* 0x00038c0001177983 */ /* 0x000ea80000300800 */
[----:B--2---:R0:W-:Y:S01]  /*481f0*/  STL.64 [R1+0x2290], R22 ;  /* 0x0022901601007387 */ /* 0x0041e20000100a00 */
[----:B----4-:R-:W-:Y:S02]  /*48200*/  STL.64 [R1+0x2288], R20 ;  /* 0x0022881401007387 */ /* 0x010fe40000100a00 */
[----:B0-----:R-:W-:-:S02]  /*48210*/  IMAD.MOV.U32 R22, RZ, RZ, R25 ;  /* 0x000000ffff167224 */ /* 0x001fc400078e0019 */
[----:B------:R-:W-:-:S05]  /*48220*/  IMAD.MOV.U32 R23, RZ, RZ, R24 ;  /* 0x000000ffff177224 */ /* 0x000fca00078e0018 */
[----:B------:R0:W-:Y:S02]  /*48230*/  STL.64 [R1+0x22a0], R22 ;  /* 0x0022a01601007387 */ /* 0x0001e40000100a00 */
[----:B0-----:R-:W-:Y:S02]  /*48240*/  IMAD.MOV.U32 R22, RZ, RZ, R9 ;  /* 0x000000ffff167224 */ /* 0x001fe400078e0009 */
[----:B------:R-:W-:-:S05]  /*48250*/  IMAD.MOV.U32 R23, RZ, RZ, R8 ;  /* 0x000000ffff177224 */ /* 0x000fca00078e0008 */
[----:B------:R-:W-:Y:S01]  /*48260*/  STL.64 [R1+0x22b8], R22 ;  /* 0x0022b81601007387 */ /* 0x000fe20000100a00 */
[----:B------:R0:W-:Y:S02]  /*48270*/  STL.64 [R1+0x2278], R10 ;  /* 0x0022780a01007387 */ /* 0x0001e40000100a00 */
[----:B------:R-:W2:Y:S02]  /*48280*/  LDL.LU R24, [R1+0x230] ;  /* 0x0002300001187983 */ /* 0x000ea40000300800 */
[----:B------:R-:W2:Y:S01]  /*48290*/  LDL.LU R25, [R1+0x234] ;  /* 0x0002340001197983 */ /* 0x000ea20000300800 */
[----:B------:R-:W4:Y:S01]  /*482a0*/  LDL.LU R26, [R1+0x238] ;  /* 0x00023800011a7983 */ /* 0x000f220000300800 */
[----:B------:R-:W4:Y:S02]  /*482b0*/  LDL.LU R27, [R1+0x23c] ;  /* 0x00023c00011b7983 */ /* 0x000f240000300800 */
[----:B------:R-:W2:Y:S02]  /*482c0*/  LDL.LU R8, [R1+0x3b0] ;  /* 0x0003b00001087983 */ /* 0x000ea40000300800 */
[----:B------:R-:W2:Y:S01]  /*482d0*/  LDL.LU R9, [R1+0x3b4] ;  /* 0x0003b40001097983 */ /* 0x000ea20000300800 */
[----:B0-----:R-:W2:Y:S01]  /*482e0*/  LDL.LU R10, [R1+0x3b8] ;  /* 0x0003b800010a7983 */ /* 0x001ea20000300800 */
[----:B------:R-:W2:Y:S03]  /*482f0*/  LDL.LU R11, [R1+0x3bc] ;  /* 0x0003bc00010b7983 */ /* 0x000ea60000300800 */
[----:B--2---:R0:W-:Y:S01]  /*48300*/  STL.64 [R1+0x22c8], R10 ;  /* 0x0022c80a01007387 */ /* 0x0041e20000100a00 */
[----:B------:R-:W-:Y:S02]  /*48310*/  STL.64 [R1+0x22c0], R8 ;  /* 0x0022c00801007387 */ /* 0x000fe40000100a00 */
[----:B------:R-:W2:Y:S01]  /*48320*/  LDL.64 R22, [R1+0x38] ;  /* 0x0000380001167983 */ /* 0x000ea20000100a00 */
[----:B0-----:R-:W3:Y:S04]  /*48330*/  LDL.64 R10, [R1+0x48] ;  /* 0x00004800010a7983 */ /* 0x001ee80000100a00 */
[----:B--2---:R0:W-:Y:S01]  /*48340*/  STL.64 [R1+0x22d0], R22 ;  /* 0x0022d01601007387 */ /* 0x0041e20000100a00 */
[----:B------:R-:W3:Y:S02]  /*48350*/  LDL.LU R20, [R1+0x3c0] ;  /* 0x0003c00001147983 */ /* 0x000ee40000300800 */
[----:B------:R-:W3:Y:S01]  /*48360*/  LDL.LU R21, [R1+0x3c4] ;  /* 0x0003c40001157983 */ /* 0x000ee20000300800 */
[----:B0-----:R-:W3:Y:S01]  /*48370*/  LDL.LU R22, [R1+0x3c8] ;  /* 0x0003c80001167983 */ /* 0x001ee20000300800 */
[----:B------:R-:W3:Y:S02]  /*48380*/  LDL.LU R23, [R1+0x3cc] ;  /* 0x0003cc0001177983 */ /* 0x000ee40000300800 */
[----:B----4-:R-:W-:Y:S02]  /*48390*/  STL.64 [R1+0x21f0], R26 ;  /* 0x0021f01a01007387 */ /* 0x010fe40000100a00 */
[----:B------:R0:W-:Y:S02]  /*483a0*/  STL.64 [R1+0x21e8], R24 ;  /* 0x0021e81801007387 */ /* 0x0001e40000100a00 */
[----:B0-----:R-:W2:Y:S01]  /*483b0*/  LDL.LU R24, [R1+0x240] ;  /* 0x0002400001187983 */ /* 0x001ea20000300800 */
[----:B------:R-:W2:Y:S02]  /*483c0*/  LDL.LU R25, [R1+0x244] ;  /* 0x0002440001197983 */ /* 0x000ea40000300800 */
[----:B------:R-:W4:Y:S02]  /*483d0*/  LDL.LU R26, [R1+0x248] ;  /* 0x00024800011a7983 */ /* 0x000f240000300800 */
[----:B------:R-:W4:Y:S02]  /*483e0*/  LDL.LU R27, [R1+0x24c] ;  /* 0x00024c00011b7983 */ /* 0x000f240000300800 */
[----:B----4-:R0:W-:Y:S01]  /*483f0*/  STL.64 [R1+0x2200], R26 ;  /* 0x0022001a01007387 */ /* 0x0101e20000100a00 */
[----:B--2---:R1:W-:Y:S02]  /*48400*/  STL.64 [R1+0x21f8], R24 ;  /* 0x0021f81801007387 */ /* 0x0043e40000100a00 */
[----:B0-----:R-:W-:-:S02]  /*48410*/  IMAD.MOV.U32 R26, RZ, RZ, R2 ;  /* 0x000000ffff1a7224 */ /* 0x001fc400078e0002 */
[----:B------:R-:W-:Y:S01]  /*48420*/  IMAD.MOV.U32 R27, RZ, RZ, R5 ;  /* 0x000000ffff1b7224 */ /* 0x000fe200078e0005 */
[----:B------:R-:W2:Y:S04]  /*48430*/  LDL.LU R2, [R1+0x22d8] ;  /* 0x0022d80001027983 */ /* 0x000ea80000300800 */
[----:B------:R0:W-:Y:S01]  /*48440*/  STL.64 [R1+0x2298], R26 ;  /* 0x0022981a01007387 */ /* 0x0001e20000100a00 */
[----:B-1----:R-:W4:Y:S02]  /*48450*/  LDL.LU R24, [R1+0x390] ;  /* 0x0003900001187983 */ /* 0x002f240000300800 */
[----:B------:R-:W4:Y:S01]  /*48460*/  LDL.LU R25, [R1+0x394] ;  /* 0x0003940001197983 */ /* 0x000f220000300800 */
[----:B0-----:R-:W2:Y:S01]  /*48470*/  LDL.LU R26, [R1+0x398] ;  /* 0x00039800011a7983 */ /* 0x001ea20000300800 */
[----:B------:R-:W2:Y:S01]  /*48480*/  LDL.LU R27, [R1+0x39c] ;  /* 0x00039c00011b7983 */ /* 0x000ea20000300800 */
[----:B---3--:R-:W-:Y:S01]  /*48490*/  HMMA.16816.F32.BF16 R20, R16, R10, R20 ;  /* 0x0000000a1014723c */ /* 0x008fe20000041814 */
[----:B------:R-:W-:-:S02]  /*484a0*/  IMAD.MOV.U32 R14, RZ, RZ, R3 ;  /* 0x000000ffff0e7224 */ /* 0x000fc400078e0003 */
[----:B------:R-:W-:Y:S02]  /*484b0*/  IMAD.MOV.U32 R15, RZ, RZ, R0 ;  /* 0x000000ffff0f7224 */ /* 0x000fe400078e0000 */
[----:B------:R-:W-:Y:S02]  /*484c0*/  IMAD.MOV.U32 R3, RZ, RZ, R10 ;  /* 0x000000ffff037224 */ /* 0x000fe400078e000a */
[----:B------:R-:W-:Y:S01]  /*484d0*/  IMAD.MOV.U32 R0, RZ, RZ, R11 ;  /* 0x000000ffff007224 */ /* 0x000fe200078e000b */
[----:B--2---:R-:W-:Y:S01]  /*484e0*/  STL.64 [R1+0x22b0], R26 ;  /* 0x0022b01a01007387 */ /* 0x004fe20000100a00 */
[----:B----4-:R0:W-:Y:S03]  /*484f0*/  STL.64 [R1+0x22a8], R24 ;  /* 0x0022a81801007387 */ /* 0x0101e60000100a00 */
[----:B0-----:R-:W2:Y:S01]  /*48500*/  LDL.LU R24, [R1+0x3a0] ;  /* 0x0003a00001187983 */ /* 0x001ea20000300800 */
[----:B------:R-:W2:Y:S02]  /*48510*/  LDL.LU R25, [R1+0x3a4] ;  /* 0x0003a40001197983 */ /* 0x000ea40000300800 */
[----:B------:R-:W2:Y:S02]  /*48520*/  LDL.LU R26, [R1+0x3a8] ;  /* 0x0003a800011a7983 */ /* 0x000ea40000300800 */
[----:B------:R-:W2:Y:S01]  /*48530*/  LDL.LU R27, [R1+0x3ac] ;  /* 0x0003ac00011b7983 */ /* 0x000ea20000300800 */
[----:B------:R0:W-:Y:S01]  /*48540*/  STL.64 [R1+0x2280], R14 ;  /* 0x0022800e01007387 */ /* 0x0001e20000100a00 */
[----:B------:R-:W3:Y:S02]  /*48550*/  LDL.LU R12, [R1+0x370] ;  /* 0x00037000010c7983 */ /* 0x000ee40000300800 */
[----:B------:R-:W3:Y:S01]  /*48560*/  LDL.LU R13, [R1+0x374] ;  /* 0x00037400010d7983 */ /* 0x000ee20000300800 */
[----:B0-----:R-:W3:Y:S01]  /*48570*/  LDL.LU R14, [R1+0x378] ;  /* 0x00037800010e7983 */ /* 0x001ee20000300800 */
[----:B------:R-:W3:Y:S02]  /*48580*/  LDL.LU R15, [R1+0x37c] ;  /* 0x00037c00010f7983 */ /* 0x000ee40000300800 */
[----:B------:R-:W4:Y:S02]  /*48590*/  LDL R5, [R1+0x5c8] ;  /* 0x0005c80001057983 */ /* 0x000f240000100800 */
[----:B------:R-:W-:Y:S01]  /*485a0*/  STL.64 [R1+0x3c0], R20 ;  /* 0x0003c01401007387 */ /* 0x000fe20000100a00 */
[----:B------:R0:W-:Y:S04]  /*485b0*/  STL.64 [R1+0x3c8], R22 ;  /* 0x0003c81601007387 */ /* 0x0001e80000100a00 */
[----:B0-----:R-:W2:Y:S01]  /*485c0*/  LDL.LU.64 R22, [R1+0x22d0] ;  /* 0x0022d00001167983 */ /* 0x001ea20000300a00 */
[----:B------:R-:W2:Y:S02]  /*485d0*/  LDL.LU.64 R10, [R1+0x22c8] ;  /* 0x0022c800010a7983 */ /* 0x000ea40000300a00 */
        /* <DEDUP_REMOVED lines=17> */
[----:B------:R-:W2:Y:S11]  /*486f0*/  LDL.LU.64 R26, [R1+0x2298] ;  /* 0x00229800011a7983 */ /* 0x000eb60000300a00 */
[----:B------:R-:W-:Y:S10]  /*48700*/  @!UPT UIADD3 URZ, URZ, URZ, URZ ;  /* 0x0000003f3f3ff290 */ /* 0x000ff4000fffe03f */
[----:B------:R-:W-:Y:S01]  /*48710*/  STL.64 [R1+0x390], R20 ;  /* 0x0003901401007387 */ /* 0x000fe20000100a00 */
[----:B------:R0:W-:Y:S03]  /*48720*/  STL.64 [R1+0x398], R22 ;  /* 0x0003981601007387 */ /* 0x0001e60000100a00 */
[----:B0-----:R-:W3:Y:S01]  /*48730*/  LDL.LU.64 R22, [R1+0x2290] ;  /* 0x0022900001167983 */ /* 0x001ee20000300a00 */
[----:B------:R-:W3:Y:S03]  /*48740*/  LDL.LU.64 R20, [R1+0x2288] ;  /* 0x0022880001147983 */ /* 0x000ee60000300a00 */
[----:B--2---:R0:W-:Y:S01]  /*48750*/  STL.64 [R1+0x2218], R26 ;  /* 0x0022181a01007387 */ /* 0x0041e20000100a00 */
[C---:B---3--:R-:W-:Y:S03]  /*48760*/  HMMA.16816.F32.BF16 R20, R16.reuse, R26, R20 ;  /* 0x0000001a1014723c */ /* 0x048fe60000041814 */
[----:B0-----:R-:W2:Y:S11]  /*48770*/  LDL.LU.64 R26, [R1+0x8] ;  /* 0x00000800011a7983 */ /* 0x001eb60000300a00 */
[----:B------:R-:W-:Y:S09]  /*48780*/  @!UPT UIADD3 URZ, URZ, URZ, URZ ;  /* 0x0000003f3f3ff290 */ /* 0x000ff2000fffe03f */
[----:B------:R-:W-:Y:S01]  /*48790*/  STL.64 [R1+0x380], R20 ;  /* 0x0003801401007387 */ /* 0x000fe20000100a00 */
[----:B------:R-:W-:Y:S03]  /*487a0*/  STL.64 [R1+0x388], R22 ;  /* 0x0003881601007387 */ /* 0x000fe60000100a00 */
[----:B--2---:R0:W-:Y:S04]  /*487b0*/  STL.64 [R1+0x2230], R26 ;  /* 0x0022301a01007387 */ /* 0x0041e80000100a00 */
[----:B0-----:R-:W2:Y:S01]  /*487c0*/  LDL.LU.64 R26, [R1+0x18] ;  /* 0x00001800011a7983 */ /* 0x001ea20000300a00 */
[----:B------:R-:W-:Y:S03]  /*487d0*/  HMMA.16816.F32.BF16 R12, R16, R6, R12 ;  /* 0x00000006100c723c */ /* 0x000fe6000004180c */
[----:B--2---:R0:W-:Y:S01]  /*487e0*/  STL.64 [R1+0x2248], R26 ;  /* 0x0022481a01007387 */ /* 0x0041e20000100a00 */
[----:B------:R-:W2:Y:S02]  /*487f0*/  LDL.LU R20, [R1+0x2a0] ;  /* 0x0002a00001147983 */ /* 0x000ea40000300800 */
[----:B------:R-:W2:Y:S02]  /*48800*/  LDL.LU R21, [R1+0x2a4] ;  /* 0x0002a40001157983 */ /* 0x000ea40000300800 */
[----:B------:R-:W2:Y:S01]  /*48810*/  LDL.LU R22, [R1+0x2a8] ;  /* 0x0002a80001167983 */ /* 0x000ea20000300800 */
[----:B------:R-:W2:Y:S01]  /*48820*/  LDL.LU R23, [R1+0x2ac] ;  /* 0x0002ac0001177983 */ /* 0x000ea20000300800 */
[----:B0-----:R-:W-:-:S02]  /*48830*/  IMAD.MOV.U32 R26, RZ, RZ, R9 ;  /* 0x000000ffff1a7224 */ /* 0x001fc400078e0009 */
[----:B------:R-:W-:Y:S02]  /*48840*/  IMAD.MOV.U32 R27, RZ, RZ, R8 ;  /* 0x000000ffff1b7224 */ /* 0x000fe400078e0008 */
[----:B------:R-:W3:Y:S01]  /*48850*/  LDL.LU R8, [R1+0x360] ;  /* 0x0003600001087983 */ /* 0x000ee20000300800 */
        /* <DEDUP_REMOVED lines=8> */
[----:B------:R-:W-:Y:S02]  /*488e0*/  STL.64 [R1+0x2d0], R12 ;  /* 0x0002d00c01007387 */ /* 0x000fe40000100a00 */
[----:B------:R0:W-:Y:S02]  /*488f0*/  STL.64 [R1+0x2d8], R14 ;  /* 0x0002d80e01007387 */ /* 0x0001e40000100a00 */
[----:B0-----:R-:W3:Y:S01]  /*48900*/  LDL.LU.64 R14, [R1+0x2280] ;  /* 0x00228000010e7983 */ /* 0x001ee20000300a00 */
        /* <DEDUP_REMOVED lines=12> */
[C---:B---3--:R-:W-:Y:S01]  /*489d0*/  HMMA.16816.F32.BF16 R8, R16.reuse, R14, R8 ;  /* 0x0000000e1008723c */ /* 0x048fe20000041808 */
        /* <DEDUP_REMOVED lines=14> */
[----:B0-----:R-:W3:Y:S02]  /*48ac0*/  LDL.LU.64 R10, [R1+0x2278] ;  /* 0x00227800010a7983 */ /* 0x001ee40000300a00 */
[----:B---3--:R-:W-:Y:S02]  /*48ad0*/  HMMA.16816.F32.BF16 R16, R16, R10, R20 ;  /* 0x0000000a1010723c */ /* 0x008fe40000041814 */
[----:B------:R-:W3:Y:S01]  /*48ae0*/  LDL.LU.64 R22, [R1+0x2270] ;  /* 0x0022700001167983 */ /* 0x000ee20000300a00 */
[----:B------:R-:W3:Y:S11]  /*48af0*/  LDL.LU.64 R20, [R1+0x2268] ;  /* 0x0022680001147983 */ /* 0x000ef60000300a00 */
[----:B------:R-:W-:Y:S09]  /*48b00*/  @!UPT UIADD3 URZ, URZ, URZ, URZ ;  /* 0x0000003f3f3ff290 */ /* 0x000ff2000fffe03f */
[----:B------:R-:W-:Y:S01]  /*48b10*/  STL.64 [R1+0x200], R16 ;  /* 0x0002001001007387 */ /* 0x000fe20000100a00 */
[----:B------:R0:W-:Y:S02]  /*48b20*/  STL.64 [R1+0x208], R18 ;  /* 0x0002081201007387 */ /* 0x0001e40000100a00 */
[----:B0-----:R-:W-:Y:S02]  /*48b30*/  IMAD.MOV.U32 R18, RZ, RZ, R3 ;  /* 0x000000ffff127224 */ /* 0x001fe400078e0003 */
[----:B------:R-:W-:-:S07]  /*48b40*/  IMAD.MOV.U32 R19, RZ, RZ, R0 ;  /* 0x000000ffff137224 */ /* 0x000fce00078e0000 */
[C---:B---3--:R-:W-:Y:S01]  /*48b50*/  HMMA.16816.F32.BF16 R16, R20.reuse, R18, R24 ;  /* 0x000000121410723c */ /* 0x048fe20000041818 */
        /* <DEDUP_REMOVED lines=35> */
[----:B------:R-:W4:Y:S11]  /*48d90*/  LDL.LU.64 R4, [R1+0x2208] ;  /* 0x0022080001047983 */ /* 0x000f360000300a00 */
[----:B------:R-:W-:Y:S10]  /*48da0*/  @!UPT UIADD3 URZ, URZ, URZ, URZ ;  /* 0x0000003f3f3ff290 */ /* 0x000ff4000fffe03f */
        /* <DEDUP_REMOVED lines=12> */
[----:B----4-:R0:W-:Y:S02]  /*48e70*/  STL.64 [R1+0x2188], R4 ;  /* 0x0021880401007387 */ /* 0x0101e40000100a00 */
[----:B0-----:R-:W4:Y:S01]  /*48e80*/  LDL.LU R4, [R1+0x1f0] ;  /* 0x0001f00001047983 */ /* 0x001f220000300800 */
[----:B------:R-:W4:Y:S02]  /*48e90*/  LDL.LU R5, [R1+0x1f4] ;  /* 0x0001f40001057983 */ /* 0x000f240000300800 */
[----:B------:R-:W4:Y:S02]  /*48ea0*/  LDL.LU R6, [R1+0x1f8] ;  /* 0x0001f80001067983 */ /* 0x000f240000300800 */
[----:B------:R-:W4:Y:S01]  /*48eb0*/  LDL.LU R7, [R1+0x1fc] ;  /* 0x0001fc0001077983 */ /* 0x000f220000300800 */
[C---:B--2---:R-:W-:Y:S11]  /*48ec0*/  HMMA.16816.F32.BF16 R24, R20.reuse, R14, R24 ;  /* 0x0000000e1418723c */ /* 0x044ff60000041818 */
[----:B------:R-:W-:Y:S11]  /*48ed0*/  @!UPT UIADD3 URZ, URZ, URZ, URZ ;  /* 0x0000003f3f3ff290 */ /* 0x000ff6000fffe03f */
[----:B------:R-:W-:Y:S01]  /*48ee0*/  @!UPT UIADD3 URZ, URZ, URZ, URZ ;  /* 0x0000003f3f3ff290 */ /* 0x000fe2000fffe03f */
[----:B------:R-:W-:Y:S01]  /*48ef0*/  STL.64 [R1+0x4b0], R24 ;  /* 0x0004b01801007387 */ /* 0x000fe20000100a00 */
[----:B------:R0:W-:Y:S03]  /*48f00*/  STL.64 [R1+0x4b8], R26 ;  /* 0x0004b81a01007387 */ /* 0x0001e60000100a00 */
[----:B0-----:R-:W4:Y:S01]  /*48f10*/  LDL.LU.64 R26, [R1+0x21e0] ;  /* 0x0021e000011a7983 */ /* 0x001f220000300a00 */
[----:B------:R-:W4:Y:S02]  /*48f20*/  LDL.LU.64 R24, [R1+0x21d8] ;  /* 0x0021d80001187983 */ /* 0x000f240000300a00 */
        /* <DEDUP_REMOVED lines=10> */
[----:B------:R-:W3:Y:S02]  /*48fd0*/  LDL.LU R14, [R1+0x1e8] ;  /* 0x0001e800010e7983 */ /* 0x000ee40000300800 */
[----:B------:R-:W3:Y:S02]  /*48fe0*/  LDL.LU R15, [R1+0x1ec] ;  /* 0x0001ec00010f7983 */ /* 0x000ee40000300800 */
[----:B---3--:R0:W-:Y:S01]  /*48ff0*/  STL.64 [R1+0x21c8], R14 ;  /* 0x0021c80e01007387 */ /* 0x0081e20000100a00 */
[----:B--2---:R-:W-:Y:S03]  /*49000*/  STL.64 [R1+0x21c0], R12 ;  /* 0x0021c00c01007387 */ /* 0x004fe60000100a00 */
[----:B0-----:R-:W4:Y:S01]  /*49010*/  LDL.LU.64 R14, [R1+0x48] ;  /* 0x00004800010e7983 */ /* 0x001f220000300a00 */
[----:B------:R0:W-:Y:S03]  /*49020*/  STL.64 [R1+0x2198], R10 ;  /* 0x0021980a01007387 */ /* 0x0001e60000100a00 */
[----:B0-----:R-:W2:Y:S02]  /*49030*/  LDL.LU.64 R10, [R1+0x38] ;  /* 0x00003800010a7983 */ /* 0x001ea40000300a00 */
[----:B------:R0:W-:Y:S02]  /*49040*/  STL.64 [R1+0x230], R16 ;  /* 0x0002301001007387 */ /* 0x0001e40000100a00 */
[----:B------:R1:W-:Y:S01]  /*49050*/  STL.64 [R1+0x238], R18 ;  /* 0x0002381201007387 */ /* 0x0003e20000100a00 */
[----:B0-----:R-:W3:Y:S01]  /*49060*/  LDL.LU R16, [R1+0x340] ;  /* 0x0003400001107983 */ /* 0x001ee20000300800 */
[----:B------:R-:W3:Y:S02]  /*49070*/  LDL.LU R17, [R1+0x344] ;  /* 0x0003440001117983 */ /* 0x000ee40000300800 */
[----:B-1----:R-:W2:Y:S02]  /*49080*/  LDL.LU R18, [R1+0x348] ;  /* 0x0003480001127983 */ /* 0x002ea40000300800 */
[----:B------:R-:W2:Y:S02]  /*49090*/  LDL.LU R19, [R1+0x34c] ;  /* 0x00034c0001137983 */ /* 0x000ea40000300800 */
[----:B--2---:R0:W-:Y:S01]  /*490a0*/  STL.64 [R1+0x2110], R18 ;  /* 0x0021101201007387 */ /* 0x0041e20000100a00 */
[----:B---3--:R-:W-:Y:S02]  /*490b0*/  STL.64 [R1+0x2108], R16 ;  /* 0x0021081001007387 */ /* 0x008fe40000100a00 */
[----:B0-----:R-:W-:-:S02]  /*490c0*/  IMAD.MOV.U32 R18, RZ, RZ, R0 ;  /* 0x000000ffff127224 */ /* 0x001fc400078e0000 */
[----:B------:R-:W-:Y:S01]  /*490d0*/  IMAD.MOV.U32 R19, RZ, RZ, R3 ;  /* 0x000000ffff137224 */ /* 0x000fe200078e0003 */
[----:B------:R-:W2:Y:S01]  /*490e0*/  LDL.LU R0, [R1+0x21d4] ;  /* 0x0021d40001007983 */ /* 0x000ea20000300800 */
[----:B------:R-:W3:Y:S02]  /*490f0*/  LDL.LU R3, [R1+0x21d0] ;  /* 0x0021d00001037983 */ /* 0x000ee40000300800 */
[----:B------:R-:W2:Y:S01]  /*49100*/  LDL R23, [R1+0x5c4] ;  /* 0x0005c40001177983 */ /* 0x000ea20000100800 */
[C---:B----4-:R-:W-:Y:S01]  /*49110*/  HMMA.16816.F32.BF16 R4, R24.reuse, R14, R4 ;  /* 0x0000000e1804723c */ /* 0x050fe20000041804 */
[----:B--2---:R-:W-:Y:S11]  /*49120*/  STL [R1+0x211c], R23 ;  /* 0x00211c1701007387 */ /* 0x004ff60000100800 */
[----:B------:R-:W-:Y:S11]  /*49130*/  @!UPT UIADD3 URZ, URZ, URZ, URZ ;  /* 0x0000003f3f3ff290 */ /* 0x000ff6000fffe03f */
[----:B------:R0:W-:Y:S02]  /*49140*/  STL.64 [R1+0x5b0], R4 ;  /* 0x0005b00401007387 */ /* 0x0001e40000100a00 */
[----:B------:R-:W-:Y:S02]  /*49150*/  STL.64 [R1+0x5b8], R6 ;  /* 0x0005b80601007387 */ /* 0x000fe40000100a00 */
[----:B0-----:R-:W-:Y:S02]  /*49160*/  IMAD.MOV.U32 R5, RZ, RZ, R14 ;  /* 0x000000ffff057224 */ /* 0x001fe400078e000e */
[----:B------:R-:W-:Y:S02]  /*49170*/  IMAD.MOV.U32 R4, RZ, RZ, R15 ;  /* 0x000000ffff047224 */ /* 0x000fe400078e000f */
[----:B------:R-:W2:Y:S01]  /*49180*/  LDL.LU.64 R14, [R1+0x21c8] ;  /* 0x0021c800010e7983 */ /* 0x000ea20000300a00 */
[----:B------:R-:W2:Y:S02]  /*49190*/  LDL.LU.64 R12, [R1+0x21c0] ;  /* 0x0021c000010c7983 */ /* 0x000ea40000300a00 */
[----:B--2---:R-:W-:Y:S11]  /*491a0*/  HMMA.16816.F32.BF16 R12, R24, R10, R12 ;  /* 0x0000000a180c723c */ /* 0x004ff6000004180c */
        /* <DEDUP_REMOVED lines=8> */
[----:B------:R-:W-:-:S02]  /*49230*/  IMAD.MOV.U32 R7, RZ, RZ, R10 ;  /* 0x000000ffff077224 */ /* 0x000fc400078e000a */
[----:B------:R-:W-:Y:S01]  /*49240*/  IMAD.MOV.U32 R6, RZ, RZ, R11 ;  /* 0x000000ffff067224 */ /* 0x000fe200078e000b */
[----:B------:R0:W-:Y:S02]  /*49250*/  STL.64 [R1+0x2128], R22 ;  /* 0x0021281601007387 */ /* 0x0001e40000100a00 */
[----:B--2---:R-:W-:Y:S07]  /*49260*/  HMMA.16816.F32.BF16 R8, R24, R22, R12 ;  /* 0x000000161808723c */ /* 0x004fee000004180c */
[----:B0-----:R-:W-:-:S02]  /*49270*/  IMAD.MOV.U32 R22, RZ, RZ, R7 ;  /* 0x000000ffff167224 */ /* 0x001fc400078e0007 */
[----:B------:R-:W-:Y:S11]  /*49280*/  IMAD.MOV.U32 R23, RZ, RZ, R6 ;  /* 0x000000ffff177224 */ /* 0x000ff600078e0006 */
[----:B------:R-:W-:Y:S03]  /*49290*/  @!UPT UIADD3 URZ, URZ, URZ, URZ ;  /* 0x0000003f3f3ff290 */ /* 0x000fe6000fffe03f */
[----:B------:R0:W-:Y:S01]  /*492a0*/  STL.64 [R1+0x590], R8 ;  /* 0x0005900801007387 */ /* 0x0001e20000100a00 */
[----:B------:R1:W-:Y:S02]  /*492b0*/  STL.64 [R1+0x598], R10 ;  /* 0x0005980a01007387 */ /* 0x0003e40000100a00 */
[----:B------:R2:W-:Y:S01]  /*492c0*/  STL.64 [R1+0x2140], R22 ;  /* 0x0021401601007387 */ /* 0x0005e20000100a00 */
[----:B0-----:R-:W4:Y:S01]  /*492d0*/  LDL.LU R8, [R1+0x1b0] ;  /* 0x0001b00001087983 */ /* 0x001f220000300800 */
[----:B------:R-:W4:Y:S02]  /*492e0*/  LDL.LU R9, [R1+0x1b4] ;  /* 0x0001b40001097983 */ /* 0x000f240000300800 */
[----:B-1----:R-:W3:Y:S02]  /*492f0*/  LDL.LU R10, [R1+0x1b8] ;  /* 0x0001b800010a7983 */ /* 0x002ee40000300800 */
[----:B------:R-:W3:Y:S02]  /*49300*/  LDL.LU R11, [R1+0x1bc] ;  /* 0x0001bc00010b7983 */ /* 0x000ee40000300800 */
[----:B--2---:R-:W-:-:S02]  /*49310*/  IMAD.MOV.U32 R22, RZ, RZ, R5 ;  /* 0x000000ffff167224 */ /* 0x004fc400078e0005 */
[----:B------:R-:W-:Y:S01]  /*49320*/  IMAD.MOV.U32 R23, RZ, RZ, R4 ;  /* 0x000000ffff177224 */ /* 0x000fe200078e0004 */
[----:B---3--:R-:W-:Y:S01]  /*49330*/  STL.64 [R1+0x21a8], R10 ;  /* 0x0021a80a01007387 */ /* 0x008fe20000100a00 */
[----:B----4-:R0:W-:Y:S03]  /*49340*/  STL.64 [R1+0x21a0], R8 ;  /* 0x0021a00801007387 */ /* 0x0101e60000100a00 */
[----:B0-----:R-:W2:Y:S01]  /*49350*/  LDL.LU R8, [R1+0x1c0] ;  /* 0x0001c00001087983 */ /* 0x001ea20000300800 */
[----:B------:R-:W2:Y:S02]  /*49360*/  LDL.LU R9, [R1+0x1c4] ;  /* 0x0001c40001097983 */ /* 0x000ea40000300800 */
[----:B------:R-:W2:Y:S02]  /*49370*/  LDL.LU R10, [R1+0x1c8] ;  /* 0x0001c800010a7983 */ /* 0x000ea40000300800 */
[----:B------:R-:W2:Y:S01]  /*49380*/  LDL.LU R11, [R1+0x1cc] ;  /* 0x0001cc00010b7983 */ /* 0x000ea20000300800 */
[----:B------:R-:W3:Y:S01]  /*49390*/  LDL.LU.64 R6, [R1+0x28] ;  /* 0x0000280001067983 */ /* 0x000ee20000300a00 */
[----:B------:R-:W4:Y:S02]  /*493a0*/  LDL.LU R12, [R1+0x1a0] ;  /* 0x0001a000010c7983 */ /* 0x000f240000300800 */
[----:B------:R-:W4:Y:S02]  /*493b0*/  LDL.LU R13, [R1+0x1a4] ;  /* 0x0001a400010d7983 */ /* 0x000f240000300800 */
[----:B------:R-:W4:Y:S01]  /*493c0*/  LDL.LU R14, [R1+0x1a8] ;  /* 0x0001a800010e7983 */ /* 0x000f220000300800 */
[----:B------:R-:W4:Y:S01]  /*493d0*/  LDL.LU R15, [R1+0x1ac] ;  /* 0x0001ac00010f7983 */ /* 0x000f220000300800 */
[----:B------:R0:W-:Y:S02]  /*493e0*/  STL.64 [R1+0x2168], R22 ;  /* 0x0021681601007387 */ /* 0x0001e40000100a00 */
[----:B------:R-:W3:Y:S02]  /*493f0*/  LDL.LU R20, [R1+0xc0] ;  /* 0x0000c00001147983 */ /* 0x000ee40000300800 */
        /* <DEDUP_REMOVED lines=34> */
[----:B------:R0:W-:Y:S01]  /*49620*/  STL.64 [R1+0x1f0], R8 ;  /* 0x0001f00801007387 */ /* 0x0001e20000100a00 */
[----:B------:R1:W-:Y:S02]  /*49630*/  STL.64 [R1+0x1f8], R10 ;  /* 0x0001f80a01007387 */ /* 0x0003e40000100a00 */
[----:B0-----:R-:W-:Y:S01]  /*49640*/  IMAD.MOV.U32 R9, RZ, RZ, R6 ;  /* 0x000000ffff097224 */ /* 0x001fe200078e0006 */
[----:B-1----:R-:W3:Y:S01]  /*49650*/  LDL.LU.64 R10, [R1+0x2198] ;  /* 0x00219800010a7983 */ /* 0x002ee20000300a00 */
[----:B------:R-:W-:Y:S02]  /*49660*/  IMAD.MOV.U32 R8, RZ, RZ, R7 ;  /* 0x000000ffff087224 */ /* 0x000fe400078e0007 */
[----:B------:R-:W4:Y:S02]  /*49670*/  LDL.LU.64 R6, [R1+0x2190] ;  /* 0x0021900001067983 */ /* 0x000f240000300a00 */
[----:B------:R-:W2:Y:S01]  /*49680*/  LDL.LU.64 R4, [R1+0x2188] ;  /* 0x0021880001047983 */ /* 0x000ea20000300a00 */
[C---:B----4-:R-:W-:Y:S11]  /*49690*/  HMMA.16816.F32.BF16 R12, R24.reuse, R6, R12 ;  /* 0x00000006180c723c */ /* 0x050ff6000004180c */
[----:B------:R-:W-:Y:S11]  /*496a0*/  @!UPT UIADD3 URZ, URZ, URZ, URZ ;  /* 0x0000003f3f3ff290 */ /* 0x000ff6000fffe03f */
[----:B------:R-:W-:Y:S01]  /*496b0*/  @!UPT UIADD3 URZ, URZ, URZ, URZ ;  /* 0x0000003f3f3ff290 */ /* 0x000fe2000fffe03f */
[----:B------:R-:W-:Y:S01]  /*496c0*/  STL.64 [R1+0x1e0], R12 ;  /* 0x0001e00c01007387 */ /* 0x000fe20000100a00 */
[----:B------:R0:W-:Y:S03]  /*496d0*/  STL.64 [R1+0x1e8], R14 ;  /* 0x0001e80e01007387 */ /* 0x0001e60000100a00 */
[----:B0-----:R-:W4:Y:S02]  /*496e0*/  LDL.LU.64 R14, [R1+0x2180] ;  /* 0x00218000010e7983 */ /* 0x001f240000300a00 */
[----:B----4-:R-:W-:Y:S11]  /*496f0*/  HMMA.16816.F32.BF16 R20, R24, R14, R20 ;  /* 0x0000000e1814723c */ /* 0x010ff60000041814 */
[----:B------:R-:W-:Y:S11]  /*49700*/  @!UPT UIADD3 URZ, URZ, URZ, URZ ;  /* 0x0000003f3f3ff290 */ /* 0x000ff6000fffe03f */
[----:B------:R-:W-:Y:S01]  /*49710*/  @!UPT UIADD3 URZ, URZ, URZ, URZ ;  /* 0x0000003f3f3ff290 */ /* 0x000fe2000fffe03f */
[----:B------:R-:W-:Y:S01]  /*49720*/  STL.64 [R1+0x1d0], R20 ;  /* 0x0001d01401007387 */ /* 0x000fe20000100a00 */
[----:B------:R0:W-:Y:S03]  /*49730*/  STL.64 [R1+0x1d8], R22 ;  /* 0x0001d81601007387 */ /* 0x0001e60000100a00 */
[----:B0-----:R-:W4:Y:S01]  /*49740*/  LDL.LU.64 R22, [R1+0x2178] ;  /* 0x0021780001167983 */ /* 0x001f220000300a00 */
[----:B------:R-:W4:Y:S02]  /*49750*/  LDL.LU.64 R20, [R1+0x2170] ;  /* 0x0021700001147983 */ /* 0x000f240000300a00 */
[----:B------:R0:W-:Y:S02]  /*49760*/  STL.64 [R1+0x2100], R14 ;  /* 0x0021000e01007387 */ /* 0x0001e40000100a00 */
[----:B---3--:R-:W-:Y:S02]  /*49770*/  IMAD.MOV.U32 R13, RZ, RZ, R10 ;  /* 0x000000ffff0d7224 */ /* 0x008fe400078e000a */
[----:B------:R-:W-:-:S02]  /*49780*/  IMAD.MOV.U32 R12, RZ, RZ, R11 ;  /* 0x000000ffff0c7224 */ /* 0x000fc400078e000b */
[----:B0-----:R-:W-:Y:S02]  /*49790*/  IMAD.MOV.U32 R14, RZ, RZ, R9 ;  /* 0x000000ffff0e7224 */ /* 0x001fe400078e0009 */
[----:B------:R-:W-:Y:S01]  /*497a0*/  IMAD.MOV.U32 R15, RZ, RZ, R8 ;  /* 0x000000ffff0f7224 */ /* 0x000fe200078e0008 */
[----:B----4-:R-:W-:Y:S01]  /*497b0*/  HMMA.16816.F32.BF16 R24, R24, R10, R20 ;  /* 0x0000000a1818723c */ /* 0x010fe20000041814 */
[----:B------:R-:W2:Y:S11]  /*497c0*/  LDL.LU.64 R22, [R1+0x2168] ;  /* 0x0021680001167983 */ /* 0x000eb60000300a00 */
[----:B------:R-:W-:Y:S11]  /*497d0*/  @!UPT UIADD3 URZ, URZ, URZ, URZ ;  /* 0x0000003f3f3ff290 */ /* 0x000ff6000fffe03f */
[----:B------:R0:W-:Y:S01]  /*497e0*/  STL.64 [R1+0x4c0], R24 ;  /* 0x0004c01801007387 */ /* 0x0001e20000100a00 */
[----:B------:R1:W-:Y:S02]  /*497f0*/  STL.64 [R1+0x4c8], R26 ;  /* 0x0004c81a01007387 */ /* 0x0003e40000100a00 */
[----:B------:R-:W2:Y:S02]  /*49800*/  LDL.LU.64 R10, [R1+0x2160] ;  /* 0x00216000010a7983 */ /* 0x000ea40000300a00 */
[----:B------:R-:W2:Y:S01]  /*49810*/  LDL.LU.64 R8, [R1+0x2158] ;  /* 0x0021580001087983 */ /* 0x000ea20000300a00 */
        /* <DEDUP_REMOVED lines=19> */
[----:B------:R-:W3:Y:S11]  /*49950*/  LDL.LU.64 R18, [R1+0x2120] ;  /* 0x0021200001127983 */ /* 0x000ef60000300a00 */
[----:B------:R-:W-:Y:S10]  /*49960*/  @!UPT UIADD3 URZ, URZ, URZ, URZ ;  /* 0x0000003f3f3ff290 */ /* 0x000ff4000fffe03f */
[----:B------:R-:W-:Y:S01]  /*49970*/  STL.64 [R1+0xc0], R20 ;  /* 0x0000c01401007387 */ /* 0x000fe20000100a00 */
[----:B------:R0:W-:Y:S03]  /*49980*/  STL.64 [R1+0xc8], R22 ;  /* 0x0000c81601007387 */ /* 0x0001e60000100a00 */
[----:B0-----:R-:W2:Y:S01]  /*49990*/  LDL.LU R23, [R1+0x211c] ;  /* 0x00211c0001177983 */ /* 0x001ea20000300800 */
[----:B---3--:R-:W-:Y:S03]  /*499a0*/  HMMA.16816.F32.BF16 R16, R8, R18, R24 ;  /* 0x000000120810723c */ /* 0x008fe60000041818 */
[----:B--2---:R-:W0:Y:S04]  /*499b0*/  LDSM.16.MT88.4 R24, [R23+0x16000] ;  /* 0x016000001718783b */ /* 0x004e280000004200 */
[----:B0-----:R0:W-:Y:S11]  /*499c0*/  STL.64 [R1+0x20e0], R26 ;  /* 0x0020e01a01007387 */ /* 0x0011f60000100a00 */
[----:B------:R-:W-:Y:S05]  /*499d0*/  @!UPT UIADD3 URZ, URZ, URZ, URZ ;  /* 0x0000003f3f3ff290 */ /* 0x000fea000fffe03f */
[----:B------:R-:W-:Y:S02]  /*499e0*/  STL.64 [R1+0xb0], R16 ;  /* 0x0000b01001007387 */ /* 0x000fe40000100a00 */
[----:B------:R-:W-:Y:S02]  /*499f0*/  STL.64 [R1+0xb8], R18 ;  /* 0x0000b81201007387 */ /* 0x000fe40000100a00 */
[----:B------:R1:W-:Y:S01]  /*49a00*/  STL.64 [R1+0x20d8], R24 ;  /* 0x0020d81801007387 */ /* 0x0003e20000100a00 */
[----:B------:R-:W2:Y:S01]  /*49a10*/  LDSM.16.M88.4 R16, [R5+0x80] ;  /* 0x000080000510783b */ /* 0x000ea20000000200 */
[----:B0-----:R-:W-:Y:S02]  /*49a20*/  IMAD.MOV.U32 R26, RZ, RZ, R13 ;  /* 0x000000ffff1a7224 */ /* 0x001fe400078e000d */
[----:B------:R-:W-:Y:S02]  /*49a30*/  IMAD.MOV.U32 R27, RZ, RZ, R12 ;  /* 0x000000ffff1b7224 */ /* 0x000fe400078e000c */
[----:B-1----:R-:W-:-:S03]  /*49a40*/  IMAD.MOV.U32 R24, RZ, RZ, R2 ;  /* 0x000000ffff187224 */ /* 0x002fc600078e0002 */
[----:B------:R0:W-:Y:S01]  /*49a50*/  STL.64 [R1+0x20f8], R26 ;  /* 0x0020f81a01007387 */ /* 0x0001e20000100a00 */
[----:B------:R-:W3:Y:S02]  /*49a60*/  LDL.LU R2, [R1+0x2118] ;  /* 0x0021180001027983 */ /* 0x000ee40000300800 */
[----:B------:R-:W4:Y:S01]  /*49a70*/  LDL.LU R25, [R1+0x464] ;  /* 0x0004640001197983 */ /* 0x000f220000300800 */
[----:B0-----:R-:W4:Y:S01]  /*49a80*/  LDL.LU R26, [R1+0x468] ;  /* 0x00046800011a7983 */ /* 0x001f220000300800 */
[----:B------:R-:W4:Y:S02]  /*49a90*/  LDL.LU R27, [R1+0x46c] ;  /* 0x00046c00011b7983 */ /* 0x000f240000300800 */
[----:B------:R-:W-:Y:S02]  /*49aa0*/  STL [R1+0x20d0], R23 ;  /* 0x0020d01701007387 */ /* 0x000fe40000100800 */
[----:B------:R-:W4:Y:S02]  /*49ab0*/  LDL.LU R20, [R1+0x220] ;  /* 0x0002200001147983 */ /* 0x000f240000300800 */
[----:B------:R-:W-:Y:S01]  /*49ac0*/  IMAD.MOV.U32 R21, RZ, RZ, R3 ;  /* 0x000000ffff157224 */ /* 0x000fe200078e0003 */
[----:B--2---:R-:W-:Y:S01]  /*49ad0*/  STL.64 [R1+0x60], R16 ;  /* 0x0000601001007387 */ /* 0x004fe20000100a00 */
[----:B------:R0:W-:Y:S02]  /*49ae0*/  STL.64 [R1+0x68], R18 ;  /* 0x0000681201007387 */ /* 0x0001e40000100a00 */
[----:B------:R-:W-:Y:S01]  /*49af0*/  IMAD.MOV.U32 R3, RZ, RZ, R16 ;  /* 0x000000ffff037224 */ /* 0x000fe200078e0010 */
[----:B0-----:R-:W2:Y:S01]  /*49b00*/  LDL.LU.64 R18, [R1+0x2110] ;  /* 0x0021100001127983 */ /* 0x001ea20000300a00 */
[----:B------:R-:W-:-:S02]  /*49b10*/  IMAD.MOV.U32 R23, RZ, RZ, R0 ;  /* 0x000000ffff177224 */ /* 0x000fc400078e0000 */
[----:B---3--:R-:W-:Y:S02]  /*49b20*/  IMAD.MOV.U32 R22, RZ, RZ, R2 ;  /* 0x000000ffff167224 */ /* 0x008fe400078e0002 */
[----:B------:R-:W-:Y:S02]  /*49b30*/  IMAD.MOV.U32 R2, RZ, RZ, R17 ;  /* 0x000000ffff027224 */ /* 0x000fe400078e0011 */
[----:B------:R-:W2:Y:S03]  /*49b40*/  LDL.LU.64 R16, [R1+0x2108] ;  /* 0x0021080001107983 */ /* 0x000ea60000300a00 */
[C---:B----4-:R-:W-:Y:S01]  /*49b50*/  HMMA.16816.F32.BF16 R12, R8.reuse, R14, R20 ;  /* 0x0000000e080c723c */ /* 0x050fe20000041814 */
[----:B------:R-:W0:Y:S11]  /*49b60*/  LDSM.16.M88.4 R20, [R5+0x2080] ;  /* 0x002080000514783b */ /* 0x000e360000000200 */
[----:B------:R-:W-:Y:S11]  /*49b70*/  @!UPT UIADD3 URZ, URZ, URZ, URZ ;  /* 0x0000003f3f3ff290 */ /* 0x000ff6000fffe03f */
[----:B------:R-:W-:Y:S01]  /*49b80*/  STL.64 [R1+0xa0], R12 ;  /* 0x0000a00c01007387 */ /* 0x000fe20000100a00 */
[----:B------:R-:W-:Y:S02]  /*49b90*/  STL.64 [R1+0xa8], R14 ;  /* 0x0000a80e01007387 */ /* 0x000fe40000100a00 */
[----:B------:R-:W1:Y:S01]  /*49ba0*/  LDSM.16.M88.4 R12, [R5+0x4080] ;  /* 0x00408000050c783b */ /* 0x000e620000000200 */
[----:B0-----:R1:W-:Y:S03]  /*49bb0*/  STL.64 [R1+0x50], R20 ;  /* 0x0000501401007387 */ /* 0x0013e60000100a00 */
[----:B------:R-:W-:Y:S02]  /*49bc0*/  STL.64 [R1+0x58], R22 ;  /* 0x0000581601007387 */ /* 0x000fe40000100a00 */
[----:B-1----:R-:W-:Y:S01]  /*49bd0*/  IMAD.MOV.U32 R20, RZ, RZ, R12 ;  /* 0x000000ffff147224 */ /* 0x002fe200078e000c */
[----:B--2---:R-:W-:Y:S11]  /*49be0*/  HMMA.16816.F32.BF16 R16, R8, R6, R16 ;  /* 0x000000060810723c */ /* 0x004ff60000041810 */
[----:B------:R-:W-:Y:S11]  /*49bf0*/  @!UPT UIADD3 URZ, URZ, URZ, URZ ;  /* 0x0000003f3f3ff290 */ /* 0x000ff6000fffe03f */
[----:B------:R-:W-:Y:S01]  /*49c00*/  @!UPT UIADD3 URZ, URZ, URZ, URZ ;  /* 0x0000003f3f3ff290 */ /* 0x000fe2000fffe03f */
[----:B------:R-:W-:Y:S01]  /*49c10*/  STL.64 [R1+0x90], R16 ;  /* 0x0000901001007387 */ /* 0x000fe20000100a00 */
[----:B------:R-:W-:Y:S02]  /*49c20*/  STL.64 [R1+0x98], R18 ;  /* 0x0000981201007387 */ /* 0x000fe40000100a00 */
[----:B------:R-:W-:Y:S02]  /*49c30*/  STL.64 [R1+0x40], R12 ;  /* 0x0000400c01007387 */ /* 0x000fe40000100a00 */
[----:B------:R-:W-:Y:S01]  /*49c40*/  STL.64 [R1+0x48], R14 ;  /* 0x0000480e01007387 */ /* 0x000fe20000100a00 */
[----:B------:R0:W-:Y:S04]  /*49c50*/  STL [R1+0x20d4], R20 ;  /* 0x0020d41401007387 */ /* 0x0001e80000100800 */
[----:B0-----:R-:W2:Y:S01]  /*49c60*/  LDL.LU R20, [R1+0x320] ;  /* 0x0003200001147983 */ /* 0x001ea20000300800 */
[----:B------:R-:W2:Y:S02]  /*49c70*/  LDL.LU R21, [R1+0x324] ;  /* 0x0003240001157983 */ /* 0x000ea40000300800 */
[----:B------:R-:W3:Y:S02]  /*49c80*/  LDL.LU R22, [R1+0x328] ;  /* 0x0003280001167983 */ /* 0x000ee40000300800 */
[----:B------:R-:W3:Y:S02]  /*49c90*/  LDL.LU R23, [R1+0x32c] ;  /* 0x00032c0001177983 */ /* 0x000ee40000300800 */
[----:B------:R-:W-:-:S02]  /*49ca0*/  IMAD.MOV.U32 R7, RZ, RZ, R13 ;  /* 0x000000ffff077224 */ /* 0x000fc400078e000d */
[----:B------:R-:W-:Y:S02]  /*49cb0*/  IMAD.MOV.U32 R0, RZ, RZ, R15 ;  /* 0x000000ffff007224 */ /* 0x000fe400078e000f */
[----:B------:R-:W0:Y:S04]  /*49cc0*/  LDSM.16.M88.4 R12, [R5+0x6080] ;  /* 0x00608000050c783b */ /* 0x000e280000000200 */
[----:B---3--:R-:W-:Y:S01]  /*49cd0*/  STL.64 [R1+0x20f0], R22 ;  /* 0x0020f01601007387 */ /* 0x008fe20000100a00 */
[----:B--2---:R1:W-:Y:S03]  /*49ce0*/  STL.64 [R1+0x20e8], R20 ;  /* 0x0020e81401007387 */ /* 0x0043e60000100a00 */
[----:B-1----:R-:W2:Y:S01]  /*49cf0*/  LDL.LU R20, [R1+0x330] ;  /* 0x0003300001147983 */ /* 0x002ea20000300800 */
[----:B------:R-:W-:Y:S02]  /*49d00*/  STL [R1+0x1cc4], R0 ;  /* 0x001cc40001007387 */ /* 0x000fe40000100800 */
[----:B0-----:R-:W-:Y:S02]  /*49d10*/  STL.64 [R1+0x30], R12 ;  /* 0x0000300c01007387 */ /* 0x001fe40000100a00 */
[----:B------:R0:W-:Y:S02]  /*49d20*/  STL.64 [R1+0x38], R14 ;  /* 0x0000380e01007387 */ /* 0x0001e40000100a00 */
[----:B0-----:R-:W3:Y:S01]  /*49d30*/  LDL.LU.64 R14, [R1+0x2100] ;  /* 0x00210000010e7983 */ /* 0x001ee20000300a00 */
[----:B------:R-:W-:-:S02]  /*49d40*/  IMAD.MOV.U32 R16, RZ, RZ, R12 ;  /* 0x000000ffff107224 */ /* 0x000fc400078e000c */
[----:B------:R-:W-:Y:S02]  /*49d50*/  IMAD.MOV.U32 R0, RZ, RZ, R13 ;  /* 0x000000ffff007224 */ /* 0x000fe400078e000d */
[----:B------:R-:W-:Y:S02]  /*49d60*/  IMAD.MOV.U32 R21, RZ, RZ, R29 ;  /* 0x000000ffff157224 */ /* 0x000fe400078e001d */
[----:B------:R-:W-:Y:S02]  /*49d70*/  IMAD.MOV.U32 R22, RZ, RZ, R28 ;  /* 0x000000ffff167224 */ /* 0x000fe400078e001c */
[----:B------:R-:W-:Y:S01]  /*49d80*/  IMAD.MOV.U32 R23, RZ, RZ, R4 ;  /* 0x000000ffff177224 */ /* 0x000fe200078e0004 */
[C---:B---3--:R-:W-:Y:S01]  /*49d90*/  HMMA.16816.F32.BF16 R12, R8.reuse, R14, R24 ;  /* 0x0000000e080c723c */ /* 0x048fe20000041818 */
[----:B------:R-:W2:Y:S01]  /*49da0*/  LDL.LU.64 R26, [R1+0x20f8] ;  /* 0x0020f800011a7983 */ /* 0x000ea20000300a00 */
[----:B------:R-:W3:Y:S06]  /*49db0*/  LDL R19, [R1+0x13a4] ;  /* 0x0013a40001137983 */ /* 0x000eec0000100800 */
[----:B--2---:R-:W-:Y:S01]  /*49dc0*/  HMMA.16816.F32.BF16 R24, R8, R26, R20 ;  /* 0x0000001a0818723c */ /* 0x004fe20000041814 */
[----:B---3--:R-:W-:Y:S11]  /*49dd0*/  STL [R1+0x2088], R19 ;  /* 0x0020881301007387 */ /* 0x008ff60000100800 */
[----:B------:R-:W-:Y:S03]  /*49de0*/  @!UPT UIADD3 URZ, URZ, URZ, URZ ;  /* 0x0000003f3f3ff290 */ /* 0x000fe6000fffe03f */
[----:B------:R-:W-:Y:S02]  /*49df0*/  STL.64 [R1+0x360], R12 ;  /* 0x0003600c01007387 */ /* 0x000fe40000100a00 */
[----:B------:R-:W-:Y:S02]  /*49e00*/  STL.64 [R1+0x368], R14 ;  /* 0x0003680e01007387 */ /* 0x000fe40000100a00 */
[----:B------:R-:W2:Y:S01]  /*49e10*/  LDL.LU.64 R22, [R1+0x20f0] ;  /* 0x0020f00001167983 */ /* 0x000ea20000300a00 */
[----:B------:R-:W2:Y:S04]  /*49e20*/  LDL.LU.64 R20, [R1+0x20e8] ;  /* 0x0020e80001147983 */ /* 0x000ea80000300a00 */
[----:B------:R-:W-:Y:S04]  /*49e30*/  LDSM.16.M88.4 R12, [R5+0x8080] ;  /* 0x00808000050c783b */ /* 0x000fe80000000200 */
[----:B------:R-:W-:Y:S01]  /*49e40*/  STL.64 [R1+0x70], R24 ;  /* 0x0000701801007387 */ /* 0x000fe20000100a00 */
[----:B------:R-:W-:Y:S02]  /*49e50*/  STL.64 [R1+0x78], R26 ;  /* 0x0000781a01007387 */ /* 0x000fe40000100a00 */
[----:B------:R-:W0:Y:S02]  /*49e60*/  LDSM.16.M88.4 R24, [R5+0xa080] ;  /* 0x00a080000518783b */ /* 0x000e240000000200 */
[----:B0-----:R-:W-:Y:S02]  /*49e70*/  STL.64 [R1+0x10], R24 ;  /* 0x0000101801007387 */ /* 0x001fe40000100a00 */
[----:B------:R0:W-:Y:S02]  /*49e80*/  STL.64 [R1+0x18], R26 ;  /* 0x0000181a01007387 */ /* 0x0001e40000100a00 */
[----:B------:R-:W-:-:S02]  /*49e90*/  IMAD.MOV.U32 R6, RZ, RZ, R24 ;  /* 0x000000ffff067224 */ /* 0x000fc400078e0018 */
[----:B------:R-:W-:Y:S01]  /*49ea0*/  IMAD.MOV.U32 R4, RZ, RZ, R25 ;  /* 0x000000ffff047224 */ /* 0x000fe200078e0019 */
[----:B0-----:R-:W2:Y:S01]  /*49eb0*/  LDL.LU.64 R26, [R1+0x20e0] ;  /* 0x0020e000011a7983 */ /* 0x001ea20000300a00 */
[----:B------:R-:W2:Y:S02]  /*49ec0*/  LDL.LU.64 R24, [R1+0x20d8] ;  /* 0x0020d80001187983 */ /* 0x000ea40000300a00 */
[----:B------:R-:W-:Y:S02]  /*49ed0*/  IMAD.MOV.U32 R8, RZ, RZ, R3 ;  /* 0x000000ffff087224 */ /* 0x000fe400078e0003 */
[----:B------:R-:W-:-:S07]  /*49ee0*/  IMAD.MOV.U32 R9, RZ, RZ, R2 ;  /* 0x000000ffff097224 */ /* 0x000fce00078e0002 */
[----:B--2---:R-:W-:Y:S01]  /*49ef0*/  HMMA.16816.F32.BF16 R8, R24, R8, R20 ;  /* 0x000000081808723c */ /* 0x004fe20000041814 */
[----:B------:R-:W2:Y:S11]  /*49f00*/  LDL.LU R20, [R1+0x20d4] ;  /* 0x0020d40001147983 */ /* 0x000eb60000300800 */
[----:B------:R-:W-:Y:S11]  /*49f10*/  @!UPT UIADD3 URZ, URZ, URZ, URZ ;  /* 0x0000003f3f3ff290 */ /* 0x000ff6000fffe03f */
[----:B------:R-:W-:Y:S01]  /*49f20*/  @!UPT UIADD3 URZ, URZ, URZ, URZ ;  /* 0x0000003f3f3ff290 */ /* 0x000fe2000fffe03f */
[----:B------:R-:W-:Y:S02]  /*49f30*/  IMAD.MOV.U32 R29, RZ, RZ, R8 ;  /* 0x000000ffff1d7224 */ /* 0x000fe400078e0008 */
[----:B------:R-:W-:Y:S02]  /*49f40*/  IMAD.MOV.U32 R28, RZ, RZ, R9 ;  /* 0x000000ffff1c7224 */ /* 0x000fe400078e0009 */
[----:B------:R-:W-:Y:S02]  /*49f50*/  IMAD.MOV.U32 R8, RZ, RZ, R16 ;  /* 0x000000ffff087224 */ /* 0x000fe400078e0010 */
[----:B------:R-:W-:-:S05]  /*49f60*/  IMAD.MOV.U32 R9, RZ, RZ, R0 ;  /* 0x000000ffff097224 */ /* 0x000fca00078e0000 */
[----:B------:R0:W-:Y:S01]  /*49f70*/  STL.64 [R1+0x20a0], R8 ;  /* 0x0020a00801007387 */ /* 0x0001e20000100a00 */
[----:B------:R-:W3:Y:S02]  /*49f80*/  LDL.LU R16, [R1+0x2e0] ;  /* 0x0002e00001107983 */ /* 0x000ee40000300800 */
[----:B------:R-:W3:Y:S02]  /*49f90*/  LDL.LU R17, [R1+0x2e4] ;  /* 0x0002e40001117983 */ /* 0x000ee40000300800 */
[----:B------:R-:W4:Y:S01]  /*49fa0*/  LDL.LU R18, [R1+0x2e8] ;  /* 0x0002e80001127983 */ /* 0x000f220000300800 */
[----:B------:R-:W4:Y:S01]  /*49fb0*/  LDL.LU R19, [R1+0x2ec] ;  /* 0x0002ec0001137983 */ /* 0x000f220000300800 */
[----:B------:R-:W-:Y:S02]  /*49fc0*/  IMAD.MOV.U32 R3, RZ, RZ, R10 ;  /* 0x000000ffff037224 */ /* 0x000fe400078e000a */
[----:B0-----:R-:W-:Y:S02]  /*49fd0*/  IMAD.MOV.U32 R9, RZ, RZ, R7 ;  /* 0x000000ffff097224 */ /* 0x001fe400078e0007 */
[----:B------:R-:W-:-:S02]  /*49fe0*/  IMAD.MOV.U32 R2, RZ, RZ, R11 ;  /* 0x000000ffff027224 */ /* 0x000fc400078e000b */
[----:B--2---:R-:W-:Y:S02]  /*49ff0*/  IMAD.MOV.U32 R8, RZ, RZ, R20 ;  /* 0x000000ffff087224 */ /* 0x004fe400078e0014 */
[----:B------:R-:W0:Y:S04]  /*4a000*/  LDSM.16.M88.4 R20, [R5+0xc080] ;  /* 0x00c080000514783b */ /* 0x000e280000000200 */
[----:B------:R1:W-:Y:S04]  /*4a010*/  STL.64 [R1+0x20b8], R8 ;  /* 0x0020b80801007387 */ /* 0x0003e80000100a00 */
[----:B-1----:R-:W2:Y:S01]  /*4a020*/  LDL.LU R8, [R1+0x310] ;  /* 0x0003100001087983 */ /* 0x002ea20000300800 */
[----:B------:R-:W2:Y:S02]  /*4a030*/  LDL.LU R9, [R1+0x314] ;  /* 0x0003140001097983 */ /* 0x000ea40000300800 */
[----:B------:R-:W2:Y:S02]  /*4a040*/  LDL.LU R10, [R1+0x318] ;  /* 0x00031800010a7983 */ /* 0x000ea40000300800 */
[----:B------:R-:W2:Y:S01]  /*4a050*/  LDL.LU R11, [R1+0x31c] ;  /* 0x00031c00010b7983 */ /* 0x000ea20000300800 */
[----:B----4-:R-:W-:Y:S01]  /*4a060*/  STL.64 [R1+0x2098], R18 ;  /* 0x0020981201007387 */ /* 0x010fe20000100a00 */
[----:B---3--:R1:W-:Y:S03]  /*4a070*/  STL.64 [R1+0x2090], R16 ;  /* 0x0020901001007387 */ /* 0x0083e60000100a00 */
[----:B-1----:R-:W3:Y:S01]  /*4a080*/  LDL.LU R16, [R1+0x2f0] ;  /* 0x0002f00001107983 */ /* 0x002ee20000300800 */
[----:B------:R-:W3:Y:S02]  /*4a090*/  LDL.LU R17, [R1+0x2f4] ;  /* 0x0002f40001117983 */ /* 0x000ee40000300800 */
[----:B------:R-:W4:Y:S02]  /*4a0a0*/  LDL.LU R18, [R1+0x2f8] ;  /* 0x0002f80001127983 */ /* 0x000f240000300800 */
[----:B------:R-:W4:Y:S02]  /*4a0b0*/  LDL.LU R19, [R1+0x2fc] ;  /* 0x0002fc0001137983 */ /* 0x000f240000300800 */
        /* <DEDUP_REMOVED lines=8> */
[----:B-1----:R-:W2:Y:S01]  /*4a140*/  LDL.64 R16, [R1+0x50] ;  /* 0x0000500001107983 */ /* 0x002ea20000100a00 */
[----:B------:R-:W-:Y:S02]  /*4a150*/  STL.64 [R1+0x20], R12 ;  /* 0x0000200c01007387 */ /* 0x000fe40000100a00 */
[----:B------:R-:W-:Y:S02]  /*4a160*/  STL.64 [R1+0x28], R14 ;  /* 0x0000280e01007387 */ /* 0x000fe40000100a00 */
[----:B------:R1:W-:Y:S01]  /*4a170*/  STL [R1+0x1cc0], R2 ;  /* 0x001cc00201007387 */ /* 0x0003e20000100800 */
[----:B------:R-:W-:Y:S01]  /*4a180*/  STL [R1+0x1cbc], R28 ;  /* 0x001cbc1c01007387 */ /* 0x000fe20000100800 */
[----:B------:R-:W-:Y:S02]  /*4a190*/  STL [R1+0x1cb8], R29 ;  /* 0x001cb81d01007387 */ /* 0x000fe40000100800 */
[----:B------:R-:W-:Y:S02]  /*4a1a0*/  STL [R1+0x1ca0], R3 ;  /* 0x001ca00301007387 */ /* 0x000fe40000100800 */
[----:B0-----:R-:W-:Y:S01]  /*4a1b0*/  STL.64 [R1], R20 ;  /* 0x0000001401007387 */ /* 0x001fe20000100a00 */
[----:B------:R0:W-:Y:S01]  /*4a1c0*/  STL.64 [R1+0x8], R22 ;  /* 0x0000081601007387 */ /* 0x0001e20000100a00 */
[----:B------:R-:W-:-:S02]  /*4a1d0*/  IMAD.MOV.U32 R0, RZ, RZ, R21 ;  /* 0x000000ffff007224 */ /* 0x000fc400078e0015 */
[----:B-1----:R-:W-:Y:S01]  /*4a1e0*/  IMAD.MOV.U32 R2, RZ, RZ, R20 ;  /* 0x000000ffff027224 */ /* 0x002fe200078e0014 */
[----:B0-----:R-:W3:Y:S01]  /*4a1f0*/  LDL.LU R23, [R1+0x20d0] ;  /* 0x0020d00001177983 */ /* 0x001ee20000300800 */
[----:B------:R-:W4:Y:S01]  /*4a200*/  LDL.LU.64 R18, [R1+0x20c8] ;  /* 0x0020c80001127983 */ /* 0x000f220000300a00 */
[----:B--2---:R-:W-:Y:S01]  /*4a210*/  HMMA.16816.F32.BF16 R8, R24, R16, R8 ;  /* 0x000000101808723c */ /* 0x004fe20000041808 */
[----:B------:R-:W-:Y:S02]  /*4a220*/  IMAD.MOV.U32 R21, RZ, RZ, R16 ;  /* 0x000000ffff157224 */ /* 0x000fe400078e0010 */
[----:B------:R-:W-:Y:S02]  /*4a230*/  IMAD.MOV.U32 R20, RZ, RZ, R17 ;  /* 0x000000ffff147224 */ /* 0x000fe400078e0011 */
[----:B------:R-:W4:Y:S11]  /*4a240*/  LDL.LU.64 R16, [R1+0x20c0] ;  /* 0x0020c00001107983 */ /* 0x000f360000300a00 */
[----:B------:R-:W-:Y:S07]  /*4a250*/  @!UPT UIADD3 URZ, URZ, URZ, URZ ;  /* 0x0000003f3f3ff290 */ /* 0x000fee000fffe03f */
[----:B------:R0:W-:Y:S01]  /*4a260*/  STL [R1+0x344], R9 ;  /* 0x0003440901007387 */ /* 0x0001e20000100800 */
[----:B------:R-:W-:Y:S02]  /*4a270*/  STL.64 [R1+0x348], R10 ;  /* 0x0003480a01007387 */ /* 0x000fe40000100a00 */
[----:B------:R-:W-:Y:S02]  /*4a280*/  IMAD.MOV.U32 R3, RZ, RZ, R8 ;  /* 0x000000ffff037224 */ /* 0x000fe400078e0008 */
[----:B0-----:R-:W4:Y:S01]  /*4a290*/  LDL.LU.64 R8, [R1+0x20b8] ;  /* 0x0020b80001087983 */ /* 0x001f220000300a00 */
[----:B------:R0:W-:Y:S02]  /*4a2a0*/  STL.64 [R1+0x2078], R20 ;  /* 0x0020781401007387 */ /* 0x0001e40000100a00 */
[----:B0-----:R-:W-:Y:S02]  /*4a2b0*/  IMAD.MOV.U32 R20, RZ, RZ, R6 ;  /* 0x000000ffff147224 */ /* 0x001fe400078e0006 */
[----:B------:R-:W-:-:S02]  /*4a2c0*/  IMAD.MOV.U32 R21, RZ, RZ, R4 ;  /* 0x000000ffff157224 */ /* 0x000fc400078e0004 */
[----:B------:R-:W0:Y:S04]  /*4a2d0*/  LDSM.16.M88.4 R4, [R5+0xe080] ;  /* 0x00e080000504783b */ /* 0x000e280000000200 */
[----:B------:R-:W-:Y:S04]  /*4a2e0*/  STL [R1+0x1cc8], R3 ;  /* 0x001cc80301007387 */ /* 0x000fe80000100800 */
[----:B0-----:R-:W-:Y:S01]  /*4a2f0*/  STL [R1+0x1cd0], R6 ;  /* 0x001cd00601007387 */ /* 0x001fe20000100800 */
[----:B------:R-:W-:Y:S02]  /*4a300*/  STL [R1+0x1ccc], R7 ;  /* 0x001ccc0701007387 */ /* 0x000fe40000100800 */
[----:B------:R0:W-:Y:S02]  /*4a310*/  STL.64 [R1+0x2080], R4 ;  /* 0x0020800401007387 */ /* 0x0001e40000100a00 */
[----:B0-----:R-:W2:Y:S01]  /*4a320*/  LDL.LU R4, [R1+0x4a0] ;  /* 0x0004a00001047983 */ /* 0x001ea20000300800 */
[----:B------:R-:W2:Y:S02]  /*4a330*/  LDL.LU R5, [R1+0x4a4] ;  /* 0x0004a40001057983 */ /* 0x000ea40000300800 */
[----:B------:R-:W2:Y:S02]  /*4a340*/  LDL.LU R6, [R1+0x4a8] ;  /* 0x0004a80001067983 */ /* 0x000ea40000300800 */
[----:B------:R-:W2:Y:S01]  /*4a350*/  LDL.LU R7, [R1+0x4ac] ;  /* 0x0004ac0001077983 */ /* 0x000ea20000300800 */
[C---:B----4-:R-:W-:Y:S01]  /*4a360*/  HMMA.16816.F32.BF16 R8, R24.reuse, R8, R16 ;  /* 0x000000081808723c */ /* 0x050fe20000041810 */
[----:B------:R-:W4:Y:S01]  /*4a370*/  LDL.LU.64 R18, [R1+0x20b0] ;  /* 0x0020b00001127983 */ /* 0x000f220000300a00 */
[----:B------:R-:W4:Y:S11]  /*4a380*/  LDL.LU.64 R16, [R1+0x20a8] ;  /* 0x0020a80001107983 */ /* 0x000f360000300a00 */
[----:B------:R-:W-:Y:S10]  /*4a390*/  @!UPT UIADD3 URZ, URZ, URZ, URZ ;  /* 0x0000003f3f3ff290 */ /* 0x000ff4000fffe03f */
[----:B------:R0:W-:Y:S01]  /*4a3a0*/  STL.64 [R1+0x330], R8 ;  /* 0x0003300801007387 */ /* 0x0001e20000100a00 */
[----:B------:R4:W-:Y:S03]  /*4a3b0*/  STL.64 [R1+0x338], R10 ;  /* 0x0003380a01007387 */ /* 0x0009e60000100a00 */
[----:B0-----:R-:W4:Y:S02]  /*4a3c0*/  LDL.LU.64 R8, [R1+0x20a0] ;  /* 0x0020a00001087983 */ /* 0x001f240000300a00 */
[C---:B----4-:R-:W-:Y:S02]  /*4a3d0*/  HMMA.16816.F32.BF16 R8, R24.reuse, R8, R16 ;  /* 0x000000081808723c */ /* 0x050fe40000041810 */
[----:B------:R-:W4:Y:S01]  /*4a3e0*/  LDL.LU.64 R18, [R1+0x2098] ;  /* 0x0020980001127983 */ /* 0x000f220000300a00 */
[----:B------:R-:W4:Y:S11]  /*4a3f0*/  LDL.LU.64 R16, [R1+0x2090] ;  /* 0x0020900001107983 */ /* 0x000f360000300a00 */
[----:B------:R-:W-:Y:S09]  /*4a400*/  @!UPT UIADD3 URZ, URZ, URZ, URZ ;  /* 0x0000003f3f3ff290 */ /* 0x000ff2000fffe03f */
[----:B------:R-:W-:Y:S01]  /*4a410*/  STL.64 [R1+0x320], R8 ;  /* 0x0003200801007387 */ /* 0x000fe20000100a00 */
[----:B------:R-:W-:Y:S02]  /*4a420*/  STL.64 [R1+0x328], R10 ;  /* 0x0003280a01007387 */ /* 0x000fe40000100a00 */
[----:B---3--:R-:W0:Y:S02]  /*4a430*/  LDSM.16.MT88.4 R8, [R23+0x16080] ;  /* 0x016080001708783b */ /* 0x008e240000004200 */
[----:B0-----:R-:W-:Y:S02]  /*4a440*/  STL.64 [R1+0x2070], R10 ;  /* 0x0020700a01007387 */ /* 0x001fe40000100a00 */
[----:B------:R-:W-:Y:S01]  /*4a450*/  STL.64 [R1+0x2068], R8 ;  /* 0x0020680801007387 */ /* 0x000fe20000100a00 */
[----:B----4-:R-:W-:Y:S11]  /*4a460*/  HMMA.16816.F32.BF16 R16, R24, R12, R16 ;  /* 0x0000000c1810723c */ /* 0x010ff60000041810 */
[----:B------:R-:W-:Y:S11]  /*4a470*/  @!UPT UIADD3 URZ, URZ, URZ, URZ ;  /* 0x0000003f3f3ff290 */ /* 0x000ff6000fffe03f */
[----:B------:R-:W-:Y:S01]  /*4a480*/  @!UPT UIADD3 URZ, URZ, URZ, URZ ;  /* 0x0000003f3f3ff290 */ /* 0x000fe2000fffe03f */
[----:B------:R-:W-:Y:S01]  /*4a490*/  STL.64 [R1+0x310], R16 ;  /* 0x0003101001007387 */ /* 0x000fe20000100a00 */
[----:B------:R0:W-:Y:S03]  /*4a4a0*/  STL.64 [R1+0x318], R18 ;  /* 0x0003181201007387 */ /* 0x0001e60000100a00 */
[----:B0-----:R-:W3:Y:S01]  /*4a4b0*/  LDL.LU R19, [R1+0x2088] ;  /* 0x0020880001137983 */ /* 0x001ee20000300800 */
[----:B------:R-:W-:Y:S02]  /*4a4c0*/  IMAD.MOV.U32 R8, RZ, RZ, R2 ;  /* 0x000000ffff087224 */ /* 0x000fe400078e0002 */
[----:B------:R-:W-:Y:S02]  /*4a4d0*/  IMAD.MOV.U32 R9, RZ, RZ, R0 ;  /* 0x000000ffff097224 */ /* 0x000fe400078e0000 */
[----:B------:R-:W-:Y:S02]  /*4a4e0*/  IMAD.MOV.U32 R2, RZ, RZ, R12 ;  /* 0x000000ffff027224 */ /* 0x000fe400078e000c */
[----:B------:R-:W-:-:S02]  /*4a4f0*/  IMAD.MOV.U32 R0, RZ, RZ, R13 ;  /* 0x000000ffff007224 */ /* 0x000fc400078e000d */
[----:B---3--:R-:W0:Y:S02]  /*4a500*/  LDSM.16.MT88.4 R12, [R19+0x16000] ;  /* 0x01600000130c783b */ /* 0x008e240000004200 */
[----:B------:R-:W1:Y:S02]  /*4a510*/  LDSM.16.MT88.4 R16, [R19+0x16080] ;  /* 0x016080001310783b */ /* 0x000e640000004200 */
[----:B0-----:R-:W-:Y:S02]  /*4a520*/  STL.64 [R1+0x1ff0], R14 ;  /* 0x001ff00e01007387 */ /* 0x001fe40000100a00 */
[----:B------:R0:W-:Y:S02]  /*4a530*/  STL.64 [R1+0x1fe8], R12 ;  /* 0x001fe80c01007387 */ /* 0x0001e40000100a00 */
[----:B0-----:R-:W3:Y:S01]  /*4a540*/  LDL.LU R12, [R1+0x530] ;  /* 0x00053000010c7983 */ /* 0x001ee20000300800 */
[----:B------:R-:W3:Y:S02]  /*4a550*/  LDL.LU R13, [R1+0x534] ;  /* 0x00053400010d7983 */ /* 0x000ee40000300800 */
[----:B------:R-:W3:Y:S02]  /*4a560*/  LDL.LU R14, [R1+0x538] ;  /* 0x00053800010e7983 */ /* 0x000ee40000300800 */
[----:B------:R-:W3:Y:S01]  /*4a570*/  LDL.LU R15, [R1+0x53c] ;  /* 0x00053c00010f7983 */ /* 0x000ee20000300800 */
[C---:B--2---:R-:W-:Y:S01]  /*4a580*/  HMMA.16816.F32.BF16 R20, R24.reuse, R20, R4 ;  /* 0x000000141814723c */ /* 0x044fe20000041804 */
[----:B------:R-:W2:Y:S11]  /*4a590*/  LDL.LU.64 R4, [R1+0x2080] ;  /* 0x0020800001047983 */ /* 0x000eb60000300a00 */
[----:B------:R-:W-:Y:S11]  /*4a5a0*/  @!UPT UIADD3 URZ, URZ, URZ, URZ ;  /* 0x0000003f3f3ff290 */ /* 0x000ff6000fffe03f */
[----:B------:R0:W-:Y:S01]  /*4a5b0*/  STL.64 [R1+0x300], R20 ;  /* 0x0003001401007387 */ /* 0x0001e20000100a00 */
[----:B------:R-:W-:Y:S03]  /*4a5c0*/  STL.64 [R1+0x308], R22 ;  /* 0x0003081601007387 */ /* 0x000fe60000100a00 */
[----:B0-----:R-:W4:Y:S01]  /*4a5d0*/  LDL.LU.64 R20, [R1+0x2078] ;  /* 0x0020780001147983 */ /* 0x001f220000300a00 */
[----:B------:R-:W2:Y:S02]  /*4a5e0*/  LDL R28, [R1+0x13a0] ;  /* 0x0013a000011c7983 */ /* 0x000ea40000100800 */
[----:B-1----:R-:W-:Y:S02]  /*4a5f0*/  STL.64 [R1+0x1f78], R18 ;  /* 0x001f781201007387 */ /* 0x002fe40000100a00 */
[----:B------:R0:W-:Y:S02]  /*4a600*/  STL.64 [R1+0x1f70], R16 ;  /* 0x001f701001007387 */ /* 0x0001e40000100a00 */
[----:B0-----:R-:W2:Y:S01]  /*4a610*/  LDL.64 R16, [R1+0x60] ;  /* 0x0000600001107983 */ /* 0x001ea20000100a00 */
[----:B---3--:R-:W-:Y:S03]  /*4a620*/  HMMA.16816.F32.BF16 R8, R24, R8, R12 ;  /* 0x000000081808723c */ /* 0x008fe6000004180c */
[----:B------:R-:W3:Y:S11]  /*4a630*/  LDL.LU R12, [R1+0x180] ;  /* 0x00018000010c7983 */ /* 0x000ef60000300800 */
[----:B------:R-:W-:Y:S09]  /*4a640*/  @!UPT UIADD3 URZ, URZ, URZ, URZ ;  /* 0x0000003f3f3ff290 */ /* 0x000ff2000fffe03f */
[----:B------:R0:W-:Y:S01]  /*4a650*/  STL.64 [R1+0x2f0], R8 ;  /* 0x0002f00801007387 */ /* 0x0001e20000100a00 */
[----:B------:R1:W-:Y:S02]  /*4a660*/  STL.64 [R1+0x2f8], R10 ;  /* 0x0002f80a01007387 */ /* 0x0003e40000100a00 */
[----:B------:R-:W3:Y:S02]  /*4a670*/  LDL.LU R13, [R1+0x184] ;  /* 0x00018400010d7983 */ /* 0x000ee40000300800 */
[----:B------:R-:W2:Y:S01]  /*4a680*/  LDL.LU R14, [R1+0x188] ;  /* 0x00018800010e7983 */ /* 0x000ea20000300800 */
[----:B------:R-:W2:Y:S04]  /*4a690*/  LDL.LU R15, [R1+0x18c] ;  /* 0x00018c00010f7983 */ /* 0x000ea80000300800 */
[----:B0-----:R-:W4:Y:S01]  /*4a6a0*/  LDL.LU R8, [R1+0x520] ;  /* 0x0005200001087983 */ /* 0x001f220000300800 */
[----:B------:R-:W4:Y:S02]  /*4a6b0*/  LDL.LU R9, [R1+0x524] ;  /* 0x0005240001097983 */ /* 0x000f240000300800 */
[----:B-1----:R-:W4:Y:S02]  /*4a6c0*/  LDL.LU R10, [R1+0x528] ;  /* 0x00052800010a7983 */ /* 0x002f240000300800 */
[----:B------:R-:W4:Y:S01]  /*4a6d0*/  LDL.LU R11, [R1+0x52c] ;  /* 0x00052c00010b7983 */ /* 0x000f220000300800 */
[----:B--2---:R-:W-:Y:S01]  /*4a6e0*/  STL.64 [R1+0x2028], R14 ;  /* 0x0020280e01007387 */ /* 0x004fe20000100a00 */
[----:B---3--:R0:W-:Y:S03]  /*4a6f0*/  STL.64 [R1+0x2020], R12 ;  /* 0x0020200c01007387 */ /* 0x0081e60000100a00 */
        /* <DEDUP_REMOVED lines=11> */
[----:B--2---:R4:W-:Y:S02]  /*4a7b0*/  STL.64 [R1+0x2048], R12 ;  /* 0x0020480c01007387 */ /* 0x0049e40000100a00 */
[----:B----4-:R-:W-:-:S02]  /*4a7c0*/  IMAD.MOV.U32 R12, RZ, RZ, R21 ;  /* 0x000000ffff0c7224 */ /* 0x010fc400078e0015 */
[----:B------:R-:W-:Y:S02]  /*4a7d0*/  IMAD.MOV.U32 R13, RZ, RZ, R20 ;  /* 0x000000ffff0d7224 */ /* 0x000fe400078e0014 */
[----:B------:R-:W0:Y:S04]  /*4a7e0*/  LDSM.16.MT88.4 R20, [R28+0x16000] ;  /* 0x016000001c14783b */ /* 0x000e280000004200 */
[----:B------:R1:W-:Y:S04]  /*4a7f0*/  STL.64 [R1+0x2060], R12 ;  /* 0x0020600c01007387 */ /* 0x0003e80000100a00 */
[----:B-1----:R-:W2:Y:S01]  /*4a800*/  LDL.LU R12, [R1+0x570] ;  /* 0x00057000010c7983 */ /* 0x002ea20000300800 */
[----:B------:R-:W2:Y:S02]  /*4a810*/  LDL.LU R13, [R1+0x574] ;  /* 0x00057400010d7983 */ /* 0x000ea40000300800 */
[----:B------:R-:W2:Y:S02]  /*4a820*/  LDL.LU R14, [R1+0x578] ;  /* 0x00057800010e7983 */ /* 0x000ea40000300800 */
[----:B------:R-:W2:Y:S01]  /*4a830*/  LDL.LU R15, [R1+0x57c] ;  /* 0x00057c00010f7983 */ /* 0x000ea20000300800 */
[----:B0-----:R-:W-:Y:S01]  /*4a840*/  STL.64 [R1+0x1ee0], R22 ;  /* 0x001ee01601007387 */ /* 0x001fe20000100a00 */
[----:B------:R0:W-:Y:S03]  /*4a850*/  STL.64 [R1+0x1ed8], R20 ;  /* 0x001ed81401007387 */ /* 0x0001e60000100a00 */
[----:B0-----:R-:W3:Y:S01]  /*4a860*/  LDL.64 R20, [R1+0x10] ;  /* 0x0000100001147983 */ /* 0x001ee20000100a00 */
[----:B------:R-:W-:Y:S03]  /*4a870*/  HMMA.16816.F32.BF16 R24, R24, R4, R8 ;  /* 0x000000041818723c */ /* 0x000fe60000041808 */
[----:B---3--:R0:W-:Y:S04]  /*4a880*/  STL.64 [R1+0x2058], R20 ;  /* 0x0020581401007387 */ /* 0x0081e80000100a00 */
[----:B0-----:R-:W3:Y:S01]  /*4a890*/  LDL.LU R20, [R1+0x560] ;  /* 0x0005600001147983 */ /* 0x001ee20000300800 */
[----:B------:R-:W3:Y:S02]  /*4a8a0*/  LDL.LU R21, [R1+0x564] ;  /* 0x0005640001157983 */ /* 0x000ee40000300800 */
[----:B------:R-:W3:Y:S02]  /*4a8b0*/  LDL.LU R22, [R1+0x568] ;  /* 0x0005680001167983 */ /* 0x000ee40000300800 */
[----:B------:R-:W3:Y:S01]  /*4a8c0*/  LDL.LU R23, [R1+0x56c] ;  /* 0x00056c0001177983 */ /* 0x000ee20000300800 */
[----:B------:R-:W2:Y:S01]  /*4a8d0*/  LDL.LU.64 R10, [R1+0x2070] ;  /* 0x00207000010a7983 */ /* 0x000ea20000300a00 */
[----:B------:R-:W2:Y:S02]  /*4a8e0*/  LDL.LU.64 R8, [R1+0x2068] ;  /* 0x0020680001087983 */ /* 0x000ea40000300a00 */
[----:B------:R0:W-:Y:S02]  /*4a8f0*/  STL.64 [R1+0x2030], R4 ;  /* 0x0020300401007387 */ /* 0x0001e40000100a00 */
[----:B0-----:R-:W4:Y:S05]  /*4a900*/  LDL.64 R4, [R1+0x30] ;  /* 0x0000300001047983 */ /* 0x001f2a0000100a00 */
[----:B------:R-:W-:Y:S02]  /*4a910*/  STL.64 [R1+0x250], R24 ;  /* 0x0002501801007387 */ /* 0x000fe40000100a00 */
[----:B------:R-:W-:Y:S02]  /*4a920*/  STL.64 [R1+0x258], R26 ;  /* 0x0002581a01007387 */ /* 0x000fe40000100a00 */
[----:B------:R-:W0:Y:S04]  /*4a930*/  LDSM.16.MT88.4 R24, [R28+0x16080] ;  /* 0x016080001c18783b */ /* 0x000e280000004200 */
[----:B0-----:R-:W-:Y:S01]  /*4a940*/  STL.64 [R1+0x1e68], R26 ;  /* 0x001e681a01007387 */ /* 0x001fe20000100a00 */
[----:B------:R0:W-:Y:S03]  /*4a950*/  STL.64 [R1+0x1e60], R24 ;  /* 0x001e601801007387 */ /* 0x0001e60000100a00 */
[----:B0-----:R-:W3:Y:S01]  /*4a960*/  LDL.64 R24, [R1+0x40] ;  /* 0x0000400001187983 */ /* 0x001ee20000100a00 */
[C---:B--2---:R-:W-:Y:S11]  /*4a970*/  HMMA.16816.F32.BF16 R12, R8.reuse, R16, R12 ;  /* 0x00000010080c723c */ /* 0x044ff6000004180c */
[----:B------:R-:W-:Y:S11]  /*4a980*/  @!UPT UIADD3 URZ, URZ, URZ, URZ ;  /* 0x0000003f3f3ff290 */ /* 0x000ff6000fffe03f */
[----:B------:R-:W-:Y:S01]  /*4a990*/  @!UPT UIADD3 URZ, URZ, URZ, URZ ;  /* 0x0000003f3f3ff290 */ /* 0x000fe2000fffe03f */
[----:B------:R0:W-:Y:S01]  /*4a9a0*/  STL.64 [R1+0x1c0], R12 ;  /* 0x0001c00c01007387 */ /* 0x0001e20000100a00 */
[----:B------:R3:W-:Y:S03]  /*4a9b0*/  STL.64 [R1+0x1c8], R14 ;  /* 0x0001c80e01007387 */ /* 0x0007e60000100a00 */
[----:B0-----:R-:W3:Y:S02]  /*4a9c0*/  LDL.LU.64 R12, [R1+0x2060] ;  /* 0x00206000010c7983 */ /* 0x001ee40000300a00 */
[C---:B---3--:R-:W-:Y:S02]  /*4a9d0*/  HMMA.16816.F32.BF16 R12, R8.reuse, R12, R20 ;  /* 0x0000000c080c723c */ /* 0x048fe40000041814 */
[----:B------:R-:W2:Y:S11]  /*4a9e0*/  LDL.LU.64 R20, [R1+0x2058] ;  /* 0x0020580001147983 */ /* 0x000eb60000300a00 */
[----:B------:R-:W-:Y:S10]  /*4a9f0*/  @!UPT UIADD3 URZ, URZ, URZ, URZ ;  /* 0x0000003f3f3ff290 */ /* 0x000ff4000fffe03f */
[----:B------:R-:W-:Y:S01]  /*4aa00*/  STL.64 [R1+0x1b0], R12 ;  /* 0x0001b00c01007387 */ /* 0x000fe20000100a00 */
[----:B------:R0:W-:Y:S03]  /*4aa10*/  STL.64 [R1+0x1b8], R14 ;  /* 0x0001b80e01007387 */ /* 0x0001e60000100a00 */
[----:B0-----:R-:W3:Y:S01]  /*4aa20*/  LDL.LU.64 R14, [R1+0x2050] ;  /* 0x00205000010e7983 */ /* 0x001ee20000300a00 */
[----:B------:R-:W3:Y:S02]  /*4aa30*/  LDL.LU.64 R12, [R1+0x2048] ;  /* 0x00204800010c7983 */ /* 0x000ee40000300a00 */
[----:B------:R-:W-:Y:S02]  /*4aa40*/  IMAD.MOV.U32 R23, RZ, RZ, R24 ;  /* 0x000000ffff177224 */ /* 0x000fe400078e0018 */
[----:B------:R-:W-:Y:S01]  /*4aa50*/  IMAD.MOV.U32 R22, RZ, RZ, R25 ;  /* 0x000000ffff167224 */ /* 0x000fe200078e0019 */
[----:B---3--:R-:W-:Y:S11]  /*4aa60*/  HMMA.16816.F32.BF16 R12, R8, R24, R12 ;  /* 0x00000018080c723c */ /* 0x008ff6000004180c */
[----:B------:R-:W-:Y:S11]  /*4aa70*/  @!UPT UIADD3 URZ, URZ, URZ, URZ ;  /* 0x0000003f3f3ff290 */ /* 0x000ff6000fffe03f */
[----:B------:R-:W-:Y:S01]  /*4aa80*/  @!UPT UIADD3 URZ, URZ, URZ, URZ ;  /* 0x0000003f3f3ff290 */ /* 0x000fe2000fffe03f */
[----:B------:R-:W-:Y:S01]  /*4aa90*/  STL.64 [R1+0x1a0], R12 ;  /* 0x0001a00c01007387 */ /* 0x000fe20000100a00 */
[----:B------:R0:W-:Y:S03]  /*4aaa0*/  STL.64 [R1+0x1a8], R14 ;  /* 0x0001a80e01007387 */ /* 0x0001e60000100a00 */
[----:B0-----:R-:W3:Y:S01]  /*4aab0*/  LDL.LU.64 R14, [R1+0x2040] ;  /* 0x00204000010e7983 */ /* 0x001ee20000300a00 */
[----:B------:R-:W3:Y:S02]  /*4aac0*/  LDL.LU.64 R12, [R1+0x2038] ;  /* 0x00203800010c7983 */ /* 0x000ee40000300a00 */
[----:B------:R-:W2:Y:S02]  /*4aad0*/  LDL.LU R24, [R1+0x4e0] ;  /* 0x0004e00001187983 */ /* 0x000ea40000300800 */
[----:B------:R-:W2:Y:S01]  /*4aae0*/  LDL.LU R25, [R1+0x4e4] ;  /* 0x0004e40001197983 */ /* 0x000ea20000300800 */
[----:B------:R-:W2:Y:S01]  /*4aaf0*/  LDL.LU R26, [R1+0x4e8] ;  /* 0x0004e800011a7983 */ /* 0x000ea20000300800 */
[----:B------:R-:W2:Y:S02]  /*4ab00*/  LDL.LU R27, [R1+0x4ec] ;  /* 0x0004ec00011b7983 */ /* 0x000ea40000300800 */
[----:B----4-:R-:W-:-:S02]  /*4ab10*/  IMAD.MOV.U32 R19, RZ, RZ, R4 ;  /* 0x000000ffff137224 */ /* 0x010fc400078e0004 */
[----:B------:R-:W-:Y:S01]  /*4ab20*/  IMAD.MOV.U32 R18, RZ, RZ, R5 ;  /* 0x000000ffff127224 */ /* 0x000fe200078e0005 */
[C---:B---3--:R-:W-:Y:S01]  /*4ab30*/  HMMA.16816.F32.BF16 R12, R8.reuse, R4, R12 ;  /* 0x00000004080c723c */ /* 0x048fe2000004180c */
[----:B--2---:R-:W-:Y:S01]  /*4ab40*/  STL.64 [R1+0x1f90], R26 ;  /* 0x001f901a01007387 */ /* 0x004fe20000100a00 */
[----:B------:R0:W-:Y:S02]  /*4ab50*/  STL.64 [R1+0x1f88], R24 ;  /* 0x001f881801007387 */ /* 0x0001e40000100a00 */
[----:B------:R-:W2:Y:S02]  /*4ab60*/  LDL.LU.64 R4, [R1+0x2030] ;  /* 0x0020300001047983 */ /* 0x000ea40000300a00 */
[----:B0-----:R-:W-:Y:S02]  /*4ab70*/  IMAD.MOV.U32 R24, RZ, RZ, R2 ;  /* 0x000000ffff187224 */ /* 0x001fe400078e0002 */
[----:B------:R-:W-:Y:S11]  /*4ab80*/  IMAD.MOV.U32 R25, RZ, RZ, R0 ;  /* 0x000000ffff197224 */ /* 0x000ff600078e0000 */
[----:B------:R-:W-:Y:S05]  /*4ab90*/  @!UPT UIADD3 URZ, URZ, URZ, URZ ;  /* 0x0000003f3f3ff290 */ /* 0x000fea000fffe03f */
[----:B------:R-:W-:Y:S02]  /*4aba0*/  IMAD.MOV.U32 R28, RZ, RZ, R14 ;  /* 0x000000ffff1c7224 */ /* 0x000fe400078e000e */
[----:B------:R-:W-:Y:S02]  /*4abb0*/  IMAD.MOV.U32 R29, RZ, RZ, R15 ;  /* 0x000000ffff1d7224 */ /* 0x000fe400078e000f */
[----:B------:R-:W-:Y:S02]  /*4abc0*/  IMAD.MOV.U32 R0, RZ, RZ, R12 ;  /* 0x000000ffff007224 */ /* 0x000fe400078e000c */
[----:B------:R-:W-:Y:S01]  /*4abd0*/  IMAD.MOV.U32 R2, RZ, RZ, R13 ;  /* 0x000000ffff027224 */ /* 0x000fe200078e000d */
[----:B------:R-:W3:Y:S01]  /*4abe0*/  LDL.LU.64 R14, [R1+0x2028] ;  /* 0x00202800010e7983 */ /* 0x000ee20000300a00 */
[----:B------:R-:W3:Y:S02]  /*4abf0*/  LDL.LU.64 R12, [R1+0x2020] ;  /* 0x00202000010c7983 */ /* 0x000ee40000300a00 */
[----:B------:R-:W-:Y:S02]  /*4ac00*/  STL.64 [R1+0x2000], R18 ;  /* 0x0020001201007387 */ /* 0x000fe40000100a00 */
[----:B------:R-:W-:Y:S01]  /*4ac10*/  STL.64 [R1+0x1ff8], R16 ;  /* 0x001ff81001007387 */ /* 0x000fe20000100a00 */
[----:B------:R-:W-:Y:S01]  /*4ac20*/  STL [R1+0x1df4], R29 ;  /* 0x001df41d01007387 */ /* 0x000fe20000100800 */
[----:B------:R-:W-:Y:S02]  /*4ac30*/  STL [R1+0x1df0], R28 ;  /* 0x001df01c01007387 */ /* 0x000fe40000100800 */
[----:B------:R-:W-:Y:S02]  /*4ac40*/  STL [R1+0x1ddc], R2 ;  /* 0x001ddc0201007387 */ /* 0x000fe40000100800 */
[----:B------:R-:W-:Y:S01]  /*4ac50*/  STL [R1+0x1dd8], R0 ;  /* 0x001dd80001007387 */ /* 0x000fe20000100800 */
[----:B---3--:R-:W-:Y:S11]  /*4ac60*/  HMMA.16816.F32.BF16 R12, R8, R24, R12 ;  /* 0x00000018080c723c */ /* 0x008ff6000004180c */
[----:B------:R-:W-:Y:S11]  /*4ac70*/  @!UPT UIADD3 URZ, URZ, URZ, URZ ;  /* 0x0000003f3f3ff290 */ /* 0x000ff6000fffe03f */
[----:B------:R-:W-:Y:S01]  /*4ac80*/  @!UPT UIADD3 URZ, URZ, URZ, URZ ;  /* 0x0000003f3f3ff290 */ /* 0x000fe2000fffe03f */
[----:B------:R-:W-:Y:S01]  /*4ac90*/  STL [R1+0x180], R12 ;  /* 0x0001800c01007387 */ /* 0x000fe20000100800 */
[----:B------:R0:W-:Y:S02]  /*4aca0*/  STL.64 [R1+0x1fa0], R24 ;  /* 0x001fa01801007387 */ /* 0x0001e40000100a00 */
[----:B------:R-:W-:Y:S02]  /*4acb0*/  IMAD.MOV.U32 R6, RZ, RZ, R13 ;  /* 0x000000ffff067224 */ /* 0x000fe400078e000d */
[----:B------:R-:W-:Y:S02]  /*4acc0*/  IMAD.MOV.U32 R7, RZ, RZ, R14 ;  /* 0x000000ffff077224 */ /* 0x000fe400078e000e */
[----:B------:R-:W-:Y:S01]  /*4acd0*/  IMAD.MOV.U32 R3, RZ, RZ, R15 ;  /* 0x000000ffff037224 */ /* 0x000fe200078e000f */
[----:B0-----:R-:W3:Y:S01]  /*4ace0*/  LDL.LU R24, [R1+0x500] ;  /* 0x0005000001187983 */ /* 0x001ee20000300800 */
[----:B------:R-:W3:Y:S02]  /*4acf0*/  LDL.LU R25, [R1+0x504] ;  /* 0x0005040001197983 */ /* 0x000ee40000300800 */
[----:B------:R-:W4:Y:S02]  /*4ad00*/  LDL.LU R26, [R1+0x508] ;  /* 0x00050800011a7983 */ /* 0x000f240000300800 */
[----:B------:R-:W4:Y:S01]  /*4ad10*/  LDL.LU R27, [R1+0x50c] ;  /* 0x00050c00011b7983 */ /* 0x000f220000300800 */
[----:B------:R-:W2:Y:S01]  /*4ad20*/  LDL.LU R12, [R1+0x120] ;  /* 0x00012000010c7983 */ /* 0x000ea20000300800 */
[----:B------:R-:W2:Y:S02]  /*4ad30*/  LDL.LU R13, [R1+0x124] ;  /* 0x00012400010d7983 */ /* 0x000ea40000300800 */
[----:B------:R-:W2:Y:S02]  /*4ad40*/  LDL.LU R14, [R1+0x128] ;  /* 0x00012800010e7983 */ /* 0x000ea40000300800 */
[----:B------:R-:W2:Y:S02]  /*4ad50*/  LDL.LU R15, [R1+0x12c] ;  /* 0x00012c00010f7983 */ /* 0x000ea40000300800 */
[----:B--2---:R-:W-:Y:S01]  /*4ad60*/  STL.64 [R1+0x2010], R14 ;  /* 0x0020100e01007387 */ /* 0x004fe20000100a00 */
[----:B------:R-:W-:Y:S02]  /*4ad70*/  STL.64 [R1+0x2008], R12 ;  /* 0x0020080c01007387 */ /* 0x000fe40000100a00 */
[----:B------:R-:W2:Y:S02]  /*4ad80*/  LDL R16, [R1] ;  /* 0x0000000001107983 */ /* 0x000ea40000100800 */
[----:B------:R-:W2:Y:S02]  /*4ad90*/  LDL R17, [R1+0x4] ;  /* 0x0000040001117983 */ /* 0x000ea40000100800 */
[----:B--2---:R0:W-:Y:S04]  /*4ada0*/  STL.64 [R1+0x2018], R16 ;  /* 0x0020181001007387 */ /* 0x0041e80000100a00 */
        /* <DEDUP_REMOVED lines=9> */
[----:B---3--:R0:W-:Y:S02]  /*4ae40*/  STL.64 [R1+0x1fa8], R24 ;  /* 0x001fa81801007387 */ /* 0x0081e40000100a00 */
[----:B0-----:R-:W-:-:S02]  /*4ae50*/  IMAD.MOV.U32 R24, RZ, RZ, R23 ;  /* 0x000000ffff187224 */ /* 0x001fc400078e0017 */
[----:B------:R-:W-:-:S05]  /*4ae60*/  IMAD.MOV.U32 R25, RZ, RZ, R22 ;  /* 0x000000ffff197224 */ /* 0x000fca00078e0016 */
[----:B------:R0:W-:Y:S04]  /*4ae70*/  STL.64 [R1+0x1fc8], R24 ;  /* 0x001fc81801007387 */ /* 0x0001e80000100a00 */
[----:B0-----:R-:W3:Y:S01]  /*4ae80*/  LDL.64 R24, [R1+0x50] ;  /* 0x0000500001187983 */ /* 0x001ee20000100a00 */
[C---:B--2---:R-:W-:Y:S03]  /*4ae90*/  HMMA.16816.F32.BF16 R16, R8.reuse, R20, R16 ;  /* 0x000000140810723c */ /* 0x044fe60000041810 */
[----:B---3--:R0:W-:Y:S04]  /*4aea0*/  STL.64 [R1+0x1fe0], R24 ;  /* 0x001fe01801007387 */ /* 0x0081e80000100a00 */
[----:B0-----:R-:W2:Y:S01]  /*4aeb0*/  LDL.LU R24, [R1+0x140] ;  /* 0x0001400001187983 */ /* 0x001ea20000300800 */
[----:B------:R-:W2:Y:S02]  /*4aec0*/  LDL.LU R25, [R1+0x144] ;  /* 0x0001440001197983 */ /* 0x000ea40000300800 */
[----:B------:R-:W2:Y:S02]  /*4aed0*/  LDL.LU R26, [R1+0x148] ;  /* 0x00014800011a7983 */ /* 0x000ea40000300800 */
[----:B------:R-:W2:Y:S01]  /*4aee0*/  LDL.LU R27, [R1+0x14c] ;  /* 0x00014c00011b7983 */ /* 0x000ea20000300800 */
[----:B------:R-:W-:Y:S10]  /*4aef0*/  STL [R1+0x1f80], R6 ;  /* 0x001f800601007387 */ /* 0x000ff40000100800 */
[----:B------:R0:W-:Y:S02]  /*4af00*/  STL.64 [R1+0x170], R16 ;  /* 0x0001701001007387 */ /* 0x0001e40000100a00 */
[----:B------:R-:W-:Y:S01]  /*4af10*/  STL.64 [R1+0x178], R18 ;  /* 0x0001781201007387 */ /* 0x000fe20000100a00 */
[----:B0-----:R-:W3:Y:S01]  /*4af20*/  LDL.LU.64 R16, [R1+0x2018] ;  /* 0x0020180001107983 */ /* 0x001ee20000300a00 */
        /* <DEDUP_REMOVED lines=22> */
[----:B0-----:R-:W4:Y:S01]  /*4b090*/  LDL.LU.64 R18, [R1+0x2000] ;  /* 0x0020000001127983 */ /* 0x001f220000300a00 */
[----:B------:R-:W2:Y:S01]  /*4b0a0*/  LDL.LU.64 R16, [R1+0x1ff8] ;  /* 0x001ff80001107983 */ /* 0x000ea20000300a00 */
[----:B---3--:R-:W-:Y:S02]  /*4b0b0*/  HMMA.16816.F32.BF16 R8, R8, R4, R12 ;  /* 0x000000040808723c */ /* 0x008fe4000004180c */
[----:B------:R-:W2:Y:S01]  /*4b0c0*/  LDL.LU.64 R14, [R1+0x1ff0] ;  /* 0x001ff000010e7983 */ /* 0x000ea20000300a00 */
[----:B------:R-:W2:Y:S11]  /*4b0d0*/  LDL.LU.64 R12, [R1+0x1fe8] ;  /* 0x001fe800010c7983 */ /* 0x000eb60000300a00 */
[----:B------:R-:W-:Y:S09]  /*4b0e0*/  @!UPT UIADD3 URZ, URZ, URZ, URZ ;  /* 0x0000003f3f3ff290 */ /* 0x000ff2000fffe03f */
[----:B------:R-:W-:Y:S01]  /*4b0f0*/  STL.64 [R1+0xf0], R8 ;  /* 0x0000f00801007387 */ /* 0x000fe20000100a00 */
[----:B------:R-:W-:Y:S01]  /*4b100*/  STL.64 [R1+0xf8], R10 ;  /* 0x0000f80a01007387 */ /* 0x000fe20000100a00 */
[----:B--2---:R-:W-:Y:S11]  /*4b110*/  HMMA.16816.F32.BF16 R24, R12, R16, R24 ;  /* 0x000000100c18723c */ /* 0x004ff60000041818 */
[----:B------:R-:W-:Y:S11]  /*4b120*/  @!UPT UIADD3 URZ, URZ, URZ, URZ ;  /* 0x0000003f3f3ff290 */ /* 0x000ff6000fffe03f */
[----:B------:R-:W-:Y:S01]  /*4b130*/  @!UPT UIADD3 URZ, URZ, URZ, URZ ;  /* 0x0000003f3f3ff290 */ /* 0x000fe2000fffe03f */
[----:B------:R0:W-:Y:S01]  /*4b140*/  STL.64 [R1+0x140], R24 ;  /* 0x0001401801007387 */ /* 0x0001e20000100a00 */
[----:B------:R-:W-:Y:S03]  /*4b150*/  STL.64 [R1+0x148], R26 ;  /* 0x0001481a01007387 */ /* 0x000fe60000100a00 */
[----:B0-----:R-:W2:Y:S01]  /*4b160*/  LDL.LU.64 R24, [R1+0x1fe0] ;  /* 0x001fe00001187983 */ /* 0x001ea20000300a00 */
[----:B------:R-:W-:Y:S02]  /*4b170*/  IMAD.MOV.U32 R6, RZ, RZ, R16 ;  /* 0x000000ffff067224 */ /* 0x000fe400078e0010 */
[----:B------:R-:W-:Y:S02]  /*4b180*/  IMAD.MOV.U32 R29, RZ, RZ, R17 ;  /* 0x000000ffff1d7224 */ /* 0x000fe400078e0011 */
[----:B------:R-:W3:Y:S02]  /*4b190*/  LDL.LU R16, [R1+0x4d0] ;  /* 0x0004d00001107983 */ /* 0x000ee40000300800 */
[----:B----4-:R-:W-:Y:S01]  /*4b1a0*/  IMAD.MOV.U32 R9, RZ, RZ, R18 ;  /* 0x000000ffff097224 */ /* 0x010fe200078e0012 */
[----:B------:R-:W3:Y:S01]  /*4b1b0*/  LDL.LU R17, [R1+0x4d4] ;  /* 0x0004d40001117983 */ /* 0x000ee20000300800 */
[----:B------:R-:W-:-:S02]  /*4b1c0*/  IMAD.MOV.U32 R8, RZ, RZ, R19 ;  /* 0x000000ffff087224 */ /* 0x000fc400078e0013 */
[----:B------:R-:W3:Y:S02]  /*4b1d0*/  LDL.LU R18, [R1+0x4d8] ;  /* 0x0004d80001127983 */ /* 0x000ee40000300800 */
[----:B------:R-:W3:Y:S01]  /*4b1e0*/  LDL.LU R19, [R1+0x4dc] ;  /* 0x0004dc0001137983 */ /* 0x000ee20000300800 */
        /* <DEDUP_REMOVED lines=23> */
[----:B------:R-:W-:Y:S01]  /*4b360*/  STL.64 [R1+0x1f38], R8 ;  /* 0x001f380801007387 */ /* 0x000fe20000100a00 */
[C---:B--2---:R-:W-:Y:S02]  /*4b370*/  HMMA.16816.F32.BF16 R24, R12.reuse, R24, R20 ;  /* 0x000000180c18723c */ /* 0x044fe40000041814 */
[----:B------:R-:W2:Y:S11]  /*4b380*/  LDL.LU.64 R20, [R1+0x1f98] ;  /* 0x001f980001147983 */ /* 0x000eb60000300a00 */
[----:B------:R-:W-:Y:S10]  /*4b390*/  @!UPT UIADD3 URZ, URZ, URZ, URZ ;  /* 0x0000003f3f3ff290 */ /* 0x000ff4000fffe03f */
[----:B------:R-:W-:Y:S01]  /*4b3a0*/  STL.64 [R1+0x240], R24 ;  /* 0x0002401801007387 */ /* 0x000fe20000100a00 */
[----:B------:R0:W-:Y:S03]  /*4b3b0*/  STL.64 [R1+0x248], R26 ;  /* 0x0002481a01007387 */ /* 0x0001e60000100a00 */
[----:B0-----:R-:W2:Y:S01]  /*4b3c0*/  LDL.LU.64 R26, [R1+0x1f90] ;  /* 0x001f9000011a7983 */ /* 0x001ea20000300a00 */
[----:B------:R-:W2:Y:S02]  /*4b3d0*/  LDL.LU.64 R24, [R1+0x1f88] ;  /* 0x001f880001187983 */ /* 0x000ea40000300a00 */
[----:B--2---:R-:W-:Y:S11]  /*4b3e0*/  HMMA.16816.F32.BF16 R24, R12, R20, R24 ;  /* 0x000000140c18723c */ /* 0x004ff60000041818 */
[----:B------:R-:W-:Y:S11]  /*4b3f0*/  @!UPT UIADD3 URZ, URZ, URZ, URZ ;  /* 0x0000003f3f3ff290 */ /* 0x000ff6000fffe03f */
[----:B------:R-:W-:Y:S01]  /*4b400*/  @!UPT UIADD3 URZ, URZ, URZ, URZ ;  /* 0x0000003f3f3ff290 */ /* 0x000fe2000fffe03f */
[----:B------:R0:W-:Y:S01]  /*4b410*/  STL.64 [R1+0x2e0], R24 ;  /* 0x0002e01801007387 */ /* 0x0001e20000100a00 */
[----:B------:R1:W-:Y:S03]  /*4b420*/  STL.64 [R1+0x2e8], R26 ;  /* 0x0002e81a01007387 */ /* 0x0003e60000100a00 */
[----:B0-----:R-:W2:Y:S01]  /*4b430*/  LDL.LU R24, [R1+0x380] ;  /* 0x0003800001187983 */ /* 0x001ea20000300800 */
[----:B------:R-:W2:Y:S02]  /*4b440*/  LDL.LU R25, [R1+0x384] ;  /* 0x0003840001197983 */ /* 0x000ea40000300800 */
[----:B-1----:R-:W4:Y:S02]  /*4b450*/  LDL.LU R26, [R1+0x388] ;  /* 0x00038800011a7983 */ /* 0x002f240000300800 */
[----:B------:R-:W4:Y:S02]  /*4b460*/  LDL.LU R27, [R1+0x38c] ;  /* 0x00038c00011b7983 */ /* 0x000f240000300800 */
        /* <DEDUP_REMOVED lines=12> */
[----:B--2---:R-:W-:Y:S01]  /*4b530*/  STL.64 [R1+0x1ef0], R22 ;  /* 0x001ef01601007387 */ /* 0x004fe20000100a00 */
[----:B------:R0:W-:Y:S03]  /*4b540*/  STL.64 [R1+0x1ee8], R20 ;  /* 0x001ee81401007387 */ /* 0x0001e60000100a00 */
[----:B0-----:R-:W3:Y:S01]  /*4b550*/  LDL.64 R20, [R1] ;  /* 0x0000000001147983 */ /* 0x001ee20000100a00 */
[----:B----4-:R-:W-:Y:S02]  /*4b560*/  STL.64 [R1+0x1ea8], R26 ;  /* 0x001ea81a01007387 */ /* 0x010fe40000100a00 */
[----:B------:R0:W-:Y:S02]  /*4b570*/  STL.64 [R1+0x1ea0], R24 ;  /* 0x001ea01801007387 */ /* 0x0001e40000100a00 */
[----:B0-----:R-:W2:Y:S01]  /*4b580*/  LDL.64 R24, [R1+0x40] ;  /* 0x0000400001187983 */ /* 0x001ea20000100a00 */
[----:B---3--:R-:W-:Y:S03]  /*4b590*/  HMMA.16816.F32.BF16 R16, R12, R20, R16 ;  /* 0x000000140c10723c */ /* 0x008fe60000041810 */
[----:B--2---:R0:W-:Y:S01]  /*4b5a0*/  STL.64 [R1+0x1f40], R24 ;  /* 0x001f401801007387 */ /* 0x0041e20000100a00 */
[----:B------:R-:W2:Y:S11]  /*4b5b0*/  LDL R2, [R1+0x139c] ;  /* 0x00139c0001027983 */ /* 0x000eb60000100800 */
[----:B------:R-:W-:Y:S08]  /*4b5c0*/  @!UPT UIADD3 URZ, URZ, URZ, URZ ;  /* 0x0000003f3f3ff290 */ /* 0x000ff0000fffe03f */
[----:B------:R1:W-:Y:S01]  /*4b5d0*/  STL.64 [R1+0x400], R16 ;  /* 0x0004001001007387 */ /* 0x0003e20000100a00 */
[----:B------:R3:W-:Y:S02]  /*4b5e0*/  STL.64 [R1+0x408], R18 ;  /* 0x0004081201007387 */ /* 0x0007e40000100a00 */
[----:B0-----:R-:W-:Y:S02]  /*4b5f0*/  IMAD.MOV.U32 R24, RZ, RZ, R11 ;  /* 0x000000ffff187224 */ /* 0x001fe400078e000b */
[----:B------:R-:W-:Y:S01]  /*4b600*/  IMAD.MOV.U32 R25, RZ, RZ, R10 ;  /* 0x000000ffff197224 */ /* 0x000fe200078e000a */
[----:B-1----:R-:W4:Y:S01]  /*4b610*/  LDL.LU R16, [R1+0x470] ;  /* 0x0004700001107983 */ /* 0x002f220000300800 */
[----:B------:R-:W4:Y:S02]  /*4b620*/  LDL.LU R17, [R1+0x474] ;  /* 0x0004740001117983 */ /* 0x000f240000300800 */
[----:B---3--:R-:W4:Y:S02]  /*4b630*/  LDL.LU R18, [R1+0x478] ;  /* 0x0004780001127983 */ /* 0x008f240000300800 */
[----:B------:R-:W4:Y:S01]  /*4b640*/  LDL.LU R19, [R1+0x47c] ;  /* 0x00047c0001137983 */ /* 0x000f220000300800 */
[----:B------:R0:W-:Y:S01]  /*4b650*/  STL.64 [R1+0x1f58], R24 ;  /* 0x001f581801007387 */ /* 0x0001e20000100a00 */
[----:B------:R-:W3:Y:S02]  /*4b660*/  LDL.LU R8, [R1+0x430] ;  /* 0x0004300001087983 */ /* 0x000ee40000300800 */
[----:B------:R-:W3:Y:S02]  /*4b670*/  LDL.LU R9, [R1+0x434] ;  /* 0x0004340001097983 */ /* 0x000ee40000300800 */
[----:B------:R-:W2:Y:S01]  /*4b680*/  LDL.LU R10, [R1+0x438] ;  /* 0x00043800010a7983 */ /* 0x000ea20000300800 */
[----:B------:R-:W2:Y:S01]  /*4b690*/  LDL.LU R11, [R1+0x43c] ;  /* 0x00043c00010b7983 */ /* 0x000ea20000300800 */
[----:B0-----:R-:W-:-:S03]  /*4b6a0*/  IMAD.MOV.U32 R24, RZ, RZ, R6 ;  /* 0x000000ffff187224 */ /* 0x001fc600078e0006 */
[----:B------:R-:W4:Y:S04]  /*4b6b0*/  LDL.LU R6, [R1+0x1f80] ;  /* 0x001f800001067983 */ /* 0x000f280000300800 */
        /* <DEDUP_REMOVED lines=12> */
[----:B------:R0:W-:Y:S02]  /*4b780*/  STL.64 [R1+0x1f08], R20 ;  /* 0x001f081401007387 */ /* 0x0001e40000100a00 */
[----:B0-----:R-:W-:-:S02]  /*4b790*/  IMAD.MOV.U32 R20, RZ, RZ, R28 ;  /* 0x000000ffff147224 */ /* 0x001fc400078e001c */
[----:B------:R-:W-:-:S05]  /*4b7a0*/  IMAD.MOV.U32 R21, RZ, RZ, R0 ;  /* 0x000000ffff157224 */ /* 0x000fca00078e0000 */
[----:B------:R0:W-:Y:S04]  /*4b7b0*/  STL.64 [R1+0x1f20], R20 ;  /* 0x001f201401007387 */ /* 0x0001e80000100a00 */
[----:B0-----:R-:W3:Y:S01]  /*4b7c0*/  LDL.LU R20, [R1+0x410] ;  /* 0x0004100001147983 */ /* 0x001ee20000300800 */
[----:B------:R-:W3:Y:S02]  /*4b7d0*/  LDL.LU R21, [R1+0x414] ;  /* 0x0004140001157983 */ /* 0x000ee40000300800 */
[----:B------:R-:W2:Y:S02]  /*4b7e0*/  LDL.LU R22, [R1+0x418] ;  /* 0x0004180001167983 */ /* 0x000ea40000300800 */
[----:B------:R-:W2:Y:S01]  /*4b7f0*/  LDL.LU R23, [R1+0x41c] ;  /* 0x00041c0001177983 */ /* 0x000ea20000300800 */
[----:B----4-:R-:W-:Y:S01]  /*4b800*/  HMMA.16816.F32.BF16 R12, R12, R4, R16 ;  /* 0x000000040c0c723c */ /* 0x010fe20000041810 */
[----:B--2---:R-:W-:Y:S01]  /*4b810*/  STL.64 [R1+0x1f30], R22 ;  /* 0x001f301601007387 */ /* 0x004fe20000100a00 */
[----:B---3--:R0:W-:Y:S03]  /*4b820*/  STL.64 [R1+0x1f28], R20 ;  /* 0x001f281401007387 */ /* 0x0081e60000100a00 */
[----:B0-----:R-:W2:Y:S01]  /*4b830*/  LDL.LU R20, [R1+0x420] ;  /* 0x0004200001147983 */ /* 0x001ea20000300800 */
[----:B------:R-:W2:Y:S02]  /*4b840*/  LDL.LU R21, [R1+0x424] ;  /* 0x0004240001157983 */ /* 0x000ea40000300800 */
[----:B------:R-:W2:Y:S02]  /*4b850*/  LDL.LU R22, [R1+0x428] ;  /* 0x0004280001167983 */ /* 0x000ea40000300800 */
[----:B------:R-:W2:Y:S01]  /*4b860*/  LDL.LU R23, [R1+0x42c] ;  /* 0x00042c0001177983 */ /* 0x000ea20000300800 */
[----:B------:R-:W3:Y:S01]  /*4b870*/  LDL.LU.64 R18, [R1+0x1f78] ;  /* 0x001f780001127983 */ /* 0x000ee20000300a00 */
[----:B------:R-:W3:Y:S02]  /*4b880*/  LDL.LU.64 R16, [R1+0x1f70] ;  /* 0x001f700001107983 */ /* 0x000ee40000300a00 */
[----:B------:R-:W-:Y:S02]  /*4b890*/  STL.64 [R1+0x1f00], R6 ;  /* 0x001f000601007387 */ /* 0x000fe40000100a00 */
[----:B------:R0:W-:Y:S07]  /*4b8a0*/  STL.64 [R1+0x1ef8], R4 ;  /* 0x001ef80401007387 */ /* 0x0001ee0000100a00 */
[----:B------:R-:W-:Y:S01]  /*4b8b0*/  STL.64 [R1+0x3f0], R12 ;  /* 0x0003f00c01007387 */ /* 0x000fe20000100a00 */
[----:B------:R-:W-:Y:S03]  /*4b8c0*/  STL.64 [R1+0x3f8], R14 ;  /* 0x0003f80e01007387 */ /* 0x000fe60000100a00 */
[----:B0-----:R-:W4:Y:S01]  /*4b8d0*/  LDL.LU R4, [R1+0x3d0] ;  /* 0x0003d00001047983 */ /* 0x001f220000300800 */
[----:B------:R-:W4:Y:S02]  /*4b8e0*/  LDL.LU R5, [R1+0x3d4] ;  /* 0x0003d40001057983 */ /* 0x000f240000300800 */
[----:B------:R-:W2:Y:S02]  /*4b8f0*/  LDL.LU R6, [R1+0x3d8] ;  /* 0x0003d80001067983 */ /* 0x000ea40000300800 */
[----:B------:R-:W2:Y:S02]  /*4b900*/  LDL.LU R7, [R1+0x3dc] ;  /* 0x0003dc0001077983 */ /* 0x000ea40000300800 */
[----:B------:R-:W-:-:S07]  /*4b910*/  IMAD.MOV.U32 R25, RZ, RZ, R29 ;  /* 0x000000ffff197224 */ /* 0x000fce00078e001d */
[C---:B---3--:R-:W-:Y:S01]  /*4b920*/  HMMA.16816.F32.BF16 R24, R16.reuse, R24, R8 ;  /* 0x000000181018723c */ /* 0x048fe20000041808 */
[----:B--2---:R-:W-:Y:S01]  /*4b930*/  STL.64 [R1+0x1f18], R6 ;  /* 0x001f180601007387 */ /* 0x004fe20000100a00 */
[----:B----4-:R0:W-:Y:S03]  /*4b940*/  STL.64 [R1+0x1f10], R4 ;  /* 0x001f100401007387 */ /* 0x0101e60000100a00 */
[----:B0-----:R-:W2:Y:S01]  /*4b950*/  LDL.LU R4, [R1+0x3e0] ;  /* 0x0003e00001047983 */ /* 0x001ea20000300800 */
[----:B------:R-:W2:Y:S02]  /*4b960*/  LDL.LU R5, [R1+0x3e4] ;  /* 0x0003e40001057983 */ /* 0x000ea40000300800 */
[----:B------:R-:W2:Y:S02]  /*4b970*/  LDL.LU R6, [R1+0x3e8] ;  /* 0x0003e80001067983 */ /* 0x000ea40000300800 */
[----:B------:R-:W2:Y:S01]  /*4b980*/  LDL.LU R7, [R1+0x3ec] ;  /* 0x0003ec0001077983 */ /* 0x000ea20000300800 */
[----:B------:R-:W3:Y:S01]  /*4b990*/  LDL.LU.64 R12, [R1+0x20] ;  /* 0x00002000010c7983 */ /* 0x000ee20000300a00 */
[----:B------:R-:W4:Y:S02]  /*4b9a0*/  LDL.LU.64 R10, [R1+0x1f68] ;  /* 0x001f6800010a7983 */ /* 0x000f240000300a00 */
[----:B------:R-:W4:Y:S09]  /*4b9b0*/  LDL.LU.64 R8, [R1+0x1f60] ;  /* 0x001f600001087983 */ /* 0x000f320000300a00 */
[----:B------:R0:W-:Y:S01]  /*4b9c0*/  STL.64 [R1+0x470], R24 ;  /* 0x0004701801007387 */ /* 0x0001e20000100a00 */
[----:B------:R4:W-:Y:S04]  /*4b9d0*/  STL.64 [R1+0x478], R26 ;  /* 0x0004781a01007387 */ /* 0x0009e80000100a00 */
[----:B0-----:R-:W4:Y:S02]  /*4b9e0*/  LDL.LU.64 R24, [R1+0x1f58] ;  /* 0x001f580001187983 */ /* 0x001f240000300a00 */
[C---:B----4-:R-:W-:Y:S02]  /*4b9f0*/  HMMA.16816.F32.BF16 R24, R16.reuse, R24, R8 ;  /* 0x000000181018723c */ /* 0x050fe40000041808 */
[----:B------:R-:W4:Y:S01]  /*4ba00*/  LDL.LU.64 R10, [R1+0x1f50] ;  /* 0x001f5000010a7983 */ /* 0x000f220000300a00 */
[----:B------:R-:W4:Y:S11]  /*4ba10*/  LDL.LU.64 R8, [R1+0x1f48] ;  /* 0x001f480001087983 */ /* 0x000f360000300a00 */
[----:B------:R-:W-:Y:S09]  /*4ba20*/  @!UPT UIADD3 URZ, URZ, URZ, URZ ;  /* 0x0000003f3f3ff290 */ /* 0x000ff2000fffe03f */
[----:B------:R0:W-:Y:S01]  /*4ba30*/  STL.64 [R1+0x460], R24 ;  /* 0x0004601801007387 */ /* 0x0001e20000100a00 */
[----:B------:R-:W-:Y:S03]  /*4ba40*/  STL.64 [R1+0x468], R26 ;  /* 0x0004681a01007387 */ /* 0x000fe60000100a00 */
[----:B0-----:R-:W4:Y:S02]  /*4ba50*/  LDL.LU.64 R24, [R1+0x1f40] ;  /* 0x001f400001187983 */ /* 0x001f240000300a00 */
[C---:B----4-:R-:W-:Y:S11]  /*4ba60*/  HMMA.16816.F32.BF16 R8, R16.reuse, R24, R8 ;  /* 0x000000181008723c */ /* 0x050ff60000041808 */
[----:B------:R-:W-:Y:S11]  /*4ba70*/  @!UPT UIADD3 URZ, URZ, URZ, URZ ;  /* 0x0000003f3f3ff290 */ /* 0x000ff6000fffe03f */
[----:B------:R-:W-:Y:S01]  /*4ba80*/  @!UPT UIADD3 URZ, URZ, URZ, URZ ;  /* 0x0000003f3f3ff290 */ /* 0x000fe2000fffe03f */
[----:B------:R0:W-:Y:S01]  /*4ba90*/  STL.64 [R1+0x450], R8 ;  /* 0x0004500801007387 */ /* 0x0001e20000100a00 */
[----:B------:R-:W-:Y:S03]  /*4baa0*/  STL.64 [R1+0x458], R10 ;  /* 0x0004580a01007387 */ /* 0x000fe60000100a00 */
[----:B0-----:R-:W4:Y:S01]  /*4bab0*/  LDL.LU.64 R8, [R1+0x1f38] ;  /* 0x001f380001087983 */ /* 0x001f220000300a00 */
[----:B------:R0:W-:Y:S03]  /*4bac0*/  STL.64 [R1+0x1eb8], R24 ;  /* 0x001eb81801007387 */ /* 0x0001e60000100a00 */
[----:B0-----:R-:W2:Y:S01]  /*4bad0*/  LDL.64 R24, [R1+0x50] ;  /* 0x0000500001187983 */ /* 0x001ea20000100a00 */
[C---:B----4-:R-:W-:Y:S03]  /*4bae0*/  HMMA.16816.F32.BF16 R20, R16.reuse, R8, R20 ;  /* 0x000000081014723c */ /* 0x050fe60000041814 */
[----:B--2---:R0:W-:Y:S04]  /*4baf0*/  STL.64 [R1+0x1ed0], R24 ;  /* 0x001ed01801007387 */ /* 0x0041e80000100a00 */
[----:B0-----:R-:W2:Y:S11]  /*4bb00*/  LDL.64 R24, [R1+0x60] ;  /* 0x0000600001187983 */ /* 0x001eb60000100a00 */
[----:B------:R-:W-:Y:S05]  /*4bb10*/  @!UPT UIADD3 URZ, URZ, URZ, URZ ;  /* 0x0000003f3f3ff290 */ /* 0x000fea000fffe03f */
[----:B------:R-:W-:Y:S02]  /*4bb20*/  STL.64 [R1+0x440], R20 ;  /* 0x0004401401007387 */ /* 0x000fe40000100a00 */
[----:B------:R0:W-:Y:S02]  /*4bb30*/  STL.64 [R1+0x448], R22 ;  /* 0x0004481601007387 */ /* 0x0001e40000100a00 */
[----:B0-----:R-:W3:Y:S01]  /*4bb40*/  LDL.LU.64 R22, [R1+0x1f30] ;  /* 0x001f300001167983 */ /* 0x001ee20000300a00 */
[----:B------:R-:W3:Y:S02]  /*4bb50*/  LDL.LU.64 R20, [R1+0x1f28] ;  /* 0x001f280001147983 */ /* 0x000ee40000300a00 */
[C---:B---3--:R-:W-:Y:S11]  /*4bb60*/  HMMA.16816.F32.BF16 R20, R16.reuse, R12, R20 ;  /* 0x0000000c1014723c */ /* 0x048ff60000041814 */
[----:B------:R-:W-:Y:S11]  /*4bb70*/  @!UPT UIADD3 URZ, URZ, URZ, URZ ;  /* 0x0000003f3f3ff290 */ /* 0x000ff6000fffe03f */
[----:B------:R-:W-:Y:S01]  /*4bb80*/  @!UPT UIADD3 URZ, URZ, URZ, URZ ;  /* 0x0000003f3f3ff290 */ /* 0x000fe2000fffe03f */
[----:B------:R0:W-:Y:S01]  /*4bb90*/  STL.64 [R1+0x430], R20 ;  /* 0x0004301401007387 */ /* 0x0001e20000100a00 */
[----:B------:R-:W-:Y:S03]  /*4bba0*/  STL.64 [R1+0x438], R22 ;  /* 0x0004381601007387 */ /* 0x000fe60000100a00 */
[----:B0-----:R-:W3:Y:S01]  /*4bbb0*/  LDL.LU.64 R20, [R1+0x1f20] ;  /* 0x001f200001147983 */ /* 0x001ee20000300a00 */
[----:B------:R0:W-:Y:S03]  /*4bbc0*/  STL.64 [R1+0x1eb0], R12 ;  /* 0x001eb00c01007387 */ /* 0x0001e60000100a00 */
[----:B0-----:R-:W4:Y:S01]  /*4bbd0*/  LDL.LU R12, [R1+0x3a0] ;  /* 0x0003a000010c7983 */ /* 0x001f220000300800 */
[----:B------:R-:W4:Y:S02]  /*4bbe0*/  LDL.LU R13, [R1+0x3a4] ;  /* 0x0003a400010d7983 */ /* 0x000f240000300800 */
[----:B------:R-:W2:Y:S02]  /*4bbf0*/  LDL.LU R14, [R1+0x3a8] ;  /* 0x0003a800010e7983 */ /* 0x000ea40000300800 */
[----:B------:R-:W2:Y:S01]  /*4bc00*/  LDL.LU R15, [R1+0x3ac] ;  /* 0x0003ac00010f7983 */ /* 0x000ea20000300800 */
        /* <DEDUP_REMOVED lines=19> */
[----:B------:R-:W4:Y:S02]  /*4bd40*/  LDL.LU.64 R4, [R1+0x1ef8] ;  /* 0x001ef80001047983 */ /* 0x000f240000300a00 */
[----:B------:R-:W4:Y:S02]  /*4bd50*/  LDL.LU.64 R22, [R1+0x1ef0] ;  /* 0x001ef00001167983 */ /* 0x000f240000300a00 */
[----:B------:R-:W4:Y:S02]  /*4bd60*/  LDL.LU.64 R20, [R1+0x1ee8] ;  /* 0x001ee80001147983 */ /* 0x000f240000300a00 */
[----:B----4-:R-:W-:Y:S01]  /*4bd70*/  HMMA.16816.F32.BF16 R16, R16, R4, R20 ;  /* 0x000000041010723c */ /* 0x010fe20000041814 */
[----:B------:R-:W4:Y:S01]  /*4bd80*/  LDL.LU.64 R22, [R1+0x1ee0] ;  /* 0x001ee00001167983 */ /* 0x000f220000300a00 */
[----:B------:R-:W4:Y:S02]  /*4bd90*/  LDL.LU.64 R20, [R1+0x1ed8] ;  /* 0x001ed80001147983 */ /* 0x000f240000300a00 */
[----:B---3--:R-:W-:Y:S02]  /*4bda0*/  STL.64 [R1+0x1e78], R6 ;  /* 0x001e780601007387 */ /* 0x008fe40000100a00 */
[----:B------:R0:W-:Y:S11]  /*4bdb0*/  STL.64 [R1+0x1e70], R4 ;  /* 0x001e700401007387 */ /* 0x0001f60000100a00 */
[----:B------:R-:W-:Y:S06]  /*4bdc0*/  @!UPT UIADD3 URZ, URZ, URZ, URZ ;  /* 0x0000003f3f3ff290 */ /* 0x000fec000fffe03f */
[----:B------:R1:W-:Y:S01]  /*4bdd0*/  STL.64 [R1+0x370], R16 ;  /* 0x0003701001007387 */ /* 0x0003e20000100a00 */
[----:B------:R-:W-:Y:S02]  /*4bde0*/  STL.64 [R1+0x378], R18 ;  /* 0x0003781201007387 */ /* 0x000fe40000100a00 */
[----:B0-----:R-:W4:Y:S02]  /*4bdf0*/  LDL.LU R4, [R1+0x3c0] ;  /* 0x0003c00001047983 */ /* 0x001f240000300800 */
[----:B------:R-:W4:Y:S01]  /*4be00*/  LDL.LU R5, [R1+0x3c4] ;  /* 0x0003c40001057983 */ /* 0x000f220000300800 */
[----:B------:R-:W4:Y:S01]  /*4be10*/  LDL.LU R6, [R1+0x3c8] ;  /* 0x0003c80001067983 */ /* 0x000f220000300800 */
[----:B------:R-:W4:Y:S03]  /*4be20*/  LDL.LU R7, [R1+0x3cc] ;  /* 0x0003cc0001077983 */ /* 0x000f260000300800 */
[----:B-1----:R-:W3:Y:S01]  /*4be30*/  LDL.LU.64 R16, [R1+0x10] ;  /* 0x0000100001107983 */ /* 0x002ee20000300a00 */
[C---:B----4-:R-:W-:Y:S11]  /*4be40*/  HMMA.16816.F32.BF16 R4, R20.reuse, R24, R4 ;  /* 0x000000181404723c */ /* 0x050ff60000041804 */
        /* <DEDUP_REMOVED lines=17> */
[----:B------:R-:W-:Y:S11]  /*4bf60*/  IMAD.MOV.U32 R11, RZ, RZ, R25 ;  /* 0x000000ffff0b7224 */ /* 0x000ff600078e0019 */
[----:B------:R-:W-:Y:S11]  /*4bf70*/  @!UPT UIADD3 URZ, URZ, URZ, URZ ;  /* 0x0000003f3f3ff290 */ /* 0x000ff6000fffe03f */
[----:B------:R0:W-:Y:S01]  /*4bf80*/  STL.64 [R1+0x3c0], R12 ;  /* 0x0003c00c01007387 */ /* 0x0001e20000100a00 */
[----:B------:R1:W-:Y:S03]  /*4bf90*/  STL.64 [R1+0x3c8], R14 ;  /* 0x0003c80e01007387 */ /* 0x0003e60000100a00 */
[----:B0-----:R-:W2:Y:S01]  /*4bfa0*/  LDL.LU.64 R12, [R1+0x1eb0] ;  /* 0x001eb000010c7983 */ /* 0x001ea20000300a00 */
[----:B-1----:R-:W-:Y:S02]  /*4bfb0*/  IMAD.MOV.U32 R14, RZ, RZ, R24 ;  /* 0x000000ffff0e7224 */ /* 0x002fe400078e0018 */
[----:B------:R-:W4:Y:S02]  /*4bfc0*/  LDL.LU.64 R26, [R1+0x1ea8] ;  /* 0x001ea800011a7983 */ /* 0x000f240000300a00 */
[----:B------:R-:W4:Y:S02]  /*4bfd0*/  LDL.LU.64 R24, [R1+0x1ea0] ;  /* 0x001ea00001187983 */ /* 0x000f240000300a00 */
[----:B----4-:R-:W-:Y:S11]  /*4bfe0*/  HMMA.16816.F32.BF16 R24, R20, R8, R24 ;  /* 0x000000081418723c */ /* 0x010ff60000041818 */
[----:B------:R-:W-:Y:S11]  /*4bff0*/  @!UPT UIADD3 URZ, URZ, URZ, URZ ;  /* 0x0000003f3f3ff290 */ /* 0x000ff6000fffe03f */
[----:B------:R-:W-:Y:S01]  /*4c000*/  @!UPT UIADD3 URZ, URZ, URZ, URZ ;  /* 0x0000003f3f3ff290 */ /* 0x000fe2000fffe03f */
[----:B------:R-:W-:Y:S01]  /*4c010*/  STL.64 [R1+0x3b0], R24 ;  /* 0x0003b01801007387 */ /* 0x000fe20000100a00 */
[----:B------:R0:W-:Y:S03]  /*4c020*/  STL.64 [R1+0x3b8], R26 ;  /* 0x0003b81a01007387 */ /* 0x0001e60000100a00 */
[----:B0-----:R-:W2:Y:S01]  /*4c030*/  LDL.LU.64 R26, [R1+0x1e98] ;  /* 0x001e9800011a7983 */ /* 0x001ea20000300a00 */
[----:B------:R-:W2:Y:S02]  /*4c040*/  LDL.LU.64 R24, [R1+0x1e90] ;  /* 0x001e900001187983 */ /* 0x000ea40000300a00 */
        /* <DEDUP_REMOVED lines=9> */
[----:B------:R-:W-:Y:S02]  /*4c0e0*/  IMAD.MOV.U32 R4, RZ, RZ, R10 ;  /* 0x000000ffff047224 */ /* 0x000fe400078e000a */
[----:B------:R-:W-:Y:S01]  /*4c0f0*/  IMAD.MOV.U32 R5, RZ, RZ, R0 ;  /* 0x000000ffff057224 */ /* 0x000fe200078e0000 */
[C---:B--2---:R-:W-:Y:S11]  /*4c100*/  HMMA.16816.F32.BF16 R24, R20.reuse, R12, R24 ;  /* 0x0000000c1418723c */ /* 0x044ff60000041818 */
[----:B------:R-:W-:Y:S11]  /*4c110*/  @!UPT UIADD3 URZ, URZ, URZ, URZ ;  /* 0x0000003f3f3ff290 */ /* 0x000ff6000fffe03f */
[----:B------:R-:W-:Y:S01]  /*4c120*/  @!UPT UIADD3 URZ, URZ, URZ, URZ ;  /* 0x0000003f3f3ff290 */ /* 0x000fe2000fffe03f */
[----:B------:R-:W-:Y:S01]  /*4c130*/  STL.64 [R1+0x3a0], R24 ;  /* 0x0003a01801007387 */ /* 0x000fe20000100a00 */
[----:B------:R-:W-:Y:S02]  /*4c140*/  STL.64 [R1+0x3a8], R26 ;  /* 0x0003a81a01007387 */ /* 0x000fe40000100a00 */
[----:B------:R-:W-:Y:S02]  /*4c150*/  STL.64 [R1+0x1e80], R8 ;  /* 0x001e800801007387 */ /* 0x000fe40000100a00 */
[----:B------:R0:W-:Y:S02]  /*4c160*/  STL.64 [R1+0x1e88], R4 ;  /* 0x001e880401007387 */ /* 0x0001e40000100a00 */
[----:B0-----:R-:W3:Y:S01]  /*4c170*/  LDL.LU R4, [R1+0x2d0] ;  /* 0x0002d00001047983 */ /* 0x001ee20000300800 */
[----:B------:R-:W3:Y:S02]  /*4c180*/  LDL.LU R5, [R1+0x2d4] ;  /* 0x0002d40001057983 */ /* 0x000ee40000300800 */
[----:B------:R-:W3:Y:S02]  /*4c190*/  LDL.LU R6, [R1+0x2d8] ;  /* 0x0002d80001067983 */ /* 0x000ee40000300800 */
[----:B------:R-:W3:Y:S01]  /*4c1a0*/  LDL.LU R7, [R1+0x2dc] ;  /* 0x0002dc0001077983 */ /* 0x000ee20000300800 */
[----:B------:R-:W2:Y:S01]  /*4c1b0*/  LDL.LU R8, [R1+0x2c0] ;  /* 0x0002c00001087983 */ /* 0x000ea20000300800 */
[----:B------:R-:W2:Y:S02]  /*4c1c0*/  LDL.LU R9, [R1+0x2c4] ;  /* 0x0002c40001097983 */ /* 0x000ea40000300800 */
[----:B------:R-:W2:Y:S02]  /*4c1d0*/  LDL.LU R10, [R1+0x2c8] ;  /* 0x0002c800010a7983 */ /* 0x000ea40000300800 */
[----:B------:R-:W2:Y:S01]  /*4c1e0*/  LDL.LU R11, [R1+0x2cc] ;  /* 0x0002cc00010b7983 */ /* 0x000ea20000300800 */
[----:B------:R-:W4:Y:S01]  /*4c1f0*/  LDL.LU R24, [R1+0x200] ;  /* 0x0002000001187983 */ /* 0x000f220000300800 */
[----:B------:R-:W4:Y:S02]  /*4c200*/  LDL.LU R25, [R1+0x204] ;  /* 0x0002040001197983 */ /* 0x000f240000300800 */
[----:B------:R-:W4:Y:S02]  /*4c210*/  LDL.LU R26, [R1+0x208] ;  /* 0x00020800011a7983 */ /* 0x000f240000300800 */
[----:B------:R-:W4:Y:S01]  /*4c220*/  LDL.LU R27, [R1+0x20c] ;  /* 0x00020c00011b7983 */ /* 0x000f220000300800 */
[----:B------:R0:W-:Y:S04]  /*4c230*/  STL.64 [R1+0x1e10], R12 ;  /* 0x001e100c01007387 */ /* 0x0001e80000100a00 */
        /* <DEDUP_REMOVED lines=32> */
[----:B------:R-:W2:Y:S11]  /*4c440*/  LDL.LU.64 R8, [R1+0x1e80] ;  /* 0x001e800001087983 */ /* 0x000eb60000300a00 */
[----:B------:R-:W-:Y:S11]  /*4c450*/  @!UPT UIADD3 URZ, URZ, URZ, URZ ;  /* 0x0000003f3f3ff290 */ /* 0x000ff6000fffe03f */
[----:B------:R-:W-:Y:S01]  /*4c460*/  STL.64 [R1+0x380], R4 ;  /* 0x0003800401007387 */ /* 0x000fe20000100a00 */
[----:B------:R0:W-:Y:S03]  /*4c470*/  STL.64 [R1+0x388], R6 ;  /* 0x0003880601007387 */ /* 0x0001e60000100a00 */
[----:B0-----:R-:W3:Y:S01]  /*4c480*/  LDL.LU.64 R6, [R1+0x1e78] ;  /* 0x001e780001067983 */ /* 0x001ee20000300a00 */
[----:B------:R-:W4:Y:S02]  /*4c490*/  LDL.LU.64 R4, [R1+0x1e70] ;  /* 0x001e700001047983 */ /* 0x000f240000300a00 */
[----:B----4-:R-:W-:Y:S01]  /*4c4a0*/  HMMA.16816.F32.BF16 R20, R20, R4, R24 ;  /* 0x000000041414723c */ /* 0x010fe20000041818 */
[----:B------:R-:W2:Y:S01]  /*4c4b0*/  LDL.LU.64 R26, [R1+0x1e68] ;  /* 0x001e6800011a7983 */ /* 0x000ea20000300a00 */
[----:B------:R-:W2:Y:S02]  /*4c4c0*/  LDL.LU.64 R24, [R1+0x1e60] ;  /* 0x001e600001187983 */ /* 0x000ea40000300a00 */
[----:B---3--:R-:W-:Y:S02]  /*4c4d0*/  STL.64 [R1+0x1e00], R6 ;  /* 0x001e000601007387 */ /* 0x008fe40000100a00 */
[----:B------:R0:W-:Y:S11]  /*4c4e0*/  STL.64 [R1+0x1df8], R4 ;  /* 0x001df80401007387 */ /* 0x0001f60000100a00 */
[----:B------:R-:W-:Y:S06]  /*4c4f0*/  @!UPT UIADD3 URZ, URZ, URZ, URZ ;  /* 0x0000003f3f3ff290 */ /* 0x000fec000fffe03f */
[----:B------:R-:W-:Y:S01]  /*4c500*/  STL.64 [R1+0x2d0], R20 ;  /* 0x0002d01401007387 */ /* 0x000fe20000100a00 */
[----:B------:R1:W-:Y:S02]  /*4c510*/  STL.64 [R1+0x2d8], R22 ;  /* 0x0002d81601007387 */ /* 0x0003e40000100a00 */
[----:B0-----:R-:W3:Y:S02]  /*4c520*/  LDL.LU R4, [R1+0x260] ;  /* 0x0002600001047983 */ /* 0x001ee40000300800 */
[----:B------:R-:W3:Y:S01]  /*4c530*/  LDL.LU R5, [R1+0x264] ;  /* 0x0002640001057983 */ /* 0x000ee20000300800 */
[----:B------:R-:W3:Y:S01]  /*4c540*/  LDL.LU R6, [R1+0x268] ;  /* 0x0002680001067983 */ /* 0x000ee20000300800 */
[----:B------:R-:W3:Y:S03]  /*4c550*/  LDL.LU R7, [R1+0x26c] ;  /* 0x00026c0001077983 */ /* 0x000ee60000300800 */
[----:B-1----:R-:W4:Y:S01]  /*4c560*/  LDL R23, [R1+0x5c4] ;  /* 0x0005c40001177983 */ /* 0x002f220000100800 */
        /* <DEDUP_REMOVED lines=22> */
[----:B------:R-:W2:Y:S11]  /*4c6d0*/  LDL.LU.64 R12, [R1+0x1e10] ;  /* 0x001e1000010c7983 */ /* 0x000eb60000300a00 */
[----:B------:R-:W-:Y:S10]  /*4c6e0*/  @!UPT UIADD3 URZ, URZ, URZ, URZ ;  /* 0x0000003f3f3ff290 */ /* 0x000ff4000fffe03f */
        /* <DEDUP_REMOVED lines=9> */
[----:B--2---:R-:W-:Y:S01]  /*4c780*/  HMMA.16816.F32.BF16 R16, R24, R12, R16 ;  /* 0x0000000c1810723c */ /* 0x004fe20000041810 */
[----:B------:R-:W-:-:S02]  /*4c790*/  IMAD.MOV.U32 R29, RZ, RZ, R12 ;  /* 0x000000ffff1d7224 */ /* 0x000fc400078e000c */
[----:B------:R-:W-:Y:S02]  /*4c7a0*/  IMAD.MOV.U32 R28, RZ, RZ, R13 ;  /* 0x000000ffff1c7224 */ /* 0x000fe400078e000d */
[----:B------:R-:W0:Y:S11]  /*4c7b0*/  LDSM.16.MT88.4 R12, [R2+0x16080] ;  /* 0x01608000020c783b */ /* 0x000e360000004200 */
[----:B------:R-:W-:Y:S07]  /*4c7c0*/  @!UPT UIADD3 URZ, URZ, URZ, URZ ;  /* 0x0000003f3f3ff290 */ /* 0x000fee000fffe03f */
[----:B------:R1:W-:Y:S01]  /*4c7d0*/  STL.64 [R1+0x280], R16 ;  /* 0x0002801001007387 */ /* 0x0003e20000100a00 */
[----:B------:R-:W-:Y:S03]  /*4c7e0*/  STL.64 [R1+0x288], R18 ;  /* 0x0002881201007387 */ /* 0x000fe60000100a00 */
[----:B-1----:R-:W3:Y:S04]  /*4c7f0*/  LDL.LU.64 R16, [R1+0x1e08] ;  /* 0x001e080001107983 */ /* 0x002ee80000300a00 */
[----:B0-----:R-:W-:Y:S01]  /*4c800*/  STL.64 [R1+0x1d68], R14 ;  /* 0x001d680e01007387 */ /* 0x001fe20000100a00 */
[----:B------:R0:W-:Y:S03]  /*4c810*/  STL.64 [R1+0x1d60], R12 ;  /* 0x001d600c01007387 */ /* 0x0001e60000100a00 */
[----:B0-----:R-:W2:Y:S01]  /*4c820*/  LDL.LU.64 R12, [R1] ;  /* 0x00000000010c7983 */ /* 0x001ea20000300a00 */
[----:B---3--:R-:W-:Y:S01]  /*4c830*/  HMMA.16816.F32.BF16 R4, R24, R16, R4 ;  /* 0x000000101804723c */ /* 0x008fe20000041804 */
[----:B------:R-:W-:-:S02]  /*4c840*/  IMAD.MOV.U32 R2, RZ, RZ, R16 ;  /* 0x000000ffff027224 */ /* 0x000fc400078e0010 */
[----:B------:R-:W-:Y:S02]  /*4c850*/  IMAD.MOV.U32 R0, RZ, RZ, R17 ;  /* 0x000000ffff007224 */ /* 0x000fe400078e0011 */
[----:B----4-:R-:W0:Y:S02]  /*4c860*/  LDSM.16.MT88.4 R16, [R23+0x17000] ;  /* 0x017000001710783b */ /* 0x010e240000004200 */
[----:B------:R-:W1:Y:S01]  /*4c870*/  LDSM.16.MT88.4 R20, [R23+0x17080] ;  /* 0x017080001714783b */ /* 0x000e620000004200 */
[C---:B--2---:R-:W-:Y:S11]  /*4c880*/  HMMA.16816.F32.BF16 R8, R24.reuse, R12, R8 ;  /* 0x0000000c1808723c */ /* 0x044ff60000041808 */
[----:B------:R-:W-:Y:S04]  /*4c890*/  @!UPT UIADD3 URZ, URZ, URZ, URZ ;  /* 0x0000003f3f3ff290 */ /* 0x000fe8000fffe03f */
[----:B------:R-:W-:Y:S01]  /*4c8a0*/  STL.64 [R1+0x270], R4 ;  /* 0x0002700401007387 */ /* 0x000fe20000100a00 */
[----:B------:R2:W-:Y:S03]  /*4c8b0*/  STL.64 [R1+0x278], R6 ;  /* 0x0002780601007387 */ /* 0x0005e60000100a00 */
[----:B--2---:R-:W2:Y:S01]  /*4c8c0*/  LDL.LU.64 R6, [R1+0x1e00] ;  /* 0x001e000001067983 */ /* 0x004ea20000300a00 */
[----:B------:R-:W3:Y:S03]  /*4c8d0*/  LDL.LU.64 R4, [R1+0x1df8] ;  /* 0x001df80001047983 */ /* 0x000ee60000300a00 */
[----:B0-----:R-:W-:Y:S01]  /*4c8e0*/  STL.64 [R1+0x1cb0], R18 ;  /* 0x001cb01201007387 */ /* 0x001fe20000100a00 */
[----:B------:R-:W-:Y:S02]  /*4c8f0*/  STL.64 [R1+0x1ca8], R16 ;  /* 0x001ca81001007387 */ /* 0x000fe40000100a00 */
[----:B------:R-:W-:Y:S02]  /*4c900*/  STL.64 [R1+0x1db0], R12 ;  /* 0x001db00c01007387 */ /* 0x000fe40000100a00 */
[----:B------:R-:W-:Y:S01]  /*4c910*/  STL.64 [R1+0x260], R8 ;  /* 0x0002600801007387 */ /* 0x000fe20000100a00 */
[----:B------:R-:W-:Y:S01]  /*4c920*/  STL.64 [R1+0x268], R10 ;  /* 0x0002680a01007387 */ /* 0x000fe20000100a00 */
[----:B-1----:R-:W-:Y:S02]  /*4c930*/  STL.64 [R1+0x1c40], R22 ;  /* 0x001c401601007387 */ /* 0x002fe40000100a00 */
[----:B------:R0:W-:Y:S02]  /*4c940*/  STL.64 [R1+0x1c38], R20 ;  /* 0x001c381401007387 */ /* 0x0001e40000100a00 */
[----:B0-----:R-:W4:Y:S01]  /*4c950*/  LDL.LU R20, [R1+0x360] ;  /* 0x0003600001147983 */ /* 0x001f220000300800 */
[----:B------:R-:W4:Y:S02]  /*4c960*/  LDL.LU R21, [R1+0x364] ;  /* 0x0003640001157983 */ /* 0x000f240000300800 */
        /* <DEDUP_REMOVED lines=16> */
[----:B------:R-:W3:Y:S01]  /*4ca70*/  LDL.LU R8, [R1+0x230] ;  /* 0x0002300001087983 */ /* 0x000ee20000300800 */
[----:B------:R-:W3:Y:S02]  /*4ca80*/  LDL.LU R9, [R1+0x234] ;  /* 0x0002340001097983 */ /* 0x000ee40000300800 */
[----:B------:R-:W3:Y:S02]  /*4ca90*/  LDL.LU R10, [R1+0x238] ;  /* 0x00023800010a7983 */ /* 0x000ee40000300800 */
[----:B------:R-:W3:Y:S01]  /*4caa0*/  LDL.LU R11, [R1+0x23c] ;  /* 0x00023c00010b7983 */ /* 0x000ee20000300800 */
[----:B--2---:R0:W-:Y:S04]  /*4cab0*/  STL.64 [R1+0x1dc0], R14 ;  /* 0x001dc00e01007387 */ /* 0x0041e80000100a00 */
[----:B0-----:R-:W2:Y:S01]  /*4cac0*/  LDL R15, [R1+0x13a4] ;  /* 0x0013a400010f7983 */ /* 0x001ea20000100800 */
[----:B------:R0:W-:Y:S03]  /*4cad0*/  STL.64 [R1+0x1db8], R12 ;  /* 0x001db80c01007387 */ /* 0x0001e60000100a00 */
[----:B0-----:R-:W2:Y:S04]  /*4cae0*/  LDL.LU.64 R12, [R1+0x50] ;  /* 0x00005000010c7983 */ /* 0x001ea80000300a00 */
[----:B--2---:R0:W-:Y:S04]  /*4caf0*/  STL.64 [R1+0x1dd0], R12 ;  /* 0x001dd00c01007387 */ /* 0x0041e80000100a00 */
[----:B0-----:R-:W2:Y:S01]  /*4cb00*/  LDL.LU.64 R12, [R1+0x60] ;  /* 0x00006000010c7983 */ /* 0x001ea20000300a00 */
[----:B------:R-:W-:Y:S02]  /*4cb10*/  STL.64 [R1+0x1d98], R18 ;  /* 0x001d981201007387 */ /* 0x000fe40000100a00 */
[----:B------:R0:W-:Y:S02]  /*4cb20*/  STL.64 [R1+0x1d90], R16 ;  /* 0x001d901001007387 */ /* 0x0001e40000100a00 */
[----:B0-----:R-:W2:Y:S04]  /*4cb30*/  LDL.LU.64 R16, [R1+0x30] ;  /* 0x0000300001107983 */ /* 0x001ea80000300a00 */
[----:B--2---:R0:W-:Y:S04]  /*4cb40*/  STL.64 [R1+0x1da8], R16 ;  /* 0x001da81001007387 */ /* 0x0041e80000100a00 */
[----:B0-----:R-:W2:Y:S04]  /*4cb50*/  LDL.LU.64 R16, [R1+0x40] ;  /* 0x0000400001107983 */ /* 0x001ea80000300a00 */
[----:B--2---:R0:W-:Y:S04]  /*4cb60*/  STL.64 [R1+0x1dc8], R16 ;  /* 0x001dc81001007387 */ /* 0x0041e80000100a00 */
[----:B0-----:R-:W2:Y:S01]  /*4cb70*/  LDL.LU R16, [R1+0x5a0] ;  /* 0x0005a00001107983 */ /* 0x001ea20000300800 */
[----:B------:R-:W2:Y:S02]  /*4cb80*/  LDL.LU R17, [R1+0x5a4] ;  /* 0x0005a40001117983 */ /* 0x000ea40000300800 */
[----:B------:R-:W2:Y:S02]  /*4cb90*/  LDL.LU R18, [R1+0x5a8] ;  /* 0x0005a80001127983 */ /* 0x000ea40000300800 */
[----:B------:R-:W2:Y:S01]  /*4cba0*/  LDL.LU R19, [R1+0x5ac] ;  /* 0x0005ac0001137983 */ /* 0x000ea20000300800 */
[----:B------:R-:W-:Y:S01]  /*4cbb0*/  STL.64 [R1+0x1ce0], R22 ;  /* 0x001ce01601007387 */ /* 0x000fe20000100a00 */
[----:B----4-:R0:W-:Y:S03]  /*4cbc0*/  STL.64 [R1+0x1cd8], R20 ;  /* 0x001cd81401007387 */ /* 0x0101e60000100a00 */
[----:B0-----:R-:W4:Y:S01]  /*4cbd0*/  LDL.LU R20, [R1+0x90] ;  /* 0x0000900001147983 */ /* 0x001f220000300800 */
[----:B------:R-:W4:Y:S02]  /*4cbe0*/  LDL.LU R21, [R1+0x94] ;  /* 0x0000940001157983 */ /* 0x000f240000300800 */
[----:B------:R-:W2:Y:S02]  /*4cbf0*/  LDL.LU R22, [R1+0x98] ;  /* 0x0000980001167983 */ /* 0x000ea40000300800 */
[----:B------:R-:W2:Y:S01]  /*4cc00*/  LDL.LU R23, [R1+0x9c] ;  /* 0x00009c0001177983 */ /* 0x000ea20000300800 */
[----:B---3--:R-:W-:Y:S01]  /*4cc10*/  HMMA.16816.F32.BF16 R24, R24, R4, R8 ;  /* 0x000000041818723c */ /* 0x008fe20000041808 */
[----:B--2---:R-:W-:Y:S01]  /*4cc20*/  STL.64 [R1+0x1cf0], R22 ;  /* 0x001cf01601007387 */ /* 0x004fe20000100a00 */
[----:B----4-:R0:W-:Y:S02]  /*4cc30*/  STL.64 [R1+0x1ce8], R20 ;  /* 0x001ce81401007387 */ /* 0x0101e40000100a00 */
[----:B0-----:R-:W-:-:S02]  /*4cc40*/  IMAD.MOV.U32 R20, RZ, RZ, R29 ;  /* 0x000000ffff147224 */ /* 0x001fc400078e001d */
[----:B------:R-:W-:Y:S01]  /*4cc50*/  IMAD.MOV.U32 R21, RZ, RZ, R28 ;  /* 0x000000ffff157224 */ /* 0x000fe200078e001c */
[----:B------:R-:W2:Y:S01]  /*4cc60*/  LDL.LU R29, [R1+0x1df4] ;  /* 0x001df400011d7983 */ /* 0x000ea20000300800 */
[----:B------:R-:W3:Y:S03]  /*4cc70*/  LDL.LU R28, [R1+0x1df0] ;  /* 0x001df000011c7983 */ /* 0x000ee60000300800 */
[----:B------:R0:W-:Y:S04]  /*4cc80*/  STL.64 [R1+0x1da0], R20 ;  /* 0x001da01401007387 */ /* 0x0001e80000100a00 */
[----:B0-----:R-:W4:Y:S01]  /*4cc90*/  LDL.LU R20, [R1+0x580] ;  /* 0x0005800001147983 */ /* 0x001f220000300800 */
[----:B------:R-:W4:Y:S02]  /*4cca0*/  LDL.LU R21, [R1+0x584] ;  /* 0x0005840001157983 */ /* 0x000f240000300800 */
[----:B------:R-:W4:Y:S02]  /*4ccb0*/  LDL.LU R22, [R1+0x588] ;  /* 0x0005880001167983 */ /* 0x000f240000300800 */
[----:B------:R-:W4:Y:S01]  /*4ccc0*/  LDL.LU R23, [R1+0x58c] ;  /* 0x00058c0001177983 */ /* 0x000f220000300800 */
[----:B------:R-:W2:Y:S01]  /*4ccd0*/  LDL.LU.64 R10, [R1+0x1de8] ;  /* 0x001de800010a7983 */ /* 0x000ea20000300a00 */
[----:B------:R-:W2:Y:S02]  /*4cce0*/  LDL.LU.64 R8, [R1+0x1de0] ;  /* 0x001de00001087983 */ /* 0x000ea40000300a00 */
[----:B------:R-:W-:Y:S02]  /*4ccf0*/  STL.64 [R1+0x1d78], R6 ;  /* 0x001d780601007387 */ /* 0x000fe40000100a00 */
[----:B------:R0:W-:Y:S01]  /*4cd00*/  STL.64 [R1+0x1d70], R4 ;  /* 0x001d700401007387 */ /* 0x0001e20000100a00 */
[----:B------:R-:W-:Y:S01]  /*4cd10*/  STL.64 [R1+0x150], R24 ;  /* 0x0001501801007387 */ /* 0x000fe20000100a00 */
[----:B------:R-:W-:Y:S02]  /*4cd20*/  STL.64 [R1+0x158], R26 ;  /* 0x0001581a01007387 */ /* 0x000fe40000100a00 */
[----:B------:R-:W1:Y:S01]  /*4cd30*/  LDSM.16.MT88.4 R24, [R15+0x17000] ;  /* 0x017000000f18783b */ /* 0x000e620000004200 */
[----:B0-----:R-:W2:Y:S03]  /*4cd40*/  LDL.LU R4, [R1+0x5b0] ;  /* 0x0005b00001047983 */ /* 0x001ea60000300800 */
[----:B------:R-:W2:Y:S02]  /*4cd50*/  LDL.LU R5, [R1+0x5b4] ;  /* 0x0005b40001057983 */ /* 0x000ea40000300800 */
[----:B------:R-:W2:Y:S02]  /*4cd60*/  LDL.LU R6, [R1+0x5b8] ;  /* 0x0005b80001067983 */ /* 0x000ea40000300800 */
[----:B------:R-:W2:Y:S01]  /*4cd70*/  LDL.LU R7, [R1+0x5bc] ;  /* 0x0005bc0001077983 */ /* 0x000ea20000300800 */
[----:B-1----:R-:W-:Y:S01]  /*4cd80*/  STL.64 [R1+0x1bd0], R26 ;  /* 0x001bd01a01007387 */ /* 0x002fe20000100a00 */
[----:B------:R0:W-:Y:S02]  /*4cd90*/  STL.64 [R1+0x1bc8], R24 ;  /* 0x001bc81801007387 */ /* 0x0001e40000100a00 */
[----:B0-----:R-:W-:-:S02]  /*4cda0*/  IMAD.MOV.U32 R24, RZ, RZ, R2 ;  /* 0x000000ffff187224 */ /* 0x001fc400078e0002 */
[----:B------:R-:W-:Y:S01]  /*4cdb0*/  IMAD.MOV.U32 R25, RZ, RZ, R0 ;  /* 0x000000ffff197224 */ /* 0x000fe200078e0000 */
[----:B------:R-:W3:Y:S01]  /*4cdc0*/  LDL.LU R2, [R1+0x1ddc] ;  /* 0x001ddc0001027983 */ /* 0x000ee20000300800 */
[----:B------:R-:W3:Y:S01]  /*4cdd0*/  LDL.LU R0, [R1+0x1dd8] ;  /* 0x001dd80001007983 */ /* 0x000ee20000300800 */
        /* <DEDUP_REMOVED lines=25> */
[----:B------:R-:W4:Y:S02]  /*4cf70*/  LDL.LU.64 R16, [R1+0x1da8] ;  /* 0x001da80001107983 */ /* 0x000f240000300a00 */
[C---:B----4-:R-:W-:Y:S11]  /*4cf80*/  HMMA.16816.F32.BF16 R20, R8.reuse, R16, R20 ;  /* 0x000000100814723c */ /* 0x050ff60000041814 */
[----:B------:R-:W-:Y:S11]  /*4cf90*/  @!UPT UIADD3 URZ, URZ, URZ, URZ ;  /* 0x0000003f3f3ff290 */ /* 0x000ff6000fffe03f */
[----:B------:R-:W-:Y:S01]  /*4cfa0*/  @!UPT UIADD3 URZ, URZ, URZ, URZ ;  /* 0x0000003f3f3ff290 */ /* 0x000fe2000fffe03f */
[----:B------:R0:W-:Y:S01]  /*4cfb0*/  STL.64 [R1+0x200], R20 ;  /* 0x0002001401007387 */ /* 0x0001e20000100a00 */
[----:B------:R1:W-:Y:S03]  /*4cfc0*/  STL.64 [R1+0x208], R22 ;  /* 0x0002081601007387 */ /* 0x0003e60000100a00 */
[----:B0-----:R-:W4:Y:S01]  /*4cfd0*/  LDL.LU.64 R20, [R1+0x1da0] ;  /* 0x001da00001147983 */ /* 0x001f220000300a00 */
[----:B-1----:R-:W-:Y:S02]  /*4cfe0*/  IMAD.MOV.U32 R23, RZ, RZ, R16 ;  /* 0x000000ffff177224 */ /* 0x002fe400078e0010 */
[----:B------:R-:W-:Y:S02]  /*4cff0*/  IMAD.MOV.U32 R22, RZ, RZ, R17 ;  /* 0x000000ffff167224 */ /* 0x000fe400078e0011 */
[----:B------:R-:W4:Y:S01]  /*4d000*/  LDL.LU.64 R18, [R1+0x1d98] ;  /* 0x001d980001127983 */ /* 0x000f220000300a00 */
[----:B------:R-:W4:Y:S02]  /*4d010*/  LDL.LU.64 R16, [R1+0x1d90] ;  /* 0x001d900001107983 */ /* 0x000f240000300a00 */
        /* <DEDUP_REMOVED lines=18> */
[----:B------:R-:W-:Y:S01]  /*4d140*/  IMAD.MOV.U32 R20, RZ, RZ, R5 ;  /* 0x000000ffff147224 */ /* 0x000fe200078e0005 */
[C---:B----4-:R-:W-:Y:S11]  /*4d150*/  HMMA.16816.F32.BF16 R16, R8.reuse, R24, R16 ;  /* 0x000000180810723c */ /* 0x050ff60000041810 */
[----:B------:R-:W-:Y:S11]  /*4d160*/  @!UPT UIADD3 URZ, URZ, URZ, URZ ;  /* 0x0000003f3f3ff290 */ /* 0x000ff6000fffe03f */
[----:B------:R-:W-:Y:S01]  /*4d170*/  @!UPT UIADD3 URZ, URZ, URZ, URZ ;  /* 0x0000003f3f3ff290 */ /* 0x000fe2000fffe03f */
[----:B------:R0:W-:Y:S01]  /*4d180*/  STL.64 [R1+0x1e0], R16 ;  /* 0x0001e01001007387 */ /* 0x0001e20000100a00 */
[----:B------:R1:W-:Y:S02]  /*4d190*/  STL.64 [R1+0x1e8], R18 ;  /* 0x0001e81201007387 */ /* 0x0003e40000100a00 */
[----:B------:R-:W2:Y:S02]  /*4d1a0*/  LDL.LU R4, [R1+0x1d0] ;  /* 0x0001d00001047983 */ /* 0x000ea40000300800 */
[----:B------:R-:W2:Y:S01]  /*4d1b0*/  LDL.LU R5, [R1+0x1d4] ;  /* 0x0001d40001057983 */ /* 0x000ea20000300800 */
[----:B------:R-:W2:Y:S01]  /*4d1c0*/  LDL.LU R6, [R1+0x1d8] ;  /* 0x0001d80001067983 */ /* 0x000ea20000300800 */
[----:B------:R-:W2:Y:S03]  /*4d1d0*/  LDL.LU R7, [R1+0x1dc] ;  /* 0x0001dc0001077983 */ /* 0x000ea60000300800 */
[----:B0-----:R-:W4:Y:S01]  /*4d1e0*/  LDL.LU R16, [R1+0x4c0] ;  /* 0x0004c00001107983 */ /* 0x001f220000300800 */
[----:B------:R-:W4:Y:S02]  /*4d1f0*/  LDL.LU R17, [R1+0x4c4] ;  /* 0x0004c40001117983 */ /* 0x000f240000300800 */
[----:B-1----:R-:W4:Y:S02]  /*4d200*/  LDL.LU R18, [R1+0x4c8] ;  /* 0x0004c80001127983 */ /* 0x002f240000300800 */
        /* <DEDUP_REMOVED lines=33> */
[----:B------:R-:W-:Y:S01]  /*4d420*/  STL.64 [R1+0x1d0], R4 ;  /* 0x0001d00401007387 */ /* 0x000fe20000100a00 */
[----:B------:R0:W-:Y:S03]  /*4d430*/  STL.64 [R1+0x1d8], R6 ;  /* 0x0001d80601007387 */ /* 0x0001e60000100a00 */
[----:B0-----:R-:W2:Y:S01]  /*4d440*/  LDL.LU.64 R6, [R1+0x1d78] ;  /* 0x001d780001067983 */ /* 0x001ea20000300a00 */
[----:B------:R-:W4:Y:S02]  /*4d450*/  LDL.LU.64 R4, [R1+0x1d70] ;  /* 0x001d700001047983 */ /* 0x000f240000300a00 */
[----:B------:R-:W2:Y:S02]  /*4d460*/  LDL.LU.64 R14, [R1+0x1d68] ;  /* 0x001d6800010e7983 */ /* 0x000ea40000300a00 */
[----:B------:R-:W2:Y:S01]  /*4d470*/  LDL.LU.64 R12, [R1+0x1d60] ;  /* 0x001d6000010c7983 */ /* 0x000ea20000300a00 */
[----:B----4-:R-:W-:Y:S01]  /*4d480*/  HMMA.16816.F32.BF16 R8, R8, R4, R16 ;  /* 0x000000040808723c */ /* 0x010fe20000041810 */
[----:B------:R-:W4:Y:S11]  /*4d490*/  LDL.LU R16, [R1+0x70] ;  /* 0x0000700001107983 */ /* 0x000f360000300800 */
[----:B------:R-:W-:Y:S11]  /*4d4a0*/  @!UPT UIADD3 URZ, URZ, URZ, URZ ;  /* 0x0000003f3f3ff290 */ /* 0x000ff6000fffe03f */
[----:B------:R0:W-:Y:S02]  /*4d4b0*/  STL.64 [R1+0x100], R8 ;  /* 0x0001000801007387 */ /* 0x0001e40000100a00 */
[----:B0-----:R-:W-:Y:S02]  /*4d4c0*/  IMAD.MOV.U32 R8, RZ, RZ, R23 ;  /* 0x000000ffff087224 */ /* 0x001fe400078e0017 */
[----:B------:R-:W-:Y:S02]  /*4d4d0*/  IMAD.MOV.U32 R9, RZ, RZ, R22 ;  /* 0x000000ffff097224 */ /* 0x000fe400078e0016 */
[C---:B--2---:R-:W-:Y:S01]  /*4d4e0*/  HMMA.16816.F32.BF16 R20, R12.reuse, R20, R24 ;  /* 0x000000140c14723c */ /* 0x044fe20000041818 */
[----:B------:R0:W-:Y:S01]  /*4d4f0*/  STL.64 [R1+0x108], R10 ;  /* 0x0001080a01007387 */ /* 0x0001e20000100a00 */
[----:B------:R-:W4:Y:S02]  /*4d500*/  LDL.LU R17, [R1+0x74] ;  /* 0x0000740001117983 */ /* 0x000f240000300800 */
[----:B------:R-:W4:Y:S02]  /*4d510*/  LDL.LU R18, [R1+0x78] ;  /* 0x0000780001127983 */ /* 0x000f240000300800 */
[----:B------:R-:W4:Y:S01]  /*4d520*/  LDL.LU R19, [R1+0x7c] ;  /* 0x00007c0001137983 */ /* 0x000f220000300800 */
[----:B0-----:R-:W2:Y:S04]  /*4d530*/  LDL R10, [R1+0x8] ;  /* 0x00000800010a7983 */ /* 0x001ea80000100800 */
[----:B------:R-:W2:Y:S01]  /*4d540*/  LDL R11, [R1+0xc] ;  /* 0x00000c00010b7983 */ /* 0x000ea20000100800 */
[----:B------:R-:W2:Y:S02]  /*4d550*/  LDL.LU.64 R26, [R1+0x1d58] ;  /* 0x001d5800011a7983 */ /* 0x000ea40000300a00 */
[----:B------:R-:W2:Y:S09]  /*4d560*/  LDL.LU.64 R24, [R1+0x1d50] ;  /* 0x001d500001187983 */ /* 0x000eb20000300a00 */
        /* <DEDUP_REMOVED lines=35> */
[----:B------:R0:W-:Y:S01]  /*4d7a0*/  STL.64 [R1+0x90], R24 ;  /* 0x0000901801007387 */ /* 0x0001e20000100a00 */
[----:B------:R1:W-:Y:S03]  /*4d7b0*/  STL.64 [R1+0x98], R26 ;  /* 0x0000981a01007387 */ /* 0x0003e60000100a00 */
[----:B0-----:R-:W3:Y:S01]  /*4d7c0*/  LDL.LU R24, [R1+0x180] ;  /* 0x0001800001187983 */ /* 0x001ee20000300800 */
[----:B------:R-:W-:Y:S02]  /*4d7d0*/  IMAD.MOV.U32 R25, RZ, RZ, R6 ;  /* 0x000000ffff197224 */ /* 0x000fe400078e0006 */
[----:B-1----:R-:W-:Y:S02]  /*4d7e0*/  IMAD.MOV.U32 R26, RZ, RZ, R7 ;  /* 0x000000ffff1a7224 */ /* 0x002fe400078e0007 */
[----:B------:R-:W-:Y:S01]  /*4d7f0*/  IMAD.MOV.U32 R27, RZ, RZ, R3 ;  /* 0x000000ffff1b7224 */ /* 0x000fe200078e0003 */
[C---:B--2---:R-:W-:Y:S11]  /*4d800*/  HMMA.16816.F32.BF16 R20, R12.reuse, R8, R20 ;  /* 0x000000080c14723c */ /* 0x044ff60000041814 */
[----:B------:R-:W-:Y:S11]  /*4d810*/  @!UPT UIADD3 URZ, URZ, URZ, URZ ;  /* 0x0000003f3f3ff290 */ /* 0x000ff6000fffe03f */
[----:B------:R-:W-:Y:S01]  /*4d820*/  @!UPT UIADD3 URZ, URZ, URZ, URZ ;  /* 0x0000003f3f3ff290 */ /* 0x000fe2000fffe03f */
[----:B------:R0:W-:Y:S01]  /*4d830*/  STL.64 [R1+0x80], R20 ;  /* 0x0000801401007387 */ /* 0x0001e20000100a00 */
[----:B------:R1:W-:Y:S02]  /*4d840*/  STL.64 [R1+0x88], R22 ;  /* 0x0000881601007387 */ /* 0x0003e40000100a00 */
[----:B------:R-:W2:Y:S02]  /*4d850*/  LDL.LU R6, [R1+0x1cd0] ;  /* 0x001cd00001067983 */ /* 0x000ea40000300800 */
[----:B------:R-:W2:Y:S01]  /*4d860*/  LDL.LU R7, [R1+0x1ccc] ;  /* 0x001ccc0001077983 */ /* 0x000ea20000300800 */
[----:B------:R-:W2:Y:S04]  /*4d870*/  LDL.LU R3, [R1+0x1cc8] ;  /* 0x001cc80001037983 */ /* 0x000ea80000300800 */
[----:B0-----:R-:W2:Y:S01]  /*4d880*/  LDL.LU R20, [R1+0x330] ;  /* 0x0003300001147983 */ /* 0x001ea20000300800 */
[----:B------:R-:W2:Y:S02]  /*4d890*/  LDL.LU R21, [R1+0x334] ;  /* 0x0003340001157983 */ /* 0x000ea40000300800 */
[----:B-1----:R-:W2:Y:S02]  /*4d8a0*/  LDL.LU R22, [R1+0x338] ;  /* 0x0003380001167983 */ /* 0x002ea40000300800 */
[----:B------:R-:W2:Y:S01]  /*4d8b0*/  LDL.LU R23, [R1+0x33c] ;  /* 0x00033c0001177983 */ /* 0x000ea20000300800 */
[----:B----4-:R-:W-:Y:S01]  /*4d8c0*/  HMMA.16816.F32.BF16 R12, R12, R4, R16 ;  /* 0x000000040c0c723c */ /* 0x010fe20000041810 */
[----:B--2---:R0:W-:Y:S01]  /*4d8d0*/  STL.64 [R1+0x1c98], R22 ;  /* 0x001c981601007387 */ /* 0x0041e20000100a00 */
[----:B------:R-:W-:Y:S03]  /*4d8e0*/  STL.64 [R1+0x1c90], R20 ;  /* 0x001c901401007387 */ /* 0x000fe60000100a00 */
[----:B0-----:R-:W2:Y:S01]  /*4d8f0*/  LDL.64 R22, [R1+0x68] ;  /* 0x0000680001167983 */ /* 0x001ea20000100a00 */
[----:B------:R-:W-:Y:S02]  /*4d900*/  STL.64 [R1+0x1be8], R26 ;  /* 0x001be81a01007387 */ /* 0x000fe40000100a00 */
[----:B---3--:R0:W-:Y:S02]  /*4d910*/  STL.64 [R1+0x1be0], R24 ;  /* 0x001be01801007387 */ /* 0x0081e40000100a00 */
[----:B0-----:R-:W-:-:S02]  /*4d920*/  IMAD.MOV.U32 R24, RZ, RZ, R0 ;  /* 0x000000ffff187224 */ /* 0x001fc400078e0000 */
[----:B------:R-:W3:Y:S01]  /*4d930*/  LDL.LU R0, [R1+0x1cc4] ;  /* 0x001cc40001007983 */ /* 0x000ee20000300800 */
[----:B------:R-:W-:Y:S02]  /*4d940*/  IMAD.MOV.U32 R26, RZ, RZ, R28 ;  /* 0x000000ffff1a7224 */ /* 0x000fe400078e001c */
[----:B------:R-:W-:Y:S02]  /*4d950*/  IMAD.MOV.U32 R27, RZ, RZ, R29 ;  /* 0x000000ffff1b7224 */ /* 0x000fe400078e001d */
[----:B------:R-:W-:Y:S02]  /*4d960*/  IMAD.MOV.U32 R25, RZ, RZ, R2 ;  /* 0x000000ffff197224 */ /* 0x000fe400078e0002 */
[----:B------:R-:W4:Y:S01]  /*4d970*/  LDL.LU R2, [R1+0x1cc0] ;  /* 0x001cc00001027983 */ /* 0x000f220000300800 */
[----:B------:R-:W2:Y:S02]  /*4d980*/  LDL.LU R28, [R1+0x1cbc] ;  /* 0x001cbc00011c7983 */ /* 0x000ea40000300800 */
[----:B------:R-:W4:Y:S02]  /*4d990*/  LDL.LU R29, [R1+0x1cb8] ;  /* 0x001cb800011d7983 */ /* 0x000f240000300800 */
[----:B------:R0:W-:Y:S01]  /*4d9a0*/  STL.64 [R1+0x1bf8], R26 ;  /* 0x001bf81a01007387 */ /* 0x0001e20000100a00 */
[----:B------:R-:W-:Y:S01]  /*4d9b0*/  STL.64 [R1+0x1bf0], R24 ;  /* 0x001bf01801007387 */ /* 0x000fe20000100a00 */
[----:B------:R-:W-:-:S03]  /*4d9c0*/  IMAD.MOV.U32 R4, RZ, RZ, R3 ;  /* 0x000000ffff047224 */ /* 0x000fc600078e0003 */
[----:B0-----:R-:W4:Y:S01]  /*4d9d0*/  LDL R26, [R1+0x48] ;  /* 0x00004800011a7983 */ /* 0x001f220000100800 */
[----:B------:R-:W4:Y:S02]  /*4d9e0*/  LDL.LU.64 R18, [R1+0x1cb0] ;  /* 0x001cb00001127983 */ /* 0x000f240000300a00 */
[----:B------:R-:W4:Y:S02]  /*4d9f0*/  LDL.LU.64 R16, [R1+0x1ca8] ;  /* 0x001ca80001107983 */ /* 0x000f240000300a00 */
[----:B------:R-:W-:Y:S01]  /*4da00*/  STL.64 [R1+0x70], R12 ;  /* 0x0000700c01007387 */ /* 0x000fe20000100a00 */
[----:B------:R-:W-:Y:S01]  /*4da10*/  STL [R1+0x78], R14 ;  /* 0x0000780e01007387 */ /* 0x000fe20000100800 */
[----:B------:R0:W-:Y:S02]  /*4da20*/  STL.64 [R1+0x1c48], R6 ;  /* 0x001c480601007387 */ /* 0x0001e40000100a00 */
[----:B------:R-:W4:Y:S02]  /*4da30*/  LDL.LU R3, [R1+0x1ca0] ;  /* 0x001ca00001037983 */ /* 0x000f240000300800 */
[----:B------:R-:W4:Y:S01]  /*4da40*/  LDL.LU R5, [R1+0x344] ;  /* 0x0003440001057983 */ /* 0x000f220000300800 */
[----:B0-----:R-:W4:Y:S01]  /*4da50*/  LDL.LU R6, [R1+0x348] ;  /* 0x0003480001067983 */ /* 0x001f220000300800 */
[----:B------:R-:W4:Y:S02]  /*4da60*/  LDL.LU R7, [R1+0x34c] ;  /* 0x00034c0001077983 */ /* 0x000f240000300800 */
[----:B---3--:R-:W-:-:S02]  /*4da70*/  IMAD.MOV.U32 R27, RZ, RZ, R0 ;  /* 0x000000ffff1b7224 */ /* 0x008fc400078e0000 */
[----:B------:R-:W-:Y:S02]  /*4da80*/  IMAD.MOV.U32 R0, RZ, RZ, R15 ;  /* 0x000000ffff007224 */ /* 0x000fe400078e000f */
[----:B------:R-:W3:Y:S01]  /*4da90*/  LDL.64 R14, [R1+0x18] ;  /* 0x00001800010e7983 */ /* 0x000ee20000100a00 */
[----:B--2---:R-:W-:Y:S02]  /*4daa0*/  IMAD.MOV.U32 R13, RZ, RZ, R28 ;  /* 0x000000ffff0d7224 */ /* 0x004fe400078e001c */
[----:B----4-:R-:W-:Y:S02]  /*4dab0*/  IMAD.MOV.U32 R12, RZ, RZ, R29 ;  /* 0x000000ffff0c7224 */ /* 0x010fe400078e001d */
[----:B------:R-:W-:Y:S01]  /*4dac0*/  IMAD.MOV.U32 R8, RZ, RZ, R22 ;  /* 0x000000ffff087224 */ /* 0x000fe200078e0016 */
[----:B---3--:R0:W-:Y:S02]  /*4dad0*/  STL.64 [R1+0x1c60], R14 ;  /* 0x001c600e01007387 */ /* 0x0081e40000100a00 */
[----:B0-----:R-:W-:-:S02]  /*4dae0*/  IMAD.MOV.U32 R14, RZ, RZ, R3 ;  /* 0x000000ffff0e7224 */ /* 0x001fc400078e0003 */
[----:B------:R-:W-:-:S07]  /*4daf0*/  IMAD.MOV.U32 R15, RZ, RZ, R2 ;  /* 0x000000ffff0f7224 */ /* 0x000fce00078e0002 */
[C---:B------:R-:W-:Y:S01]  /*4db00*/  HMMA.16816.F32.BF16 R12, R16.reuse, R22, R12 ;  /* 0x00000016100c723c */ /* 0x040fe2000004180c */
[----:B------:R0:W-:Y:S02]  /*4db10*/  STL [R1+0x1b40], R0 ;  /* 0x001b400001007387 */ /* 0x0001e40000100800 */
[----:B0-----:R-:W-:Y:S02]  /*4db20*/  IMAD.MOV.U32 R0, RZ, RZ, R23 ;  /* 0x000000ffff007224 */ /* 0x001fe400078e0017 */
[----:B------:R-:W2:Y:S01]  /*4db30*/  LDL.LU.64 R22, [R1+0x1c98] ;  /* 0x001c980001167983 */ /* 0x000ea20000300a00 */
[----:B------:R-:W2:Y:S11]  /*4db40*/  LDL.LU.64 R20, [R1+0x1c90] ;  /* 0x001c900001147983 */ /* 0x000eb60000300a00 */
[----:B------:R-:W-:Y:S06]  /*4db50*/  @!UPT UIADD3 URZ, URZ, URZ, URZ ;  /* 0x0000003f3f3ff290 */ /* 0x000fec000fffe03f */
[----:B------:R-:W-:Y:S01]  /*4db60*/  STL.64 [R1+0x700], R12 ;  /* 0x0007000c01007387 */ /* 0x000fe20000100a00 */
[----:B------:R0:W-:Y:S03]  /*4db70*/  STL.64 [R1+0x708], R14 ;  /* 0x0007080e01007387 */ /* 0x0001e60000100a00 */
[----:B0-----:R-:W3:Y:S04]  /*4db80*/  LDL.64 R14, [R1+0x28] ;  /* 0x00002800010e7983 */ /* 0x001ee80000100a00 */
[----:B---3--:R0:W-:Y:S04]  /*4db90*/  STL.64 [R1+0x1c78], R14 ;  /* 0x001c780e01007387 */ /* 0x0081e80000100a00 */
[----:B0-----:R-:W3:Y:S01]  /*4dba0*/  LDL.64 R14, [R1+0x58] ;  /* 0x00005800010e7983 */ /* 0x001ee20000100a00 */
[----:B--2---:R-:W-:Y:S01]  /*4dbb0*/  HMMA.16816.F32.BF16 R20, R16, R26, R20 ;  /* 0x0000001a1014723c */ /* 0x004fe20000041814 */
[----:B------:R-:W-:-:S02]  /*4dbc0*/  IMAD.MOV.U32 R2, RZ, RZ, R12 ;  /* 0x000000ffff027224 */ /* 0x000fc400078e000c */
[----:B------:R-:W-:-:S03]  /*4dbd0*/  IMAD.MOV.U32 R3, RZ, RZ, R13 ;  /* 0x000000ffff037224 */ /* 0x000fc600078e000d */
[----:B------:R-:W-:Y:S02]  /*4dbe0*/  STL [R1+0x17b0], R2 ;  /* 0x0017b00201007387 */ /* 0x000fe40000100800 */
[----:B------:R0:W-:Y:S01]  /*4dbf0*/  STL [R1+0x17ac], R3 ;  /* 0x0017ac0301007387 */ /* 0x0001e20000100800 */
[----:B---3--:R-:W-:Y:S01]  /*4dc00*/  HMMA.16816.F32.BF16 R4, R16, R14, R4 ;  /* 0x0000000e1004723c */ /* 0x008fe20000041804 */
[----:B0-----:R-:W-:Y:S02]  /*4dc10*/  IMAD.MOV.U32 R3, RZ, RZ, R14 ;  /* 0x000000ffff037224 */ /* 0x001fe400078e000e */
[----:B------:R-:W-:Y:S11]  /*4dc20*/  IMAD.MOV.U32 R2, RZ, RZ, R15 ;  /* 0x000000ffff027224 */ /* 0x000ff600078e000f */
[----:B------:R-:W-:Y:S10]  /*4dc30*/  @!UPT UIADD3 URZ, URZ, URZ, URZ ;  /* 0x0000003f3f3ff290 */ /* 0x000ff4000fffe03f */
[----:B------:R-:W-:Y:S02]  /*4dc40*/  IMAD.MOV.U32 R28, RZ, RZ, R4 ;  /* 0x000000ffff1c7224 */ /* 0x000fe400078e0004 */
[----:B------:R-:W-:Y:S01]  /*4dc50*/  IMAD.MOV.U32 R29, RZ, RZ, R5 ;  /* 0x000000ffff1d7224 */ /* 0x000fe200078e0005 */
[----:B------:R0:W-:Y:S01]  /*4dc60*/  STL.64 [R1+0x6f0], R4 ;  /* 0x0006f00401007387 */ /* 0x0001e20000100a00 */
[----:B------:R1:W-:Y:S02]  /*4dc70*/  STL.64 [R1+0x6f8], R6 ;  /* 0x0006f80601007387 */ /* 0x0003e40000100a00 */
[----:B------:R-:W2:Y:S02]  /*4dc80*/  LDL R14, [R1+0x38] ;  /* 0x00003800010e7983 */ /* 0x000ea40000100800 */
[----:B------:R-:W2:Y:S01]  /*4dc90*/  LDL R15, [R1+0x3c] ;  /* 0x00003c00010f7983 */ /* 0x000ea20000100800 */
[----:B------:R-:W-:Y:S01]  /*4dca0*/  STL [R1+0x17b8], R28 ;  /* 0x0017b81c01007387 */ /* 0x000fe20000100800 */
[----:B------:R-:W-:Y:S03]  /*4dcb0*/  STL [R1+0x17b4], R29 ;  /* 0x0017b41d01007387 */ /* 0x000fe60000100800 */
[----:B0-----:R-:W3:Y:S01]  /*4dcc0*/  LDL.LU R4, [R1+0x2f0] ;  /* 0x0002f00001047983 */ /* 0x001ee20000300800 */
[----:B------:R-:W-:Y:S02]  /*4dcd0*/  STL.64 [R1+0x720], R20 ;  /* 0x0007201401007387 */ /* 0x000fe40000100a00 */
[----:B------:R-:W-:Y:S02]  /*4dce0*/  STL.64 [R1+0x728], R22 ;  /* 0x0007281601007387 */ /* 0x000fe40000100a00 */
[----:B------:R-:W3:Y:S01]  /*4dcf0*/  LDL.LU R5, [R1+0x2f4] ;  /* 0x0002f40001057983 */ /* 0x000ee20000300800 */
[----:B-1----:R-:W4:Y:S01]  /*4dd00*/  LDL.LU R6, [R1+0x2f8] ;  /* 0x0002f80001067983 */ /* 0x002f220000300800 */
[----:B------:R-:W4:Y:S03]  /*4dd10*/  LDL.LU R7, [R1+0x2fc] ;  /* 0x0002fc0001077983 */ /* 0x000f260000300800 */
[----:B----4-:R-:W-:Y:S01]  /*4dd20*/  STL.64 [R1+0x1c58], R6 ;  /* 0x001c580601007387 */ /* 0x010fe20000100a00 */
[----:B---3--:R0:W-:Y:S03]  /*4dd30*/  STL.64 [R1+0x1c50], R4 ;  /* 0x001c500401007387 */ /* 0x0081e60000100a00 */
        /* <DEDUP_REMOVED lines=20> */
[----:B------:R0:W-:Y:S02]  /*4de80*/  STL.64 [R1+0x1c08], R26 ;  /* 0x001c081a01007387 */ /* 0x0001e40000100a00 */
[----:B0-----:R-:W-:-:S02]  /*4de90*/  IMAD.MOV.U32 R26, RZ, RZ, R3 ;  /* 0x000000ffff1a7224 */ /* 0x001fc400078e0003 */
[----:B------:R-:W-:-:S05]  /*4dea0*/  IMAD.MOV.U32 R27, RZ, RZ, R2 ;  /* 0x000000ffff1b7224 */ /* 0x000fca00078e0002 */
[----:B------:R-:W-:Y:S01]  /*4deb0*/  STL.64 [R1+0x1c20], R26 ;  /* 0x001c201a01007387 */ /* 0x000fe20000100a00 */
[----:B------:R-:W4:Y:S01]  /*4dec0*/  LDL R9, [R1+0x13a0] ;  /* 0x0013a00001097983 */ /* 0x000f220000100800 */
[C---:B--2---:R-:W-:Y:S02]  /*4ded0*/  HMMA.16816.F32.BF16 R12, R16.reuse, R14, R4 ;  /* 0x0000000e100c723c */ /* 0x044fe40000041804 */
[----:B------:R-:W2:Y:S01]  /*4dee0*/  LDL.LU.64 R6, [R1+0x1c88] ;  /* 0x001c880001067983 */ /* 0x000ea20000300a00 */
[----:B------:R-:W2:Y:S11]  /*4def0*/  LDL.LU.64 R4, [R1+0x1c80] ;  /* 0x001c800001047983 */ /* 0x000eb60000300a00 */
[----:B------:R-:W-:Y:S09]  /*4df00*/  @!UPT UIADD3 URZ, URZ, URZ, URZ ;  /* 0x0000003f3f3ff290 */ /* 0x000ff2000fffe03f */
[----:B------:R-:W-:Y:S01]  /*4df10*/  STL.64 [R1+0x710], R12 ;  /* 0x0007100c01007387 */ /* 0x000fe20000100a00 */
[----:B------:R0:W-:Y:S03]  /*4df20*/  STL.64 [R1+0x718], R14 ;  /* 0x0007180e01007387 */ /* 0x0001e60000100a00 */
[----:B0-----:R-:W2:Y:S01]  /*4df30*/  LDL.LU.64 R14, [R1+0x1c78] ;  /* 0x001c7800010e7983 */ /* 0x001ea20000300a00 */
        /* <DEDUP_REMOVED lines=39> */
[----:B------:R-:W-:Y:S01]  /*4e1b0*/  IMAD.MOV.U32 R26, RZ, RZ, R8 ;  /* 0x000000ffff1a7224 */ /* 0x000fe200078e0008 */
[----:B---3--:R-:W-:Y:S02]  /*4e1c0*/  HMMA.16816.F32.BF16 R16, R16, R6, R20 ;  /* 0x000000061010723c */ /* 0x008fe40000041814 */
[----:B------:R-:W2:Y:S01]  /*4e1d0*/  LDL.LU.64 R22, [R1+0x1c40] ;  /* 0x001c400001167983 */ /* 0x000ea20000300a00 */
[----:B------:R-:W2:Y:S02]  /*4e1e0*/  LDL.LU.64 R20, [R1+0x1c38] ;  /* 0x001c380001147983 */ /* 0x000ea40000300a00 */
[----:B------:R0:W-:Y:S02]  /*4e1f0*/  STL.64 [R1+0x1bd8], R6 ;  /* 0x001bd80601007387 */ /* 0x0001e40000100a00 */
[----:B0-----:R-:W3:Y:S11]  /*4e200*/  LDL.64 R6, [R1+0x38] ;  /* 0x0000380001067983 */ /* 0x001ef60000100a00 */
[----:B------:R-:W-:Y:S05]  /*4e210*/  @!UPT UIADD3 URZ, URZ, URZ, URZ ;  /* 0x0000003f3f3ff290 */ /* 0x000fea000fffe03f */
[----:B------:R-:W-:Y:S01]  /*4e220*/  STL.64 [R1+0x570], R16 ;  /* 0x0005701001007387 */ /* 0x000fe20000100a00 */
[----:B------:R-:W-:Y:S01]  /*4e230*/  STL.64 [R1+0x578], R18 ;  /* 0x0005781201007387 */ /* 0x000fe20000100a00 */
        /* <DEDUP_REMOVED lines=20> */
[----:B------:R-:W3:Y:S02]  /*4e380*/  LDL.LU.64 R24, [R1+0x1bf0] ;  /* 0x001bf00001187983 */ /* 0x000ee40000300a00 */
[----:B---3--:R-:W-:Y:S11]  /*4e390*/  HMMA.16816.F32.BF16 R24, R20, R6, R24 ;  /* 0x000000061418723c */ /* 0x008ff60000041818 */
        /* <DEDUP_REMOVED lines=8> */
[----:B------:R-:W-:-:S02]  /*4e420*/  IMAD.MOV.U32 R2, RZ, RZ, R6 ;  /* 0x000000ffff027224 */ /* 0x000fc400078e0006 */
[----:B------:R-:W-:Y:S01]  /*4e430*/  IMAD.MOV.U32 R0, RZ, RZ, R7 ;  /* 0x000000ffff007224 */ /* 0x000fe200078e0007 */
[----:B------:R-:W2:Y:S01]  /*4e440*/  LDL R8, [R1+0x13a4] ;  /* 0x0013a40001087983 */ /* 0x000ea20000100800 */
[----:B------:R0:W-:Y:S02]  /*4e450*/  STL.64 [R1+0x1b70], R18 ;  /* 0x001b701201007387 */ /* 0x0001e40000100a00 */
[----:B------:R-:W2:Y:S01]  /*4e460*/  LDL.LU R16, [R1+0x110] ;  /* 0x0001100001107983 */ /* 0x000ea20000300800 */
[C---:B---3--:R-:W-:Y:S11]  /*4e470*/  HMMA.16816.F32.BF16 R4, R20.reuse, R18, R24 ;  /* 0x000000121404723c */ /* 0x048ff60000041818 */
[----:B------:R-:W-:Y:S11]  /*4e480*/  @!UPT UIADD3 URZ, URZ, URZ, URZ ;  /* 0x0000003f3f3ff290 */ /* 0x000ff6000fffe03f */
[----:B------:R-:W-:Y:S01]  /*4e490*/  @!UPT UIADD3 URZ, URZ, URZ, URZ ;  /* 0x0000003f3f3ff290 */ /* 0x000fe2000fffe03f */
[----:B------:R1:W-:Y:S01]  /*4e4a0*/  STL.64 [R1+0x360], R4 ;  /* 0x0003600401007387 */ /* 0x0003e20000100a00 */
[----:B------:R3:W-:Y:S02]  /*4e4b0*/  STL.64 [R1+0x368], R6 ;  /* 0x0003680601007387 */ /* 0x0007e40000100a00 */
[----:B------:R-:W2:Y:S02]  /*4e4c0*/  LDL.LU R17, [R1+0x114] ;  /* 0x0001140001117983 */ /* 0x000ea40000300800 */
[----:B0-----:R-:W2:Y:S01]  /*4e4d0*/  LDL.LU R18, [R1+0x118] ;  /* 0x0001180001127983 */ /* 0x001ea20000300800 */
[----:B------:R-:W2:Y:S01]  /*4e4e0*/  LDL.LU R19, [R1+0x11c] ;  /* 0x00011c0001137983 */ /* 0x000ea20000300800 */
[----:B------:R-:W4:Y:S02]  /*4e4f0*/  LDL.LU R24, [R1+0xf0] ;  /* 0x0000f00001187983 */ /* 0x000f240000300800 */
[----:B------:R-:W4:Y:S02]  /*4e500*/  LDL.LU R25, [R1+0xf4] ;  /* 0x0000f40001197983 */ /* 0x000f240000300800 */
[----:B------:R-:W4:Y:S01]  /*4e510*/  LDL.LU R26, [R1+0xf8] ;  /* 0x0000f800011a7983 */ /* 0x000f220000300800 */
[----:B------:R-:W4:Y:S04]  /*4e520*/  LDL.LU R27, [R1+0xfc] ;  /* 0x0000fc00011b7983 */ /* 0x000f280000300800 */
[----:B-1----:R-:W4:Y:S01]  /*4e530*/  LDL.LU R4, [R1+0x160] ;  /* 0x0001600001047983 */ /* 0x002f220000300800 */
[----:B------:R-:W4:Y:S02]  /*4e540*/  LDL.LU R5, [R1+0x164] ;  /* 0x0001640001057983 */ /* 0x000f240000300800 */
[----:B---3--:R-:W4:Y:S02]  /*4e550*/  LDL.LU R6, [R1+0x168] ;  /* 0x0001680001067983 */ /* 0x008f240000300800 */
[----:B------:R-:W4:Y:S01]  /*4e560*/  LDL.LU R7, [R1+0x16c] ;  /* 0x00016c0001077983 */ /* 0x000f220000300800 */
[----:B--2---:R0:W-:Y:S01]  /*4e570*/  STL.64 [R1+0x1b80], R18 ;  /* 0x001b801201007387 */ /* 0x0041e20000100a00 */
[----:B------:R1:W-:Y:S03]  /*4e580*/  STL.64 [R1+0x1b78], R16 ;  /* 0x001b781001007387 */ /* 0x0003e60000100a00 */
[----:B0-----:R-:W2:Y:S04]  /*4e590*/  LDL.64 R18, [R1+0x48] ;  /* 0x0000480001127983 */ /* 0x001ea80000100a00 */
[----:B--2---:R0:W-:Y:S01]  /*4e5a0*/  STL.64 [R1+0x1b98], R18 ;  /* 0x001b981201007387 */ /* 0x0041e20000100a00 */
[----:B-1----:R-:W2:Y:S02]  /*4e5b0*/  LDL.LU R16, [R1+0x170] ;  /* 0x0001700001107983 */ /* 0x002ea40000300800 */
[----:B------:R-:W2:Y:S01]  /*4e5c0*/  LDL.LU R17, [R1+0x174] ;  /* 0x0001740001117983 */ /* 0x000ea20000300800 */
[----:B0-----:R-:W2:Y:S01]  /*4e5d0*/  LDL.LU R18, [R1+0x178] ;  /* 0x0001780001127983 */ /* 0x001ea20000300800 */
[----:B------:R-:W2:Y:S02]  /*4e5e0*/  LDL.LU R19, [R1+0x17c] ;  /* 0x00017c0001137983 */ /* 0x000ea40000300800 */
[C---:B--2---:R-:W-:Y:S11]  /*4e5f0*/  HMMA.16816.F32.BF16 R16, R20.reuse, R14, R16 ;  /* 0x0000000e1410723c */ /* 0x044ff60000041810 */
[----:B------:R-:W-:Y:S11]  /*4e600*/  @!UPT UIADD3 URZ, URZ, URZ, URZ ;  /* 0x0000003f3f3ff290 */ /* 0x000ff6000fffe03f */
[----:B------:R-:W-:Y:S01]  /*4e610*/  @!UPT UIADD3 URZ, URZ, URZ, URZ ;  /* 0x0000003f3f3ff290 */ /* 0x000fe2000fffe03f */
[----:B------:R-:W-:Y:S01]  /*4e620*/  STL.64 [R1+0x350], R16 ;  /* 0x0003501001007387 */ /* 0x000fe20000100a00 */
[----:B------:R0:W-:Y:S03]  /*4e630*/  STL.64 [R1+0x358], R18 ;  /* 0x0003581201007387 */ /* 0x0001e60000100a00 */
[----:B0-----:R-:W2:Y:S04]  /*4e640*/  LDL.64 R18, [R1+0x58] ;  /* 0x0000580001127983 */ /* 0x001ea80000100a00 */
[----:B--2---:R0:W-:Y:S04]  /*4e650*/  STL.64 [R1+0x1bb0], R18 ;  /* 0x001bb01201007387 */ /* 0x0041e80000100a00 */
[----:B0-----:R-:W2:Y:S01]  /*4e660*/  LDL.64 R18, [R1+0x68] ;  /* 0x0000680001127983 */ /* 0x001ea20000100a00 */
[----:B------:R0:W-:Y:S02]  /*4e670*/  STL.64 [R1+0x1b68], R14 ;  /* 0x001b680e01007387 */ /* 0x0001e40000100a00 */
[----:B------:R-:W3:Y:S02]  /*4e680*/  LDL.LU R12, [R1+0x240] ;  /* 0x00024000010c7983 */ /* 0x000ee40000300800 */
[----:B------:R-:W3:Y:S01]  /*4e690*/  LDL.LU R13, [R1+0x244] ;  /* 0x00024400010d7983 */ /* 0x000ee20000300800 */
[----:B0-----:R-:W2:Y:S01]  /*4e6a0*/  LDL.LU R14, [R1+0x248] ;  /* 0x00024800010e7983 */ /* 0x001ea20000300800 */
[----:B------:R-:W2:Y:S03]  /*4e6b0*/  LDL.LU R15, [R1+0x24c] ;  /* 0x00024c00010f7983 */ /* 0x000ea60000300800 */
        /* <DEDUP_REMOVED lines=42> */
[----:B------:R-:W4:Y:S02]  /*4e960*/  LDL.LU R6, [R1+0x408] ;  /* 0x0004080001067983 */ /* 0x000f240000300800 */
[----:B------:R-:W4:Y:S02]  /*4e970*/  LDL.LU R7, [R1+0x40c] ;  /* 0x00040c0001077983 */ /* 0x000f240000300800 */
[----:B------:R-:W-:Y:S01]  /*4e980*/  IMAD.MOV.U32 R23, RZ, RZ, R0 ;  /* 0x000000ffff177224 */ /* 0x000fe200078e0000 */
[C---:B--2---:R-:W-:Y:S01]  /*4e990*/  HMMA.16816.F32.BF16 R12, R24.reuse, R18, R12 ;  /* 0x00000012180c723c */ /* 0x044fe2000004180c */
[----:B------:R-:W-:Y:S01]  /*4e9a0*/  IMAD.MOV.U32 R0, RZ, RZ, R19 ;  /* 0x000000ffff007224 */ /* 0x000fe200078e0013 */
[----:B----4-:R-:W-:Y:S01]  /*4e9b0*/  STL.64 [R1+0x1b60], R6 ;  /* 0x001b600601007387 */ /* 0x010fe20000100a00 */
        /* <DEDUP_REMOVED lines=10> */
[----:B------:R-:W3:Y:S02]  /*4ea60*/  LDL.LU.64 R18, [R1+0x1b98] ;  /* 0x001b980001127983 */ /* 0x000ee40000300a00 */
        /* <DEDUP_REMOVED lines=8> */
[----:B------:R-:W4:Y:S02]  /*4eaf0*/  LDL.LU.64 R18, [R1+0x1b80] ;  /* 0x001b800001127983 */ /* 0x000f240000300a00 */
[----:B------:R-:W4:Y:S02]  /*4eb00*/  LDL.LU.64 R16, [R1+0x1b78] ;  /* 0x001b780001107983 */ /* 0x000f240000300a00 */
[----:B------:R-:W-:-:S07]  /*4eb10*/  IMAD.MOV.U32 R22, RZ, RZ, R2 ;  /* 0x000000ffff167224 */ /* 0x000fce00078e0002 */
[C---:B----4-:R-:W-:Y:S01]  /*4eb20*/  HMMA.16816.F32.BF16 R20, R24.reuse, R22, R16 ;  /* 0x000000161814723c */ /* 0x050fe20000041810 */
[----:B------:R-:W3:Y:S11]  /*4eb30*/  LDL.LU.64 R18, [R1+0x1b70] ;  /* 0x001b700001127983 */ /* 0x000ef60000300a00 */
[----:B------:R-:W-:Y:S11]  /*4eb40*/  @!UPT UIADD3 URZ, URZ, URZ, URZ ;  /* 0x0000003f3f3ff290 */ /* 0x000ff6000fffe03f */
[----:B------:R-:W-:Y:S01]  /*4eb50*/  STL.64 [R1+0x730], R20 ;  /* 0x0007301401007387 */ /* 0x000fe20000100a00 */
[----:B------:R-:W-:Y:S02]  /*4eb60*/  STL.64 [R1+0x738], R22 ;  /* 0x0007381601007387 */ /* 0x000fe40000100a00 */
[----:B------:R-:W-:Y:S01]  /*4eb70*/  LDSM.16.MT88.4 R20, [R8+0x17080] ;  /* 0x017080000814783b */ /* 0x000fe20000004200 */
[C---:B---3--:R-:W-:Y:S01]  /*4eb80*/  HMMA.16816.F32.BF16 R16, R24.reuse, R18, R12 ;  /* 0x000000121810723c */ /* 0x048fe2000004180c */
[----:B------:R-:W2:Y:S11]  /*4eb90*/  LDL.LU.64 R14, [R1+0x1b68] ;  /* 0x001b6800010e7983 */ /* 0x000eb60000300a00 */
[----:B------:R-:W-:Y:S11]  /*4eba0*/  @!UPT UIADD3 URZ, URZ, URZ, URZ ;  /* 0x0000003f3f3ff290 */ /* 0x000ff6000fffe03f */
[----:B------:R-:W-:Y:S01]  /*4ebb0*/  STL.64 [R1+0x530], R16 ;  /* 0x0005301001007387 */ /* 0x000fe20000100a00 */
[----:B------:R-:W-:Y:S02]  /*4ebc0*/  STL.64 [R1+0x538], R18 ;  /* 0x0005381201007387 */ /* 0x000fe40000100a00 */
[----:B------:R-:W0:Y:S02]  /*4ebd0*/  LDSM.16.MT88.4 R16, [R9+0x17000] ;  /* 0x017000000910783b */ /* 0x000e240000004200 */
[----:B0-----:R0:W-:Y:S04]  /*4ebe0*/  STL.64 [R1+0x1ae0], R18 ;  /* 0x001ae01201007387 */ /* 0x0011e80000100a00 */
[----:B0-----:R-:W3:Y:S01]  /*4ebf0*/  LDL R19, [R1+0x139c] ;  /* 0x00139c0001137983 */ /* 0x001ee20000100800 */
        /* <DEDUP_REMOVED lines=10> */
[----:B------:R-:W0:Y:S04]  /*4eca0*/  LDSM.16.MT88.4 R12, [R9+0x17080] ;  /* 0x01708000090c783b */ /* 0x000e280000004200 */
[----:B0-----:R-:W-:Y:S01]  /*4ecb0*/  STL.64 [R1+0x1a40], R14 ;  /* 0x001a400e01007387 */ /* 0x001fe20000100a00 */
[----:B------:R0:W-:Y:S03]  /*4ecc0*/  STL.64 [R1+0x1a38], R12 ;  /* 0x001a380c01007387 */ /* 0x0001e60000100a00 */
[----:B0-----:R-:W4:Y:S01]  /*4ecd0*/  LDL.LU R12, [R1+0x3f0] ;  /* 0x0003f000010c7983 */ /* 0x001f220000300800 */
[----:B------:R-:W4:Y:S02]  /*4ece0*/  LDL.LU R13, [R1+0x3f4] ;  /* 0x0003f400010d7983 */ /* 0x000f240000300800 */
[----:B------:R-:W4:Y:S02]  /*4ecf0*/  LDL.LU R14, [R1+0x3f8] ;  /* 0x0003f800010e7983 */ /* 0x000f240000300800 */
[----:B------:R-:W4:Y:S01]  /*4ed00*/  LDL.LU R15, [R1+0x3fc] ;  /* 0x0003fc00010f7983 */ /* 0x000f220000300800 */
[----:B--2---:R-:W-:Y:S01]  /*4ed10*/  HMMA.16816.F32.BF16 R8, R24, R10, R4 ;  /* 0x0000000a1808723c */ /* 0x004fe20000041804 */
[----:B------:R-:W4:Y:S01]  /*4ed20*/  LDL.LU.64 R6, [R1+0x1b50] ;  /* 0x001b500001067983 */ /* 0x000f220000300a00 */
[----:B------:R-:W2:Y:S11]  /*4ed30*/  LDL.LU.64 R4, [R1+0x1b48] ;  /* 0x001b480001047983 */ /* 0x000eb60000300a00 */
[----:B------:R-:W-:Y:S10]  /*4ed40*/  @!UPT UIADD3 URZ, URZ, URZ, URZ ;  /* 0x0000003f3f3ff290 */ /* 0x000ff4000fffe03f */
[----:B------:R-:W-:Y:S01]  /*4ed50*/  STL.64 [R1+0x400], R8 ;  /* 0x0004000801007387 */ /* 0x000fe20000100a00 */
[----:B------:R-:W-:Y:S02]  /*4ed60*/  STL.64 [R1+0x408], R10 ;  /* 0x0004080a01007387 */ /* 0x000fe40000100a00 */
[----:B---3--:R-:W0:Y:S02]  /*4ed70*/  LDSM.16.MT88.4 R8, [R19+0x17000] ;  /* 0x017000001308783b */ /* 0x008e240000004200 */
[----:B0-----:R0:W-:Y:S02]  /*4ed80*/  STL.64 [R1+0x19d8], R10 ;  /* 0x0019d80a01007387 */ /* 0x0011e40000100a00 */
[----:B------:R-:W-:Y:S02]  /*4ed90*/  STL.64 [R1+0x19d0], R8 ;  /* 0x0019d00801007387 */ /* 0x000fe40000100a00 */
[----:B0-----:R-:W3:Y:S01]  /*4eda0*/  LDL R10, [R1+0x58] ;  /* 0x00005800010a7983 */ /* 0x001ee20000100800 */
[----:B------:R-:W-:-:S02]  /*4edb0*/  IMAD.MOV.U32 R11, RZ, RZ, R0 ;  /* 0x000000ffff0b7224 */ /* 0x000fc400078e0000 */
[----:B------:R-:W2:Y:S03]  /*4edc0*/  LDL.LU R0, [R1+0x1b40] ;  /* 0x001b400001007983 */ /* 0x000ea60000300800 */
[----:B---3--:R4:W-:Y:S02]  /*4edd0*/  STL.64 [R1+0x1b28], R10 ;  /* 0x001b280a01007387 */ /* 0x0089e40000100a00 */
[----:B----4-:R-:W-:Y:S02]  /*4ede0*/  HMMA.16816.F32.BF16 R8, R24, R6, R12 ;  /* 0x000000061808723c */ /* 0x010fe4000004180c */
[----:B------:R0:W-:Y:S04]  /*4edf0*/  STL.64 [R1+0x1ae8], R6 ;  /* 0x001ae80601007387 */ /* 0x0001e80000100a00 */
[----:B------:R1:W3:Y:S11]  /*4ee00*/  LDSM.16.MT88.4 R24, [R19+0x17080] ;  /* 0x017080001318783b */ /* 0x0002f60000004200 */
[----:B------:R-:W-:Y:S06]  /*4ee10*/  @!UPT UIADD3 URZ, URZ, URZ, URZ ;  /* 0x0000003f3f3ff290 */ /* 0x000fec000fffe03f */
[----:B------:R-:W-:Y:S01]  /*4ee20*/  STL.64 [R1+0x3f0], R8 ;  /* 0x0003f00801007387 */ /* 0x000fe20000100a00 */
[----:B------:R2:W-:Y:S02]  /*4ee30*/  STL.64 [R1+0x3f8], R10 ;  /* 0x0003f80a01007387 */ /* 0x0005e40000100a00 */
[----:B0-----:R-:W4:Y:S02]  /*4ee40*/  LDL.64 R6, [R1+0x38] ;  /* 0x0000380001067983 */ /* 0x001f240000100a00 */
[----:B----4-:R0:W-:Y:S01]  /*4ee50*/  STL.64 [R1+0x1b08], R6 ;  /* 0x001b080601007387 */ /* 0x0101e20000100a00 */
[----:B------:R-:W4:Y:S02]  /*4ee60*/  LDL.LU R16, [R1+0x430] ;  /* 0x0004300001107983 */ /* 0x000f240000300800 */
[----:B------:R-:W4:Y:S02]  /*4ee70*/  LDL.LU R17, [R1+0x434] ;  /* 0x0004340001117983 */ /* 0x000f240000300800 */
[----:B------:R-:W3:Y:S01]  /*4ee80*/  LDL.LU R18, [R1+0x438] ;  /* 0x0004380001127983 */ /* 0x000ee20000300800 */
[----:B-1----:R-:W3:Y:S01]  /*4ee90*/  LDL.LU R19, [R1+0x43c] ;  /* 0x00043c0001137983 */ /* 0x002ee20000300800 */
[----:B--2---:R-:W-:-:S02]  /*4eea0*/  IMAD.MOV.U32 R11, RZ, RZ, R4 ;  /* 0x000000ffff0b7224 */ /* 0x004fc400078e0004 */
[----:B------:R-:W-:Y:S02]  /*4eeb0*/  IMAD.MOV.U32 R10, RZ, RZ, R5 ;  /* 0x000000ffff0a7224 */ /* 0x000fe400078e0005 */
[----:B0-----:R-:W-:Y:S02]  /*4eec0*/  IMAD.MOV.U32 R6, RZ, RZ, R29 ;  /* 0x000000ffff067224 */ /* 0x001fe400078e001d */
[----:B------:R-:W-:Y:S01]  /*4eed0*/  IMAD.MOV.U32 R7, RZ, RZ, R28 ;  /* 0x000000ffff077224 */ /* 0x000fe200078e001c */
[----:B---3--:R-:W-:Y:S01]  /*4eee0*/  STL.64 [R1+0x1b18], R18 ;  /* 0x001b181201007387 */ /* 0x008fe20000100a00 */
[----:B----4-:R-:W-:Y:S03]  /*4eef0*/  STL.64 [R1+0x1b10], R16 ;  /* 0x001b101001007387 */ /* 0x010fe60000100a00 */
[----:B------:R0:W-:Y:S02]  /*4ef00*/  STL.64 [R1+0x1b20], R6 ;  /* 0x001b200601007387 */ /* 0x0001e40000100a00 */
[----:B------:R-:W2:Y:S01]  /*4ef10*/  LDL.LU R4, [R1+0x460] ;  /* 0x0004600001047983 */ /* 0x000ea20000300800 */
[----:B------:R-:W2:Y:S04]  /*4ef20*/  LDL.LU R5, [R1+0x464] ;  /* 0x0004640001057983 */ /* 0x000ea80000300800 */
[----:B0-----:R-:W3:Y:S01]  /*4ef30*/  LDL.LU R6, [R1+0x468] ;  /* 0x0004680001067983 */ /* 0x001ee20000300800 */
[----:B------:R-:W3:Y:S03]  /*4ef40*/  LDL.LU R7, [R1+0x46c] ;  /* 0x00046c0001077983 */ /* 0x000ee60000300800 */
        /* <DEDUP_REMOVED lines=10> */
[----:B------:R-:W4:Y:S01]  /*4eff0*/  LDL.LU R12, [R1+0x380] ;  /* 0x00038000010c7983 */ /* 0x000f220000300800 */
[----:B------:R-:W4:Y:S02]  /*4f000*/  LDL.LU R13, [R1+0x384] ;  /* 0x00038400010d7983 */ /* 0x000f240000300800 */
[----:B------:R-:W2:Y:S02]  /*4f010*/  LDL.LU R14, [R1+0x388] ;  /* 0x00038800010e7983 */ /* 0x000ea40000300800 */
[----:B------:R-:W2:Y:S02]  /*4f020*/  LDL.LU R15, [R1+0x38c] ;  /* 0x00038c00010f7983 */ /* 0x000ea40000300800 */
[----:B--2---:R-:W-:Y:S01]  /*4f030*/  STL.64 [R1+0x1a50], R14 ;  /* 0x001a500e01007387 */ /* 0x004fe20000100a00 */
[----:B----4-:R-:W-:Y:S02]  /*4f040*/  STL.64 [R1+0x1a48], R12 ;  /* 0x001a480c01007387 */ /* 0x010fe40000100a00 */
[----:B------:R-:W-:Y:S02]  /*4f050*/  STL.64 [R1+0x1960], R26 ;  /* 0x0019601a01007387 */ /* 0x000fe40000100a00 */
[----:B------:R0:W-:Y:S02]  /*4f060*/  STL.64 [R1+0x1958], R24 ;  /* 0x0019581801007387 */ /* 0x0001e40000100a00 */
        /* <DEDUP_REMOVED lines=11> */
[----:B----4-:R0:W-:Y:S01]  /*4f120*/  STL.64 [R1+0x1a70], R26 ;  /* 0x001a701a01007387 */ /* 0x0101e20000100a00 */
[----:B--2---:R-:W-:Y:S03]  /*4f130*/  STL.64 [R1+0x1a68], R24 ;  /* 0x001a681801007387 */ /* 0x004fe60000100a00 */
[----:B0-----:R-:W2:Y:S01]  /*4f140*/  LDL.LU.64 R26, [R1+0x28] ;  /* 0x00002800011a7983 */ /* 0x001ea20000300a00 */
[----:B------:R-:W4:Y:S02]  /*4f150*/  LDL.LU.64 R6, [R1+0x1b38] ;  /* 0x001b380001067983 */ /* 0x000f240000300a00 */
[----:B------:R-:W4:Y:S04]  /*4f160*/  LDL.LU.64 R4, [R1+0x1b30] ;  /* 0x001b300001047983 */ /* 0x000f280000300a00 */
[----:B------:R-:W-:Y:S01]  /*4f170*/  STL.64 [R1+0x620], R8 ;  /* 0x0006200801007387 */ /* 0x000fe20000100a00 */
[----:B------:R0:W-:Y:S04]  /*4f180*/  STL.64 [R1+0x628], R10 ;  /* 0x0006280a01007387 */ /* 0x0001e80000100a00 */
[----:B0-----:R-:W4:Y:S02]  /*4f190*/  LDL.LU.64 R10, [R1+0x1b28] ;  /* 0x001b2800010a7983 */ /* 0x001f240000300a00 */
[C---:B----4-:R-:W-:Y:S11]  /*4f1a0*/  HMMA.16816.F32.BF16 R4, R20.reuse, R10, R4 ;  /* 0x0000000a1404723c */ /* 0x050ff60000041804 */
[----:B------:R-:W-:Y:S11]  /*4f1b0*/  @!UPT UIADD3 URZ, URZ, URZ, URZ ;  /* 0x0000003f3f3ff290 */ /* 0x000ff6000fffe03f */
[----:B------:R-:W-:Y:S01]  /*4f1c0*/  @!UPT UIADD3 URZ, URZ, URZ, URZ ;  /* 0x0000003f3f3ff290 */ /* 0x000fe2000fffe03f */
[----:B------:R-:W-:Y:S01]  /*4f1d0*/  STL.64 [R1+0x610], R4 ;  /* 0x0006100401007387 */ /* 0x000fe20000100a00 */
[----:B------:R0:W-:Y:S03]  /*4f1e0*/  STL.64 [R1+0x618], R6 ;  /* 0x0006180601007387 */ /* 0x0001e60000100a00 */
[----:B0-----:R-:W3:Y:S01]  /*4f1f0*/  LDL.LU.64 R6, [R1+0x1b20] ;  /* 0x001b200001067983 */ /* 0x001ee20000300a00 */
[----:B------:R0:W-:Y:S02]  /*4f200*/  STL.64 [R1+0x1af0], R10 ;  /* 0x001af00a01007387 */ /* 0x0001e40000100a00 */
[----:B------:R-:W4:Y:S02]  /*4f210*/  LDL.LU R8, [R1+0x440] ;  /* 0x0004400001087983 */ /* 0x000f240000300800 */
[----:B------:R-:W4:Y:S01]  /*4f220*/  LDL.LU R9, [R1+0x444] ;  /* 0x0004440001097983 */ /* 0x000f220000300800 */
[----:B0-----:R-:W4:Y:S01]  /*4f230*/  LDL.LU R10, [R1+0x448] ;  /* 0x00044800010a7983 */ /* 0x001f220000300800 */
[----:B------:R-:W4:Y:S01]  /*4f240*/  LDL.LU R11, [R1+0x44c] ;  /* 0x00044c00010b7983 */ /* 0x000f220000300800 */
[C---:B---3--:R-:W-:Y:S02]  /*4f250*/  HMMA.16816.F32.BF16 R4, R20.reuse, R6, R16 ;  /* 0x000000061404723c */ /* 0x048fe40000041810 */
[----:B------:R-:W2:Y:S01]  /*4f260*/  LDL.LU.64 R18, [R1+0x1b18] ;  /* 0x001b180001127983 */ /* 0x000ea20000300a00 */
[----:B------:R-:W2:Y:S11]  /*4f270*/  LDL.LU.64 R16, [R1+0x1b10] ;  /* 0x001b100001107983 */ /* 0x000eb60000300a00 */
[----:B------:R-:W-:Y:S09]  /*4f280*/  @!UPT UIADD3 URZ, URZ, URZ, URZ ;  /* 0x0000003f3f3ff290 */ /* 0x000ff2000fffe03f */
[----:B------:R-:W-:Y:S01]  /*4f290*/  STL.64 [R1+0x600], R4 ;  /* 0x0006000401007387 */ /* 0x000fe20000100a00 */
[----:B------:R0:W-:Y:S03]  /*4f2a0*/  STL.64 [R1+0x608], R6 ;  /* 0x0006080601007387 */ /* 0x0001e60000100a00 */
[----:B0-----:R-:W4:Y:S01]  /*4f2b0*/  LDL.LU.64 R6, [R1+0x1b08] ;  /* 0x001b080001067983 */ /* 0x001f220000300a00 */
[----:B------:R-:W-:Y:S02]  /*4f2c0*/  IMAD.MOV.U32 R14, RZ, RZ, R3 ;  /* 0x000000ffff0e7224 */ /* 0x000fe400078e0003 */
[----:B------:R-:W-:Y:S01]  /*4f2d0*/  IMAD.MOV.U32 R15, RZ, RZ, R2 ;  /* 0x000000ffff0f7224 */ /* 0x000fe200078e0002 */
[----:B----4-:R-:W-:Y:S01]  /*4f2e0*/  HMMA.16816.F32.BF16 R8, R20, R6, R8 ;  /* 0x000000061408723c */ /* 0x010fe20000041808 */
[----:B------:R-:W-:Y:S02]  /*4f2f0*/  IMAD.MOV.U32 R3, RZ, RZ, R6 ;  /* 0x000000ffff037224 */ /* 0x000fe400078e0006 */
[----:B------:R-:W-:-:S05]  /*4f300*/  IMAD.MOV.U32 R2, RZ, RZ, R7 ;  /* 0x000000ffff027224 */ /* 0x000fca00078e0007 */
[----:B--2---:R-:W-:Y:S11]  /*4f310*/  HMMA.16816.F32.BF16 R4, R20, R26, R16 ;  /* 0x0000001a1404723c */ /* 0x004ff60000041810 */
[----:B------:R-:W-:Y:S04]  /*4f320*/  @!UPT UIADD3 URZ, URZ, URZ, URZ ;  /* 0x0000003f3f3ff290 */ /* 0x000fe8000fffe03f */
[----:B------:R-:W-:Y:S01]  /*4f330*/  STL.64 [R1+0x5f0], R8 ;  /* 0x0005f00801007387 */ /* 0x000fe20000100a00 */
[----:B------:R-:W-:Y:S02]  /*4f340*/  STL.64 [R1+0x5f8], R10 ;  /* 0x0005f80a01007387 */ /* 0x000fe40000100a00 */
[----:B------:R0:W-:Y:S05]  /*4f350*/  STL.64 [R1+0x1a80], R26 ;  /* 0x001a801a01007387 */ /* 0x0001ea0000100a00 */
[----:B------:R-:W-:Y:S01]  /*4f360*/  STL.64 [R1+0x240], R4 ;  /* 0x0002400401007387 */ /* 0x000fe20000100a00 */
[----:B------:R-:W-:Y:S01]  /*4f370*/  STL.64 [R1+0x248], R6 ;  /* 0x0002480601007387 */ /* 0x000fe20000100a00 */
[----:B0-----:R-:W-:-:S02]  /*4f380*/  IMAD.MOV.U32 R26, RZ, RZ, R3 ;  /* 0x000000ffff1a7224 */ /* 0x001fc400078e0003 */
[----:B------:R-:W-:-:S05]  /*4f390*/  IMAD.MOV.U32 R27, RZ, RZ, R2 ;  /* 0x000000ffff1b7224 */ /* 0x000fca00078e0002 */
[----:B------:R0:W-:Y:S04]  /*4f3a0*/  STL.64 [R1+0x1a98], R26 ;  /* 0x001a981a01007387 */ /* 0x0001e80000100a00 */
[----:B0-----:R-:W2:Y:S04]  /*4f3b0*/  LDL.64 R26, [R1+0x48] ;  /* 0x00004800011a7983 */ /* 0x001ea80000100a00 */
[----:B--2---:R0:W-:Y:S01]  /*4f3c0*/  STL.64 [R1+0x1ab0], R26 ;  /* 0x001ab01a01007387 */ /* 0x0041e20000100a00 */
[----:B------:R-:W2:Y:S02]  /*4f3d0*/  LDL.LU R24, [R1+0x3d0] ;  /* 0x0003d00001187983 */ /* 0x000ea40000300800 */
[----:B------:R-:W2:Y:S01]  /*4f3e0*/  LDL.LU R25, [R1+0x3d4] ;  /* 0x0003d40001197983 */ /* 0x000ea20000300800 */
[----:B0-----:R-:W3:Y:S01]  /*4f3f0*/  LDL.LU R26, [R1+0x3d8] ;  /* 0x0003d800011a7983 */ /* 0x001ee20000300800 */
[----:B------:R-:W3:Y:S02]  /*4f400*/  LDL.LU R27, [R1+0x3dc] ;  /* 0x0003dc00011b7983 */ /* 0x000ee40000300800 */
[----:B------:R-:W4:Y:S02]  /*4f410*/  LDL.LU R8, [R1+0x410] ;  /* 0x0004100001087983 */ /* 0x000f240000300800 */
[----:B------:R-:W4:Y:S01]  /*4f420*/  LDL.LU R9, [R1+0x414] ;  /* 0x0004140001097983 */ /* 0x000f220000300800 */
[----:B------:R-:W2:Y:S01]  /*4f430*/  LDL.LU R10, [R1+0x418] ;  /* 0x00041800010a7983 */ /* 0x000ea20000300800 */
[----:B------:R-:W2:Y:S03]  /*4f440*/  LDL.LU R11, [R1+0x41c] ;  /* 0x00041c00010b7983 */ /* 0x000ea60000300800 */
[----:B--2---:R-:W-:Y:S01]  /*4f450*/  STL.64 [R1+0x1b00], R10 ;  /* 0x001b000a01007387 */ /* 0x004fe20000100a00 */
[----:B----4-:R0:W-:Y:S03]  /*4f460*/  STL.64 [R1+0x1af8], R8 ;  /* 0x001af80801007387 */ /* 0x0101e60000100a00 */
[----:B0-----:R-:W2:Y:S01]  /*4f470*/  LDL.LU R8, [R1+0x420] ;  /* 0x0004200001087983 */ /* 0x001ea20000300800 */
[----:B------:R-:W2:Y:S02]  /*4f480*/  LDL.LU R9, [R1+0x424] ;  /* 0x0004240001097983 */ /* 0x000ea40000300800 */
[----:B------:R-:W2:Y:S02]  /*4f490*/  LDL.LU R10, [R1+0x428] ;  /* 0x00042800010a7983 */ /* 0x000ea40000300800 */
[----:B------:R-:W2:Y:S01]  /*4f4a0*/  LDL.LU R11, [R1+0x42c] ;  /* 0x00042c00010b7983 */ /* 0x000ea20000300800 */
[----:B------:R-:W4:Y:S01]  /*4f4b0*/  LDL.LU.64 R6, [R1+0x8] ;  /* 0x0000080001067983 */ /* 0x000f220000300a00 */
[----:B------:R-:W4:Y:S02]  /*4f4c0*/  LDL.LU R16, [R1+0x370] ;  /* 0x0003700001107983 */ /* 0x000f240000300800 */
[----:B------:R-:W4:Y:S02]  /*4f4d0*/  LDL.LU R17, [R1+0x374] ;  /* 0x0003740001117983 */ /* 0x000f240000300800 */
[----:B------:R-:W4:Y:S01]  /*4f4e0*/  LDL.LU R18, [R1+0x378] ;  /* 0x0003780001127983 */ /* 0x000f220000300800 */
[----:B------:R-:W4:Y:S01]  /*4f4f0*/  LDL.LU R19, [R1+0x37c] ;  /* 0x00037c0001137983 */ /* 0x000f220000300800 */
[----:B---3--:R-:W-:Y:S02]  /*4f500*/  STL.64 [R1+0x1ac0], R26 ;  /* 0x001ac01a01007387 */ /* 0x008fe40000100a00 */
[----:B------:R0:W-:Y:S02]  /*4f510*/  STL.64 [R1+0x1ab8], R24 ;  /* 0x001ab81801007387 */ /* 0x0001e40000100a00 */
        /* <DEDUP_REMOVED lines=22> */
[----:B----4-:R-:W-:Y:S01]  /*4f680*/  HMMA.16816.F32.BF16 R8, R20, R6, R8 ;  /* 0x000000061408723c */ /* 0x010fe20000041808 */
[----:B--2---:R-:W-:Y:S01]  /*4f690*/  STL.64 [R1+0x1aa8], R14 ;  /* 0x001aa80e01007387 */ /* 0x004fe20000100a00 */
[----:B------:R0:W-:Y:S03]  /*4f6a0*/  STL.64 [R1+0x1aa0], R12 ;  /* 0x001aa00c01007387 */ /* 0x0001e60000100a00 */
[----:B0-----:R-:W2:Y:S01]  /*4f6b0*/  LDL.LU R12, [R1+0x3c0] ;  /* 0x0003c000010c7983 */ /* 0x001ea20000300800 */
[----:B------:R-:W2:Y:S02]  /*4f6c0*/  LDL.LU R13, [R1+0x3c4] ;  /* 0x0003c400010d7983 */ /* 0x000ea40000300800 */
[----:B------:R-:W4:Y:S02]  /*4f6d0*/  LDL.LU R14, [R1+0x3c8] ;  /* 0x0003c800010e7983 */ /* 0x000f240000300800 */
[----:B------:R-:W4:Y:S02]  /*4f6e0*/  LDL.LU R15, [R1+0x3cc] ;  /* 0x0003cc00010f7983 */ /* 0x000f240000300800 */
[----:B------:R-:W-:-:S02]  /*4f6f0*/  IMAD.MOV.U32 R3, RZ, RZ, R6 ;  /* 0x000000ffff037224 */ /* 0x000fc400078e0006 */
[----:B------:R-:W-:Y:S01]  /*4f700*/  IMAD.MOV.U32 R2, RZ, RZ, R7 ;  /* 0x000000ffff027224 */ /* 0x000fe200078e0007 */
[----:B----4-:R0:W-:Y:S01]  /*4f710*/  STL.64 [R1+0x1ad0], R14 ;  /* 0x001ad00e01007387 */ /* 0x0101e20000100a00 */
[----:B--2---:R-:W-:Y:S03]  /*4f720*/  STL.64 [R1+0x1ac8], R12 ;  /* 0x001ac80c01007387 */ /* 0x004fe60000100a00 */
[----:B0-----:R-:W2:Y:S04]  /*4f730*/  LDL.64 R14, [R1+0x68] ;  /* 0x00006800010e7983 */ /* 0x001ea80000100a00 */
[----:B------:R-:W-:Y:S02]  /*4f740*/  STL.64 [R1+0x1b0], R8 ;  /* 0x0001b00801007387 */ /* 0x000fe40000100a00 */
[----:B------:R0:W-:Y:S02]  /*4f750*/  STL.64 [R1+0x1b8], R10 ;  /* 0x0001b80a01007387 */ /* 0x0001e40000100a00 */
[----:B0-----:R-:W4:Y:S01]  /*4f760*/  LDL.LU.64 R10, [R1+0x1af0] ;  /* 0x001af000010a7983 */ /* 0x001f220000300a00 */
[----:B------:R-:W2:Y:S02]  /*4f770*/  LDL.LU.64 R6, [R1+0x1ae8] ;  /* 0x001ae80001067983 */ /* 0x000ea40000300a00 */
[----:B--2---:R-:W-:Y:S01]  /*4f780*/  HMMA.16816.F32.BF16 R20, R20, R6, R16 ;  /* 0x000000061414723c */ /* 0x004fe20000041810 */
[----:B------:R-:W3:Y:S01]  /*4f790*/  LDL.LU.64 R18, [R1+0x1ae0] ;  /* 0x001ae00001127983 */ /* 0x000ee20000300a00 */
[----:B------:R-:W3:Y:S02]  /*4f7a0*/  LDL.LU.64 R16, [R1+0x1ad8] ;  /* 0x001ad80001107983 */ /* 0x000ee40000300a00 */
[----:B------:R-:W-:-:S02]  /*4f7b0*/  IMAD.MOV.U32 R9, RZ, RZ, R14 ;  /* 0x000000ffff097224 */ /* 0x000fc400078e000e */
[----:B------:R-:W-:Y:S11]  /*4f7c0*/  IMAD.MOV.U32 R8, RZ, RZ, R15 ;  /* 0x000000ffff087224 */ /* 0x000ff600078e000f */
[----:B------:R-:W-:Y:S06]  /*4f7d0*/  @!UPT UIADD3 URZ, URZ, URZ, URZ ;  /* 0x0000003f3f3ff290 */ /* 0x000fec000fffe03f */
[----:B------:R-:W-:Y:S01]  /*4f7e0*/  STL.64 [R1+0x190], R20 ;  /* 0x0001901401007387 */ /* 0x000fe20000100a00 */
[----:B------:R-:W-:Y:S01]  /*4f7f0*/  STL.64 [R1+0x198], R22 ;  /* 0x0001981601007387 */ /* 0x000fe20000100a00 */
[C---:B---3--:R-:W-:Y:S02]  /*4f800*/  HMMA.16816.F32.BF16 R24, R16.reuse, R14, R24 ;  /* 0x0000000e1018723c */ /* 0x048fe40000041818 */
[----:B------:R-:W2:Y:S01]  /*4f810*/  LDL.LU.64 R14, [R1+0x1ad0] ;  /* 0x001ad000010e7983 */ /* 0x000ea20000300a00 */
[----:B------:R-:W2:Y:S11]  /*4f820*/  LDL.LU.64 R12, [R1+0x1ac8] ;  /* 0x001ac800010c7983 */ /* 0x000eb60000300a00 */
[----:B------:R-:W-:Y:S09]  /*4f830*/  @!UPT UIADD3 URZ, URZ, URZ, URZ ;  /* 0x0000003f3f3ff290 */ /* 0x000ff2000fffe03f */
[----:B------:R-:W-:Y:S01]  /*4f840*/  STL.64 [R1+0x6d0], R24 ;  /* 0x0006d01801007387 */ /* 0x000fe20000100a00 */
[----:B------:R0:W-:Y:S02]  /*4f850*/  STL.64 [R1+0x6d8], R26 ;  /* 0x0006d81a01007387 */ /* 0x0001e40000100a00 */
        /* <DEDUP_REMOVED lines=8> */
[----:B------:R0:W-:Y:S02]  /*4f8e0*/  STL.64 [R1+0x698], R26 ;  /* 0x0006981a01007387 */ /* 0x0001e40000100a00 */
[----:B------:R-:W-:Y:S02]  /*4f8f0*/  IMAD.MOV.U32 R5, RZ, RZ, R26 ;  /* 0x000000ffff057224 */ /* 0x000fe400078e001a */
[----:B0-----:R-:W2:Y:S01]  /*4f900*/  LDL.LU.64 R26, [R1+0x1ab0] ;  /* 0x001ab000011a7983 */ /* 0x001ea20000300a00 */
[----:B------:R-:W-:Y:S02]  /*4f910*/  STL.64 [R1+0x1a30], R10 ;  /* 0x001a300a01007387 */ /* 0x000fe40000100a00 */
[----:B------:R0:W-:Y:S01]  /*4f920*/  STL [R1+0x17c0], R5 ;  /* 0x0017c00501007387 */ /* 0x0001e20000100800 */
[----:B--2---:R-:W-:Y:S01]  /*4f930*/  HMMA.16816.F32.BF16 R12, R16, R26, R12 ;  /* 0x0000001a100c723c */ /* 0x004fe2000004180c */
[----:B0-----:R-:W-:-:S02]  /*4f940*/  IMAD.MOV.U32 R5, RZ, RZ, R26 ;  /* 0x000000ffff057224 */ /* 0x001fc400078e001a */
        /* <DEDUP_REMOVED lines=13> */
[----:B0-----:R-:W2:Y:S01]  /*4fa20*/  LDL.LU.64 R26, [R1+0x1a80] ;  /* 0x001a8000011a7983 */ /* 0x001ea20000300a00 */
[----:B------:R-:W-:Y:S02]  /*4fa30*/  IMAD.MOV.U32 R22, RZ, RZ, R3 ;  /* 0x000000ffff167224 */ /* 0x000fe400078e0003 */
        /* <DEDUP_REMOVED lines=26> */
[----:B--2---:R-:W-:Y:S01]  /*4fbe0*/  HMMA.16816.F32.BF16 R20, R16, R6, R24 ;  /* 0x000000061014723c */ /* 0x004fe20000041818 */
[----:B------:R0:W-:Y:S01]  /*4fbf0*/  STL.64 [R1+0x19e0], R6 ;  /* 0x0019e00601007387 */ /* 0x0001e20000100a00 */
[----:B------:R-:W2:Y:S05]  /*4fc00*/  LDL.LU R16, [R1+0x80] ;  /* 0x0000800001107983 */ /* 0x000eaa0000300800 */
[----:B0-----:R-:W-:-:S02]  /*4fc10*/  IMAD.MOV.U32 R7, RZ, RZ, R8 ;  /* 0x000000ffff077224 */ /* 0x001fc400078e0008 */
[----:B------:R-:W-:Y:S11]  /*4fc20*/  IMAD.MOV.U32 R6, RZ, RZ, R9 ;  /* 0x000000ffff067224 */ /* 0x000ff600078e0009 */
[----:B------:R-:W-:Y:S03]  /*4fc30*/  @!UPT UIADD3 URZ, URZ, URZ, URZ ;  /* 0x0000003f3f3ff290 */ /* 0x000fe6000fffe03f */
[----:B------:R0:W-:Y:S01]  /*4fc40*/  STL.64 [R1+0x490], R20 ;  /* 0x0004901401007387 */ /* 0x0001e20000100a00 */
[----:B------:R1:W-:Y:S02]  /*4fc50*/  STL.64 [R1+0x498], R22 ;  /* 0x0004981601007387 */ /* 0x0003e40000100a00 */
[----:B------:R-:W2:Y:S02]  /*4fc60*/  LDL.LU R17, [R1+0x84] ;  /* 0x0000840001117983 */ /* 0x000ea40000300800 */
[----:B------:R-:W4:Y:S01]  /*4fc70*/  LDL.LU R18, [R1+0x88] ;  /* 0x0000880001127983 */ /* 0x000f220000300800 */
[----:B------:R-:W4:Y:S04]  /*4fc80*/  LDL.LU R19, [R1+0x8c] ;  /* 0x00008c0001137983 */ /* 0x000f280000300800 */
[----:B0-----:R-:W2:Y:S01]  /*4fc90*/  LDL.LU R20, [R1+0x2b0] ;  /* 0x0002b00001147983 */ /* 0x001ea20000300800 */
[----:B------:R-:W2:Y:S02]  /*4fca0*/  LDL.LU R21, [R1+0x2b4] ;  /* 0x0002b40001157983 */ /* 0x000ea40000300800 */
[----:B-1----:R-:W2:Y:S02]  /*4fcb0*/  LDL.LU R22, [R1+0x2b8] ;  /* 0x0002b80001167983 */ /* 0x002ea40000300800 */
[----:B------:R-:W2:Y:S01]  /*4fcc0*/  LDL.LU R23, [R1+0x2bc] ;  /* 0x0002bc0001177983 */ /* 0x000ea20000300800 */
[----:B------:R-:W3:Y:S01]  /*4fcd0*/  LDL.LU R8, [R1+0x2c0] ;  /* 0x0002c00001087983 */ /* 0x000ee20000300800 */
[----:B------:R-:W3:Y:S02]  /*4fce0*/  LDL.LU R9, [R1+0x2c4] ;  /* 0x0002c40001097983 */ /* 0x000ee40000300800 */
[----:B------:R-:W3:Y:S02]  /*4fcf0*/  LDL.LU R10, [R1+0x2c8] ;  /* 0x0002c800010a7983 */ /* 0x000ee40000300800 */
[----:B------:R-:W3:Y:S01]  /*4fd00*/  LDL.LU R11, [R1+0x2cc] ;  /* 0x0002cc00010b7983 */ /* 0x000ee20000300800 */
        /* <DEDUP_REMOVED lines=10> */
[----:B--2---:R0:W-:Y:S01]  /*4fdb0*/  STL.64 [R1+0x1988], R26 ;  /* 0x0019881a01007387 */ /* 0x0041e20000100a00 */
[----:B------:R-:W-:Y:S03]  /*4fdc0*/  STL.64 [R1+0x1980], R24 ;  /* 0x0019801801007387 */ /* 0x000fe60000100a00 */
[----:B0-----:R-:W2:Y:S04]  /*4fdd0*/  LDL.LU.64 R26, [R1+0x38] ;  /* 0x00003800011a7983 */ /* 0x001ea80000300a00 */
[----:B--2---:R-:W-:Y:S01]  /*4fde0*/  STL.64 [R1+0x1a18], R26 ;  /* 0x001a181a01007387 */ /* 0x004fe20000100a00 */
[----:B----4-:R0:W-:Y:S02]  /*4fdf0*/  STL.64 [R1+0x18e8], R18 ;  /* 0x0018e81201007387 */ /* 0x0101e40000100a00 */
[----:B------:R1:W-:Y:S02]  /*4fe00*/  STL.64 [R1+0x18e0], R16 ;  /* 0x0018e01001007387 */ /* 0x0003e40000100a00 */
[----:B0-----:R-:W-:-:S02]  /*4fe10*/  IMAD.MOV.U32 R18, RZ, RZ, R3 ;  /* 0x000000ffff127224 */ /* 0x001fc400078e0003 */
[----:B------:R-:W-:-:S05]  /*4fe20*/  IMAD.MOV.U32 R19, RZ, RZ, R2 ;  /* 0x000000ffff137224 */ /* 0x000fca00078e0002 */
[----:B------:R0:W-:Y:S01]  /*4fe30*/  STL.64 [R1+0x1a10], R18 ;  /* 0x001a101201007387 */ /* 0x0001e20000100a00 */
[----:B-1----:R-:W2:Y:S02]  /*4fe40*/  LDL.LU R16, [R1+0x290] ;  /* 0x0002900001107983 */ /* 0x002ea40000300800 */
[----:B------:R-:W2:Y:S01]  /*4fe50*/  LDL.LU R17, [R1+0x294] ;  /* 0x0002940001117983 */ /* 0x000ea20000300800 */
[----:B0-----:R-:W4:Y:S01]  /*4fe60*/  LDL.LU R18, [R1+0x298] ;  /* 0x0002980001127983 */ /* 0x001f220000300800 */
[----:B------:R-:W4:Y:S02]  /*4fe70*/  LDL.LU R19, [R1+0x29c] ;  /* 0x00029c0001137983 */ /* 0x000f240000300800 */
[----:B------:R-:W-:Y:S02]  /*4fe80*/  IMAD.MOV.U32 R26, RZ, RZ, R5 ;  /* 0x000000ffff1a7224 */ /* 0x000fe400078e0005 */
[----:B------:R-:W-:Y:S02]  /*4fe90*/  IMAD.MOV.U32 R27, RZ, RZ, R4 ;  /* 0x000000ffff1b7224 */ /* 0x000fe400078e0004 */
[C---:B---3--:R-:W-:Y:S01]  /*4fea0*/  HMMA.16816.F32.BF16 R4, R12.reuse, R6, R8 ;  /* 0x000000060c04723c */ /* 0x048fe20000041808 */
[----:B----4-:R-:W-:Y:S01]  /*4feb0*/  STL.64 [R1+0x1a28], R18 ;  /* 0x001a281201007387 */ /* 0x010fe20000100a00 */
[----:B--2---:R0:W-:Y:S03]  /*4fec0*/  STL.64 [R1+0x1a20], R16 ;  /* 0x001a201001007387 */ /* 0x0041e60000100a00 */
[----:B0-----:R-:W2:Y:S01]  /*4fed0*/  LDL.LU R16, [R1+0x2a0] ;  /* 0x0002a00001107983 */ /* 0x001ea20000300800 */
[----:B------:R-:W2:Y:S02]  /*4fee0*/  LDL.LU R17, [R1+0x2a4] ;  /* 0x0002a40001117983 */ /* 0x000ea40000300800 */
[----:B------:R-:W2:Y:S02]  /*4fef0*/  LDL.LU R18, [R1+0x2a8] ;  /* 0x0002a80001127983 */ /* 0x000ea40000300800 */
[----:B------:R-:W2:Y:S01]  /*4ff00*/  LDL.LU R19, [R1+0x2ac] ;  /* 0x0002ac0001137983 */ /* 0x000ea20000300800 */
[----:B------:R-:W3:Y:S11]  /*4ff10*/  LDL.LU.64 R10, [R1+0x1a30] ;  /* 0x001a3000010a7983 */ /* 0x000ef60000300a00 */
[----:B------:R-:W-:Y:S01]  /*4ff20*/  @!UPT UIADD3 URZ, URZ, URZ, URZ ;  /* 0x0000003f3f3ff290 */ /* 0x000fe2000fffe03f */
[----:B------:R0:W-:Y:S02]  /*4ff30*/  STL.64 [R1+0x5e0], R4 ;  /* 0x0005e00401007387 */ /* 0x0001e40000100a00 */
[----:B------:R1:W-:Y:S01]  /*4ff40*/  STL.64 [R1+0x5e8], R6 ;  /* 0x0005e80601007387 */ /* 0x0003e20000100a00 */
[----:B0-----:R-:W4:Y:S01]  /*4ff50*/  LDL.LU R4, [R1+0x260] ;  /* 0x0002600001047983 */ /* 0x001f220000300800 */
[C---:B---3--:R-:W-:Y:S11]  /*4ff60*/  HMMA.16816.F32.BF16 R8, R12.reuse, R10, R20 ;  /* 0x0000000a0c08723c */ /* 0x048ff60000041814 */
[----:B------:R-:W-:Y:S11]  /*4ff70*/  @!UPT UIADD3 URZ, URZ, URZ, URZ ;  /* 0x0000003f3f3ff290 */ /* 0x000ff6000fffe03f */
[----:B------:R-:W-:Y:S01]  /*4ff80*/  @!UPT UIADD3 URZ, URZ, URZ, URZ ;  /* 0x0000003f3f3ff290 */ /* 0x000fe2000fffe03f */
[----:B------:R-:W-:Y:S01]  /*4ff90*/  STL.64 [R1+0x5b0], R8 ;  /* 0x0005b00801007387 */ /* 0x000fe20000100a00 */
[----:B------:R-:W-:Y:S02]  /*4ffa0*/  STL.64 [R1+0x5b8], R10 ;  /* 0x0005b80a01007387 */ /* 0x000fe40000100a00 */
[----:B------:R-:W4:Y:S02]  /*4ffb0*/  LDL.LU R5, [R1+0x264] ;  /* 0x0002640001057983 */ /* 0x000f240000300800 */
[----:B-1----:R-:W3:Y:S01]  /*4ffc0*/  LDL.LU R6, [R1+0x268] ;  /* 0x0002680001067983 */ /* 0x002ee20000300800 */
[----:B------:R-:W3:Y:S01]  /*4ffd0*/  LDL.LU R7, [R1+0x26c] ;  /* 0x00026c0001077983 */ /* 0x000ee20000300800 */
[C---:B--2---:R-:W-:Y:S03]  /*4ffe0*/  HMMA.16816.F32.BF16 R24, R12.reuse, R26, R16 ;  /* 0x0000001a0c18723c */ /* 0x044fe60000041810 */
[----:B---3--:R-:W-:Y:S01]  /*4fff0*/  STL.64 [R1+0x19f8], R6 ;  /* 0x0019f80601007387 */ /* 0x008fe20000100a00 */
[----:B----4-:R0:W-:Y:S03]  /*50000*/  STL.64 [R1+0x19f0], R4 ;  /* 0x0019f00401007387 */ /* 0x0101e60000100a00 */
        /* <DEDUP_REMOVED lines=15> */
[----:B------:R-:W2:Y:S02]  /*50100*/  LDL.LU.64 R18, [R1+0x1a28] ;  /* 0x001a280001127983 */ /* 0x000ea40000300a00 */
[----:B------:R-:W2:Y:S02]  /*50110*/  LDL.LU.64 R16, [R1+0x1a20] ;  /* 0x001a200001107983 */ /* 0x000ea40000300a00 */
[----:B------:R-:W-:Y:S01]  /*50120*/  STL.64 [R1+0x5a0], R24 ;  /* 0x0005a01801007387 */ /* 0x000fe20000100a00 */
[----:B------:R0:W-:Y:S04]  /*50130*/  STL.64 [R1+0x5a8], R26 ;  /* 0x0005a81a01007387 */ /* 0x0001e80000100a00 */
[----:B0-----:R-:W2:Y:S02]  /*50140*/  LDL.LU.64 R26, [R1+0x1a18] ;  /* 0x001a1800011a7983 */ /* 0x001ea40000300a00 */
[C---:B--2---:R-:W-:Y:S11]  /*50150*/  HMMA.16816.F32.BF16 R16, R12.reuse, R26, R16 ;  /* 0x0000001a0c10723c */ /* 0x044ff60000041810 */
[----:B------:R-:W-:Y:S11]  /*50160*/  @!UPT UIADD3 URZ, URZ, URZ, URZ ;  /* 0x0000003f3f3ff290 */ /* 0x000ff6000fffe03f */
[----:B------:R-:W-:Y:S01]  /*50170*/  @!UPT UIADD3 URZ, URZ, URZ, URZ ;  /* 0x0000003f3f3ff290 */ /* 0x000fe2000fffe03f */
[----:B------:R-:W-:Y:S01]  /*50180*/  STL.64 [R1+0x590], R16 ;  /* 0x0005901001007387 */ /* 0x000fe20000100a00 */
[----:B------:R0:W-:Y:S03]  /*50190*/  STL.64 [R1+0x598], R18 ;  /* 0x0005981201007387 */ /* 0x0001e60000100a00 */
[----:B0-----:R-:W2:Y:S01]  /*501a0*/  LDL.LU.64 R18, [R1+0x1a10] ;  /* 0x001a100001127983 */ /* 0x001ea20000300a00 */
[----:B------:R0:W-:Y:S03]  /*501b0*/  STL.64 [R1+0x1998], R26 ;  /* 0x0019981a01007387 */ /* 0x0001e60000100a00 */
[----:B0-----:R-:W2:Y:S04]  /*501c0*/  LDL.LU.64 R26, [R1+0x48] ;  /* 0x00004800011a7983 */ /* 0x001ea80000300a00 */
[----:B--2---:R0:W-:Y:S04]  /*501d0*/  STL.64 [R1+0x19b0], R26 ;  /* 0x0019b01a01007387 */ /* 0x0041e80000100a00 */
[----:B0-----:R-:W2:Y:S01]  /*501e0*/  LDL.LU.64 R26, [R1+0x58] ;  /* 0x00005800011a7983 */ /* 0x001ea20000300a00 */
[C---:B------:R-:W-:Y:S03]  /*501f0*/  HMMA.16816.F32.BF16 R4, R12.reuse, R18, R4 ;  /* 0x000000120c04723c */ /* 0x040fe60000041804 */
[----:B--2---:R0:W-:Y:S04]  /*50200*/  STL.64 [R1+0x19b8], R26 ;  /* 0x0019b81a01007387 */ /* 0x0041e80000100a00 */
[----:B0-----:R-:W2:Y:S11]  /*50210*/  LDL.LU.64 R26, [R1+0x68] ;  /* 0x00006800011a7983 */ /* 0x001eb60000300a00 */
[----:B------:R-:W-:Y:S05]  /*50220*/  @!UPT UIADD3 URZ, URZ, URZ, URZ ;  /* 0x0000003f3f3ff290 */ /* 0x000fea000fffe03f */
[----:B------:R-:W-:Y:S02]  /*50230*/  STL.64 [R1+0x110], R4 ;  /* 0x0001100401007387 */ /* 0x000fe40000100a00 */
[----:B------:R0:W-:Y:S02]  /*50240*/  STL.64 [R1+0x118], R6 ;  /* 0x0001180601007387 */ /* 0x0001e40000100a00 */
        /* <DEDUP_REMOVED lines=14> */
[----:B------:R-:W-:-:S02]  /*50330*/  IMAD.MOV.U32 R3, RZ, RZ, R22 ;  /* 0x000000ffff037224 */ /* 0x000fc400078e0016 */
[----:B------:R-:W-:Y:S01]  /*50340*/  IMAD.MOV.U32 R2, RZ, RZ, R23 ;  /* 0x000000ffff027224 */ /* 0x000fe200078e0017 */
[----:B--2---:R-:W-:Y:S01]  /*50350*/  STL.64 [R1+0x19c8], R18 ;  /* 0x0019c81201007387 */ /* 0x004fe20000100a00 */
[----:B------:R0:W-:Y:S03]  /*50360*/  STL.64 [R1+0x19c0], R16 ;  /* 0x0019c01001007387 */ /* 0x0001e60000100a00 */
[----:B0-----:R-:W2:Y:S01]  /*50370*/  LDL.LU R16, [R1+0x230] ;  /* 0x0002300001107983 */ /* 0x001ea20000300800 */
[----:B------:R-:W2:Y:S02]  /*50380*/  LDL.LU R17, [R1+0x234] ;  /* 0x0002340001117983 */ /* 0x000ea40000300800 */
[----:B------:R-:W2:Y:S02]  /*50390*/  LDL.LU R18, [R1+0x238] ;  /* 0x0002380001127983 */ /* 0x000ea40000300800 */
[----:B------:R-:W2:Y:S10]  /*503a0*/  LDL.LU R19, [R1+0x23c] ;  /* 0x00023c0001137983 */ /* 0x000eb40000300800 */
        /* <DEDUP_REMOVED lines=8> */
[----:B------:R-:W-:Y:S01]  /*50430*/  STL.64 [R1+0x480], R4 ;  /* 0x0004800401007387 */ /* 0x000fe20000100a00 */
[----:B------:R0:W-:Y:S03]  /*50440*/  STL.64 [R1+0x488], R6 ;  /* 0x0004880601007387 */ /* 0x0001e60000100a00 */
[----:B0-----:R-:W4:Y:S02]  /*50450*/  LDL.LU.64 R6, [R1+0x19e0] ;  /* 0x0019e00001067983 */ /* 0x001f240000300a00 */
[----:B----4-:R-:W-:Y:S02]  /*50460*/  HMMA.16816.F32.BF16 R12, R12, R6, R8 ;  /* 0x000000060c0c723c */ /* 0x010fe40000041808 */
[----:B------:R-:W2:Y:S01]  /*50470*/  LDL.LU.64 R10, [R1+0x19d8] ;  /* 0x0019d800010a7983 */ /* 0x000ea20000300a00 */
[----:B------:R-:W2:Y:S02]  /*50480*/  LDL.LU.64 R8, [R1+0x19d0] ;  /* 0x0019d00001087983 */ /* 0x000ea40000300a00 */
[----:B------:R0:W-:Y:S02]  /*50490*/  STL.64 [R1+0x1968], R6 ;  /* 0x0019680601007387 */ /* 0x0001e40000100a00 */
[----:B------:R-:W3:Y:S11]  /*504a0*/  LDL.LU R4, [R1+0x220] ;  /* 0x0002200001047983 */ /* 0x000ef60000300800 */
[----:B------:R-:W-:Y:S05]  /*504b0*/  @!UPT UIADD3 URZ, URZ, URZ, URZ ;  /* 0x0000003f3f3ff290 */ /* 0x000fea000fffe03f */
[----:B------:R-:W-:Y:S01]  /*504c0*/  STL.64 [R1+0x470], R12 ;  /* 0x0004700c01007387 */ /* 0x000fe20000100a00 */
[----:B------:R1:W-:Y:S02]  /*504d0*/  STL.64 [R1+0x478], R14 ;  /* 0x0004780e01007387 */ /* 0x0003e40000100a00 */
[----:B------:R-:W3:Y:S02]  /*504e0*/  LDL.LU R5, [R1+0x224] ;  /* 0x0002240001057983 */ /* 0x000ee40000300800 */
[----:B0-----:R-:W3:Y:S01]  /*504f0*/  LDL.LU R6, [R1+0x228] ;  /* 0x0002280001067983 */ /* 0x001ee20000300800 */
[----:B------:R-:W3:Y:S01]  /*50500*/  LDL.LU R7, [R1+0x22c] ;  /* 0x00022c0001077983 */ /* 0x000ee20000300800 */
[----:B-1----:R-:W-:Y:S02]  /*50510*/  IMAD.MOV.U32 R14, RZ, RZ, R3 ;  /* 0x000000ffff0e7224 */ /* 0x002fe400078e0003 */
[----:B------:R-:W-:Y:S02]  /*50520*/  IMAD.MOV.U32 R15, RZ, RZ, R2 ;  /* 0x000000ffff0f7224 */ /* 0x000fe400078e0002 */
[----:B------:R-:W-:-:S02]  /*50530*/  IMAD.MOV.U32 R3, RZ, RZ, R26 ;  /* 0x000000ffff037224 */ /* 0x000fc400078e001a */
        /* <DEDUP_REMOVED lines=51> */
[----:B------:R-:W-:Y:S01]  /*50870*/  STL.64 [R1+0x1940], R18 ;  /* 0x0019401201007387 */ /* 0x000fe20000100a00 */
[----:B------:R-:W3:Y:S01]  /*50880*/  LDL.LU R4, [R1+0x1d0] ;  /* 0x0001d00001047983 */ /* 0x000ee20000300800 */
[C---:B--2---:R-:W-:Y:S11]  /*50890*/  HMMA.16816.F32.BF16 R24, R8.reuse, R14, R24 ;  /* 0x0000000e0818723c */ /* 0x044ff60000041818 */
[----:B------:R-:W-:Y:S11]  /*508a0*/  @!UPT UIADD3 URZ, URZ, URZ, URZ ;  /* 0x0000003f3f3ff290 */ /* 0x000ff6000fffe03f */
[----:B------:R-:W-:Y:S01]  /*508b0*/  @!UPT UIADD3 URZ, URZ, URZ, URZ ;  /* 0x0000003f3f3ff290 */ /* 0x000fe2000fffe03f */
        /* <DEDUP_REMOVED lines=9> */
[----:B------:R0:W-:Y:S01]  /*50950*/  STL.64 [R1+0x18f0], R14 ;  /* 0x0018f00e01007387 */ /* 0x0001e20000100a00 */
[----:B------:R-:W4:Y:S02]  /*50960*/  LDL.LU R12, [R1+0xa0] ;  /* 0x0000a000010c7983 */ /* 0x000f240000300800 */
[----:B------:R-:W4:Y:S01]  /*50970*/  LDL.LU R13, [R1+0xa4] ;  /* 0x0000a400010d7983 */ /* 0x000f220000300800 */
[----:B0-----:R-:W2:Y:S01]  /*50980*/  LDL.LU R14, [R1+0xa8] ;  /* 0x0000a800010e7983 */ /* 0x001ea20000300800 */
[----:B------:R-:W2:Y:S03]  /*50990*/  LDL.LU R15, [R1+0xac] ;  /* 0x0000ac00010f7983 */ /* 0x000ea60000300800 */
[----:B--2---:R-:W-:Y:S01]  /*509a0*/  STL.64 [R1+0x1908], R14 ;  /* 0x0019080e01007387 */ /* 0x004fe20000100a00 */
[----:B----4-:R0:W-:Y:S03]  /*509b0*/  STL.64 [R1+0x1900], R12 ;  /* 0x0019000c01007387 */ /* 0x0101e60000100a00 */
        /* <DEDUP_REMOVED lines=26> */
[----:B------:R-:W-:-:S02]  /*50b60*/  IMAD.MOV.U32 R18, RZ, RZ, R3 ;  /* 0x000000ffff127224 */ /* 0x000fc400078e0003 */
[----:B------:R-:W-:Y:S01]  /*50b70*/  IMAD.MOV.U32 R19, RZ, RZ, R2 ;  /* 0x000000ffff137224 */ /* 0x000fe200078e0002 */
[----:B---3--:R-:W-:Y:S01]  /*50b80*/  HMMA.16816.F32.BF16 R8, R8, R6, R24 ;  /* 0x000000060808723c */ /* 0x008fe20000041818 */
[----:B------:R-:W2:Y:S01]  /*50b90*/  LDL.LU.64 R26, [R1+0x1960] ;  /* 0x00196000011a7983 */ /* 0x000ea20000300a00 */
[----:B------:R-:W2:Y:S11]  /*50ba0*/  LDL.LU.64 R24, [R1+0x1958] ;  /* 0x0019580001187983 */ /* 0x000eb60000300a00 */
[----:B------:R-:W-:Y:S10]  /*50bb0*/  @!UPT UIADD3 URZ, URZ, URZ, URZ ;  /* 0x0000003f3f3ff290 */ /* 0x000ff4000fffe03f */
        /* <DEDUP_REMOVED lines=39> */
[----:B0-----:R-:W2:Y:S01]  /*50e30*/  LDL.LU.64 R18, [R1+0x18e8] ;  /* 0x0018e80001127983 */ /* 0x001ea20000300a00 */
[----:B------:R-:W2:Y:S01]  /*50e40*/  LDL.LU.64 R16, [R1+0x18e0] ;  /* 0x0018e00001107983 */ /* 0x000ea20000300a00 */
[C---:B---3--:R-:W-:Y:S08]  /*50e50*/  HMMA.16816.F32.BF16 R8, R24.reuse, R14, R8 ;  /* 0x0000000e1808723c */ /* 0x048ff00000041808 */
[----:B--2---:R-:W-:Y:S11]  /*50e60*/  HMMA.16816.F32.BF16 R12, R24, R22, R16 ;  /* 0x00000016180c723c */ /* 0x004ff60000041810 */
[----:B------:R-:W-:Y:S04]  /*50e70*/  @!UPT UIADD3 URZ, URZ, URZ, URZ ;  /* 0x0000003f3f3ff290 */ /* 0x000fe8000fffe03f */
[----:B------:R0:W-:Y:S01]  /*50e80*/  STL.64 [R1+0x330], R8 ;  /* 0x0003300801007387 */ /* 0x0001e20000100a00 */
[----:B------:R1:W-:Y:S03]  /*50e90*/  STL.64 [R1+0x338], R10 ;  /* 0x0003380a01007387 */ /* 0x0003e60000100a00 */
[----:B0-----:R-:W2:Y:S01]  /*50ea0*/  LDL.LU R8, [R1+0xb74] ;  /* 0x000b740001087983 */ /* 0x001ea20000300800 */
[----:B------:R-:W2:Y:S03]  /*50eb0*/  LDL.LU R9, [R1+0xb6c] ;  /* 0x000b6c0001097983 */ /* 0x000ea60000300800 */
[----:B------:R-:W-:Y:S01]  /*50ec0*/  STL.64 [R1+0x450], R12 ;  /* 0x0004500c01007387 */ /* 0x000fe20000100a00 */
[----:B------:R-:W-:Y:S02]  /*50ed0*/  STL.64 [R1+0x458], R14 ;  /* 0x0004580e01007387 */ /* 0x000fe40000100a00 */
[----:B-1----:R-:W3:Y:S02]  /*50ee0*/  LDL.LU R10, [R1+0xb64] ;  /* 0x000b6400010a7983 */ /* 0x002ee40000300800 */
[----:B------:R-:W3:Y:S02]  /*50ef0*/  LDL.LU R11, [R1+0xb5c] ;  /* 0x000b5c00010b7983 */ /* 0x000ee40000300800 */
[----:B---3--:R-:W-:Y:S01]  /*50f00*/  STL.64 [R1+0x18d0], R10 ;  /* 0x0018d00a01007387 */ /* 0x008fe20000100a00 */
[----:B--2---:R0:W-:Y:S03]  /*50f10*/  STL.64 [R1+0x18c8], R8 ;  /* 0x0018c80801007387 */ /* 0x0041e60000100a00 */
[----:B0-----:R-:W2:Y:S01]  /*50f20*/  LDL.LU R8, [R1+0x70] ;  /* 0x0000700001087983 */ /* 0x001ea20000300800 */
[----:B------:R-:W2:Y:S02]  /*50f30*/  LDL.LU R9, [R1+0x74] ;  /* 0x0000740001097983 */ /* 0x000ea40000300800 */
[----:B------:R-:W2:Y:S02]  /*50f40*/  LDL.LU R10, [R1+0x78] ;  /* 0x00007800010a7983 */ /* 0x000ea40000300800 */
[----:B------:R-:W-:-:S02]  /*50f50*/  IMAD.MOV.U32 R11, RZ, RZ, R0 ;  /* 0x000000ffff0b7224 */ /* 0x000fc400078e0000 */
[----:B------:R-:W3:Y:S01]  /*50f60*/  LDL.LU R0, [R1+0x18d8] ;  /* 0x0018d80001007983 */ /* 0x000ee20000300800 */
        /* <DEDUP_REMOVED lines=17> */
[----:B------:R-:W4:Y:S01]  /*51080*/  LDL.LU R2, [R1+0xb14] ;  /* 0x000b140001027983 */ /* 0x000f220000300800 */
[----:B--2---:R-:W-:Y:S01]  /*51090*/  HMMA.16816.F32.BF16 R24, R24, R6, R8 ;  /* 0x000000061818723c */ /* 0x004fe20000041808 */
[----:B------:R-:W2:Y:S01]  /*510a0*/  LDL.LU.64 R10, [R1+0x18d0] ;  /* 0x0018d000010a7983 */ /* 0x000ea20000300a00 */
[----:B------:R-:W2:Y:S01]  /*510b0*/  LDL.LU.64 R8, [R1+0x18c8] ;  /* 0x0018c80001087983 */ /* 0x000ea20000300a00 */
[----:B---3--:R-:W-:-:S05]  /*510c0*/  IADD3 R0, R0, 0x1, RZ ;  /* 0x0000000100007810 */ /* 0x008fca0007ffe0ff */
[----:B------:R0:W-:Y:S02]  /*510d0*/  STL [R1+0x780], R0 ;  /* 0x0007800001007387 */ /* 0x0001e40000100800 */
[----:B0-----:R-:W-:Y:S11]  /*510e0*/  IMAD.MOV.U32 R0, RZ, RZ, 0x7f ;  /* 0x0000007fff007424 */ /* 0x001ff600078e00ff */
[----:B------:R-:W-:Y:S02]  /*510f0*/  @!UPT UIADD3 URZ, URZ, URZ, URZ ;  /* 0x0000003f3f3ff290 */ /* 0x000fe4000fffe03f */
[----:B------:R0:W-:Y:S01]  /*51100*/  STL.64 [R1+0x460], R24 ;  /* 0x0004601801007387 */ /* 0x0001e20000100a00 */
[----:B------:R-:W-:Y:S02]  /*51110*/  IMAD.MOV.U32 R6, RZ, RZ, R27 ;  /* 0x000000ffff067224 */ /* 0x000fe400078e001b */
[----:B------:R1:W-:Y:S01]  /*51120*/  STL.64 [R1+0x468], R26 ;  /* 0x0004681a01007387 */ /* 0x0003e20000100a00 */
[----:B------:R-:W-:Y:S01]  /*51130*/  IADD3 R0, R0, c[0x0][0x180], RZ ;  /* 0x0000600000007a10 */ /* 0x000fe20007ffe0ff */
[----:B0-----:R-:W3:Y:S01]  /*51140*/  LDL R24, [R1+0x780] ;  /* 0x0007800001187983 */ /* 0x001ee20000100800 */
[----:B------:R-:W3:Y:S02]  /*51150*/  LDL.LU R25, [R1+0x77c] ;  /* 0x00077c0001197983 */ /* 0x000ee40000300800 */
[----:B-1----:R-:W4:Y:S02]  /*51160*/  LDL.LU R27, [R1+0xb7c] ;  /* 0x000b7c00011b7983 */ /* 0x002f240000300800 */
[----:B------:R0:W-:Y:S02]  /*51170*/  STL [R1+0x17c8], R6 ;  /* 0x0017c80601007387 */ /* 0x0001e40000100800 */
[----:B0-----:R-:W-:-:S04]  /*51180*/  SHF.R.S32.HI R6, RZ, 0x1f, R0 ;  /* 0x0000001fff067819 */ /* 0x001fc80000011400 */
[----:B------:R-:W-:Y:S02]  /*51190*/  LEA.HI R6, R6, R0, RZ, 0x7 ;  /* 0x0000000006067211 */ /* 0x000fe400078f38ff */
[----:B------:R-:W4:Y:S01]  /*511a0*/  LDL.LU R0, [R1+0x18c0] ;  /* 0x0018c00001007983 */ /* 0x000f220000300800 */
[----:B------:R-:W-:Y:S02]  /*511b0*/  IMAD.MOV.U32 R7, RZ, RZ, R26 ;  /* 0x000000ffff077224 */ /* 0x000fe400078e001a */
[----:B------:R-:W-:-:S04]  /*511c0*/  IMAD.MOV.U32 R26, RZ, RZ, c[0x0][0x188] ;  /* 0x00006200ff1a7624 */ /* 0x000fc800078e00ff */
[----:B------:R-:W-:-:S04]  /*511d0*/  IMAD.SHL.U32 R26, R26, 0x80, RZ ;  /* 0x000000801a1a7824 */ /* 0x000fc800078e00ff */
[----:B------:R-:W-:Y:S01]  /*511e0*/  IMAD.SHL.U32 R26, R26, 0x2, RZ ;  /* 0x000000021a1a7824 */ /* 0x000fe200078e00ff */
[----:B------:R-:W-:Y:S04]  /*511f0*/  STL [R1+0x17c4], R7 ;  /* 0x0017c40701007387 */ /* 0x000fe80000100800 */
[-C--:B--2---:R-:W-:Y:S02]  /*51200*/  IADD3 R8, P6, R8, R26.reuse, RZ ;  /* 0x0000001a08087210 */ /* 0x084fe40007fde0ff */
[-C--:B------:R-:W-:Y:S02]  /*51210*/  IADD3 R9, P1, R9, R26.reuse, RZ ;  /* 0x0000001a09097210 */ /* 0x080fe40007f3e0ff */
[-C--:B------:R-:W-:Y:S02]  /*51220*/  IADD3 R10, P2, R10, R26.reuse, RZ ;  /* 0x0000001a0a0a7210 */ /* 0x080fe40007f5e0ff */
[----:B------:R-:W-:-:S02]  /*51230*/  IADD3 R11, P3, R11, R26, RZ ;  /* 0x0000001a0b0b7210 */ /* 0x000fc40007f7e0ff */
[-C--:B---3--:R-:W-:Y:S02]  /*51240*/  IADD3 R25, P4, R25, R26.reuse, RZ ;  /* 0x0000001a19197210 */ /* 0x088fe40007f9e0ff */
[----:B----4-:R-:W-:-:S03]  /*51250*/  IADD3 R27, P5, R27, R26, RZ ;  /* 0x0000001a1b1b7210 */ /* 0x010fc60007fbe0ff */
[----:B------:R-:W-:Y:S04]  /*51260*/  STL [R1+0x77c], R25 ;  /* 0x00077c1901007387 */ /* 0x000fe80000100800 */
[----:B------:R-:W-:Y:S01]  /*51270*/  STL [R1+0xb7c], R27 ;  /* 0x000b7c1b01007387 */ /* 0x000fe20000100800 */
[----:B------:R-:W-:Y:S02]  /*51280*/  STL [R1+0xb74], R8 ;  /* 0x000b740801007387 */ /* 0x000fe40000100800 */
[----:B------:R-:W-:Y:S01]  /*51290*/  STL [R1+0xb6c], R9 ;  /* 0x000b6c0901007387 */ /* 0x000fe20000100800 */
[----:B------:R-:W-:Y:S01]  /*512a0*/  STL [R1+0xb64], R10 ;  /* 0x000b640a01007387 */ /* 0x000fe20000100800 */
[----:B------:R-:W-:Y:S02]  /*512b0*/  STL [R1+0xb5c], R11 ;  /* 0x000b5c0b01007387 */ /* 0x000fe40000100800 */
[--C-:B------:R-:W-:Y:S01]  /*512c0*/  IMAD.X R12, R12, 0x1, R0.reuse, P4 ;  /* 0x000000010c0c7824 */ /* 0x100fe200020e0600 */
[-C--:B------:R-:W-:Y:S01]  /*512d0*/  IADD3 R13, P4, R13, R26.reuse, RZ ;  /* 0x0000001a0d0d7210 */ /* 0x080fe20007f9e0ff */
[--C-:B------:R-:W-:Y:S01]  /*512e0*/  IMAD.X R14, R14, 0x1, R0.reuse, P5 ;  /* 0x000000010e0e7824 */ /* 0x100fe200028e0600 */
[-C--:B------:R-:W-:Y:S01]  /*512f0*/  IADD3 R15, P5, R15, R26.reuse, RZ ;  /* 0x0000001a0f0f7210 */ /* 0x080fe20007fbe0ff */
[--C-:B------:R-:W-:Y:S01]  /*51300*/  IMAD.X R16, R16, 0x1, R0.reuse, P6 ;  /* 0x0000000110107824 */ /* 0x100fe200030e0600 */
[----:B------:R-:W-:Y:S01]  /*51310*/  STL [R1+0x778], R12 ;  /* 0x0007780c01007387 */ /* 0x000fe20000100800 */
[-C--:B------:R-:W-:Y:S01]  /*51320*/  IADD3 R17, P6, R17, R26.reuse, RZ ;  /* 0x0000001a11117210 */ /* 0x080fe20007fde0ff */
[----:B------:R-:W-:Y:S02]  /*51330*/  STL [R1+0xb54], R13 ;  /* 0x000b540d01007387 */ /* 0x000fe40000100800 */
        /* <DEDUP_REMOVED lines=18> */
[----:B------:R-:W-:Y:S01]  /*51460*/  STL [R1+0xb2c], R21 ;  /* 0x000b2c1501007387 */ /* 0x000fe20000100800 */
[-C--:B------:R-:W-:Y:S01]  /*51470*/  IADD3 R28, P5, R28, R26.reuse, RZ ;  /* 0x0000001a1c1c7210 */ /* 0x080fe20007fbe0ff */
[----:B------:R-:W-:Y:S02]  /*51480*/  STL [R1+0xb50], R22 ;  /* 0x000b501601007387 */ /* 0x000fe40000100800 */
[----:B------:R-:W-:Y:S01]  /*51490*/  IMAD.X R3, R3, 0x1, R0, P6 ;  /* 0x0000000103037824 */ /* 0x000fe200030e0600 */
[----:B------:R-:W-:Y:S01]  /*514a0*/  STL [R1+0xb24], R23 ;  /* 0x000b241701007387 */ /* 0x000fe20000100800 */
[----:B------:R-:W-:Y:S02]  /*514b0*/  STL [R1+0xb48], R29 ;  /* 0x000b481d01007387 */ /* 0x000fe40000100800 */
[----:B------:R0:W-:Y:S01]  /*514c0*/  STL [R1+0x18bc], R26 ;  /* 0x0018bc1a01007387 */ /* 0x0001e20000100800 */
[----:B------:R-:W-:Y:S01]  /*514d0*/  IADD3 R2, P6, R2, R26, RZ ;  /* 0x0000001a02027210 */ /* 0x000fe20007fde0ff */
[----:B------:R-:W-:Y:S04]  /*514e0*/  STL [R1+0xb1c], R28 ;  /* 0x000b1c1c01007387 */ /* 0x000fe80000100800 */
[----:B0-----:R-:W2:Y:S01]  /*514f0*/  LDL.LU R26, [R1+0xb38] ;  /* 0x000b3800011a7983 */ /* 0x001ea20000300800 */
[----:B------:R-:W-:Y:S02]  /*51500*/  STL [R1+0xb40], R3 ;  /* 0x000b400301007387 */ /* 0x000fe40000100800 */
[----:B------:R-:W3:Y:S02]  /*51510*/  LDL.LU R7, [R1+0xb28] ;  /* 0x000b280001077983 */ /* 0x000ee40000300800 */
[----:B------:R-:W-:Y:S01]  /*51520*/  STL [R1+0xb14], R2 ;  /* 0x000b140201007387 */ /* 0x000fe20000100800 */
[----:B---3--:R0:W-:Y:S04]  /*51530*/  STL [R1+0x18b0], R7 ;  /* 0x0018b00701007387 */ /* 0x0081e80000100800 */
[----:B0-----:R-:W3:Y:S01]  /*51540*/  LDL.LU R7, [R1+0xb04] ;  /* 0x000b040001077983 */ /* 0x001ee20000300800 */
[----:B------:R-:W-:-:S03]  /*51550*/  SHF.R.S32.HI R6, RZ, 0x7, R6 ;  /* 0x00000007ff067819 */ /* 0x000fc60000011406 */
[----:B---3--:R0:W-:Y:S04]  /*51560*/  STL [R1+0x18b4], R7 ;  /* 0x0018b40701007387 */ /* 0x0081e80000100800 */
[----:B0-----:R-:W3:Y:S01]  /*51570*/  LDL.LU R7, [R1+0xb30] ;  /* 0x000b300001077983 */ /* 0x001ee20000300800 */
[----:B------:R-:W-:Y:S01]  /*51580*/  ISETP.NE.U32.AND P0, PT, R24, R6, PT ;  /* 0x000000061800720c */ /* 0x000fe20003f05070 */
[----:B--2---:R-:W-:Y:S02]  /*51590*/  IMAD.X R26, R26, 0x1, R0, P1 ;  /* 0x000000011a1a7824 */ /* 0x004fe400008e0600 */
[----:B---3--:R0:W-:Y:S04]  /*515a0*/  STL [R1+0x18b8], R7 ;  /* 0x0018b80701007387 */ /* 0x0081e80000100800 */
[----:B0-----:R-:W2:Y:S01]  /*515b0*/  LDL.LU R7, [R1+0xb0c] ;  /* 0x000b0c0001077983 */ /* 0x001ea20000300800 */
[----:B------:R-:W3:Y:S02]  /*515c0*/  LDL.LU R6, [R1+0xafc] ;  /* 0x000afc0001067983 */ /* 0x000ee40000300800 */
[----:B------:R-:W4:Y:S02]  /*515d0*/  LDL.LU R24, [R1+0xb20] ;  /* 0x000b200001187983 */ /* 0x000f240000300800 */
        /* <DEDUP_REMOVED lines=24> */
[----:B------:R0:W-:Y:S02]  /*51760*/  STL [R1+0xb38], R26 ;  /* 0x000b381a01007387 */ /* 0x0001e40000100800 */
[----:B0-----:R-:W2:Y:S02]  /*51770*/  LDL.LU R26, [R1+0x18bc] ;  /* 0x0018bc00011a7983 */ /* 0x001ea40000300800 */
[----:B--2---:R-:W-:-:S05]  /*51780*/  IADD3 R7, P1, R7, R26, RZ ;  /* 0x0000001a07077210 */ /* 0x004fca0007f3e0ff */
[----:B------:R0:W-:Y:S04]  /*51790*/  STL [R1+0xb0c], R7 ;  /* 0x000b0c0701007387 */ /* 0x0001e80000100800 */
[----:B0-----:R-:W2:Y:S02]  /*517a0*/  LDL.LU R7, [R1+0x18b8] ;  /* 0x0018b80001077983 */ /* 0x001ea40000300800 */
[----:B--2---:R-:W-:-:S05]  /*517b0*/  IMAD.X R7, R7, 0x1, R0, P2 ;  /* 0x0000000107077824 */ /* 0x004fca00010e0600 */
[----:B------:R0:W-:Y:S04]  /*517c0*/  STL [R1+0xb30], R7 ;  /* 0x000b300701007387 */ /* 0x0001e80000100800 */
[----:B0-----:R-:W2:Y:S02]  /*517d0*/  LDL.LU R7, [R1+0x18b4] ;  /* 0x0018b40001077983 */ /* 0x001ea40000300800 */
[----:B--2---:R-:W-:-:S05]  /*517e0*/  IADD3 R7, P2, R7, R26, RZ ;  /* 0x0000001a07077210 */ /* 0x004fca0007f5e0ff */
[----:B------:R0:W-:Y:S04]  /*517f0*/  STL [R1+0xb04], R7 ;  /* 0x000b040701007387 */ /* 0x0001e80000100800 */
[----:B0-----:R-:W2:Y:S01]  /*51800*/  LDL.LU R7, [R1+0x18b0] ;  /* 0x0018b00001077983 */ /* 0x001ea20000300800 */
[--C-:B----4-:R-:W-:Y:S01]  /*51810*/  IMAD.X R24, R24, 0x1, R0.reuse, P4 ;  /* 0x0000000118187824 */ /* 0x110fe200020e0600 */
[-C--:B------:R-:W-:Y:S01]  /*51820*/  IADD3 R25, P4, R25, R26.reuse, RZ ;  /* 0x0000001a19197210 */ /* 0x080fe20007f9e0ff */
[--C-:B------:R-:W-:Y:S01]  /*51830*/  IMAD.X R27, R27, 0x1, R0.reuse, P5 ;  /* 0x000000011b1b7824 */ /* 0x100fe200028e0600 */
        /* <DEDUP_REMOVED lines=16> */
[----:B------:R-:W-:Y:S01]  /*51940*/  IADD3 R29, P2, R29, R26, RZ ;  /* 0x0000001a1d1d7210 */ /* 0x000fe20007f5e0ff */
[----:B------:R-:W-:-:S02]  /*51950*/  IMAD.X R2, R2, 0x1, R0, P4 ;  /* 0x0000000102027824 */ /* 0x000fc400020e0600 */
[----:B--2---:R-:W-:Y:S01]  /*51960*/  IMAD.X R7, R7, 0x1, R0, P3 ;  /* 0x0000000107077824 */ /* 0x004fe200018e0600 */
[----:B---3--:R-:W-:-:S04]  /*51970*/  IADD3 R6, P3, R6, R26, RZ ;  /* 0x0000001a06067210 */ /* 0x008fc80007f7e0ff */
[----:B------:R-:W-:Y:S01]  /*51980*/  STL [R1+0xb28], R7 ;  /* 0x000b280701007387 */ /* 0x000fe20000100800 */
[----:B------:R-:W-:Y:S02]  /*51990*/  STL [R1+0xafc], R6 ;  /* 0x000afc0601007387 */ /* 0x000fe40000100800 */
[----:B------:R-:W-:Y:S02]  /*519a0*/  STL [R1+0xb20], R24 ;  /* 0x000b201801007387 */ /* 0x000fe40000100800 */
[----:B------:R-:W-:Y:S01]  /*519b0*/  STL [R1+0xaf4], R25 ;  /* 0x000af41901007387 */ /* 0x000fe20000100800 */
[----:B------:R-:W-:Y:S01]  /*519c0*/  STL [R1+0xb18], R27 ;  /* 0x000b181b01007387 */ /* 0x000fe20000100800 */
[----:B------:R-:W-:Y:S02]  /*519d0*/  STL [R1+0xaec], R8 ;  /* 0x000aec0801007387 */ /* 0x000fe40000100800 */
[----:B------:R-:W-:Y:S02]  /*519e0*/  STL [R1+0xb10], R9 ;  /* 0x000b100901007387 */ /* 0x000fe40000100800 */
[----:B------:R-:W-:Y:S02]  /*519f0*/  STL [R1+0xae4], R10 ;  /* 0x000ae40a01007387 */ /* 0x000fe40000100800 */
[--C-:B------:R-:W-:Y:S01]  /*51a00*/  IMAD.X R15, R15, 0x1, R0.reuse, P3 ;  /* 0x000000010f0f7824 */ /* 0x100fe200018e0600 */
[----:B------:R-:W-:Y:S01]  /*51a10*/  STL [R1+0xb08], R11 ;  /* 0x000b080b01007387 */ /* 0x000fe20000100800 */
[----:B------:R-:W-:Y:S01]  /*51a20*/  IADD3 R16, P3, R16, R26, RZ ;  /* 0x0000001a10107210 */ /* 0x000fe20007f7e0ff */
        /* <DEDUP_REMOVED lines=12> */
[----:B------:R-:W-:-:S02]  /*51af0*/  IMAD.X R28, R28, 0x1, R0, P3 ;  /* 0x000000011c1c7824 */ /* 0x000fc400018e0600 */
[----:B------:R-:W-:Y:S01]  /*51b00*/  STL [R1+0xaac], R22 ;  /* 0x000aac1601007387 */ /* 0x000fe20000100800 */
[-C--:B------:R-:W-:Y:S01]  /*51b10*/  IADD3 R3, P3, R3, R26.reuse, RZ ;  /* 0x0000001a03037210 */ /* 0x080fe20007f7e0ff */
[----:B------:R-:W-:Y:S01]  /*51b20*/  STL [R1+0xad0], R23 ;  /* 0x000ad01701007387 */ /* 0x000fe20000100800 */
[----:B------:R-:W-:Y:S02]  /*51b30*/  STL [R1+0xaa4], R29 ;  /* 0x000aa41d01007387 */ /* 0x000fe40000100800 */
[----:B------:R0:W-:Y:S02]  /*51b40*/  STL [R1+0x18ac], R0 ;  /* 0x0018ac0001007387 */ /* 0x0001e40000100800 */
[----:B------:R-:W-:Y:S01]  /*51b50*/  STL [R1+0xac8], R28 ;  /* 0x000ac81c01007387 */ /* 0x000fe20000100800 */
[----:B0-----:R-:W2:Y:S01]  /*51b60*/  LDL.LU R0, [R1+0xa94] ;  /* 0x000a940001007983 */ /* 0x001ea20000300800 */
[----:B------:R-:W-:Y:S02]  /*51b70*/  STL [R1+0xa9c], R3 ;  /* 0x000a9c0301007387 */ /* 0x000fe40000100800 */
[----:B------:R-:W3:Y:S02]  /*51b80*/  LDL.LU R7, [R1+0xa84] ;  /* 0x000a840001077983 */ /* 0x000ee40000300800 */
[----:B------:R-:W-:Y:S01]  /*51b90*/  STL [R1+0xac0], R2 ;  /* 0x000ac00201007387 */ /* 0x000fe20000100800 */
[----:B---3--:R0:W-:Y:S04]  /*51ba0*/  STL [R1+0x18a0], R7 ;  /* 0x0018a00701007387 */ /* 0x0081e80000100800 */
[----:B0-----:R-:W3:Y:S04]  /*51bb0*/  LDL.LU R7, [R1+0xab0] ;  /* 0x000ab00001077983 */ /* 0x001ee80000300800 */
[----:B---3--:R0:W-:Y:S04]  /*51bc0*/  STL [R1+0x18a4], R7 ;  /* 0x0018a40701007387 */ /* 0x0081e80000100800 */
[----:B0-----:R-:W3:Y:S01]  /*51bd0*/  LDL.LU R7, [R1+0xa8c] ;  /* 0x000a8c0001077983 */ /* 0x001ee20000300800 */
[----:B--2---:R-:W-:-:S03]  /*51be0*/  IADD3 R0, P4, R0, R26, RZ ;  /* 0x0000001a00007210 */ /* 0x004fc60007f9e0ff */
        /* <DEDUP_REMOVED lines=30> */
[----:B--2---:R-:W-:-:S05]  /*51dd0*/  IMAD.X R7, R7, 0x1, R0, P5 ;  /* 0x0000000107077824 */ /* 0x004fca00028e0600 */
[----:B------:R0:W-:Y:S04]  /*51de0*/  STL [R1+0xab8], R7 ;  /* 0x000ab80701007387 */ /* 0x0001e80000100800 */
[----:B0-----:R-:W2:Y:S02]  /*51df0*/  LDL.LU R7, [R1+0x18a8] ;  /* 0x0018a80001077983 */ /* 0x001ea40000300800 */
[----:B--2---:R-:W-:-:S05]  /*51e00*/  IADD3 R7, P5, R7, R26, RZ ;  /* 0x0000001a07077210 */ /* 0x004fca0007fbe0ff */
[----:B------:R0:W-:Y:S04]  /*51e10*/  STL [R1+0xa8c], R7 ;  /* 0x000a8c0701007387 */ /* 0x0001e80000100800 */
[----:B0-----:R-:W2:Y:S02]  /*51e20*/  LDL.LU R7, [R1+0x18a4] ;  /* 0x0018a40001077983 */ /* 0x001ea40000300800 */
[----:B--2---:R-:W-:-:S05]  /*51e30*/  IMAD.X R7, R7, 0x1, R0, P6 ;  /* 0x0000000107077824 */ /* 0x004fca00030e0600 */
[----:B------:R0:W-:Y:S04]  /*51e40*/  STL [R1+0xab0], R7 ;  /* 0x000ab00701007387 */ /* 0x0001e80000100800 */
[----:B0-----:R-:W2:Y:S01]  /*51e50*/  LDL.LU R7, [R1+0x18a0] ;  /* 0x0018a00001077983 */ /* 0x001ea20000300800 */
[--C-:B---3--:R-:W-:Y:S01]  /*51e60*/  IMAD.X R6, R6, 0x1, R0.reuse, P1 ;  /* 0x0000000106067824 */ /* 0x108fe200008e0600 */
[-C--:B----4-:R-:W-:Y:S01]  /*51e70*/  IADD3 R24, P1, R24, R26.reuse, RZ ;  /* 0x0000001a18187210 */ /* 0x090fe20007f3e0ff */
        /* <DEDUP_REMOVED lines=18> */
[----:B------:R-:W-:Y:S01]  /*51fa0*/  IMAD.X R3, R3, 0x1, R0, P1 ;  /* 0x0000000103037824 */ /* 0x000fe200008e0600 */
[----:B------:R-:W-:-:S02]  /*51fb0*/  IADD3 R2, P1, R2, R26, RZ ;  /* 0x0000001a02027210 */ /* 0x000fc40007f3e0ff */
[----:B--2---:R-:W-:-:S05]  /*51fc0*/  IADD3 R7, P6, R7, R26, RZ ;  /* 0x0000001a07077210 */ /* 0x004fca0007fde0ff */
[----:B------:R-:W-:Y:S01]  /*51fd0*/  STL [R1+0xa84], R7 ;  /* 0x000a840701007387 */ /* 0x000fe20000100800 */
[----:B------:R-:W-:Y:S02]  /*51fe0*/  STL [R1+0xaa8], R6 ;  /* 0x000aa80601007387 */ /* 0x000fe40000100800 */
[----:B------:R-:W-:Y:S02]  /*51ff0*/  STL [R1+0xa7c], R24 ;  /* 0x000a7c1801007387 */ /* 0x000fe40000100800 */
[----:B------:R-:W-:Y:S01]  /*52000*/  STL [R1+0xaa0], R25 ;  /* 0x000aa01901007387 */ /* 0x000fe20000100800 */
[----:B------:R-:W-:Y:S01]  /*52010*/  STL [R1+0xa74], R27 ;  /* 0x000a741b01007387 */ /* 0x000fe20000100800 */
        /* <DEDUP_REMOVED lines=16> */
[----:B------:R-:W-:-:S02]  /*52120*/  IMAD.X R29, R29, 0x1, R0, P6 ;  /* 0x000000011d1d7824 */ /* 0x000fc400030e0600 */
[----:B------:R-:W-:Y:S02]  /*52130*/  STL [R1+0xa60], R20 ;  /* 0x000a601401007387 */ /* 0x000fe40000100800 */
[----:B------:R-:W-:Y:S01]  /*52140*/  STL [R1+0xa34], R21 ;  /* 0x000a341501007387 */ /* 0x000fe20000100800 */
[----:B------:R-:W-:Y:S01]  /*52150*/  IADD3 R28, P6, R28, R26, RZ ;  /* 0x0000001a1c1c7210 */ /* 0x000fe20007fde0ff */
[----:B------:R-:W-:Y:S01]  /*52160*/  STL [R1+0xa58], R22 ;  /* 0x000a581601007387 */ /* 0x000fe20000100800 */
[----:B------:R-:W-:Y:S02]  /*52170*/  STL [R1+0xa2c], R23 ;  /* 0x000a2c1701007387 */ /* 0x000fe40000100800 */
[----:B------:R-:W-:Y:S02]  /*52180*/  STL [R1+0xa50], R29 ;  /* 0x000a501d01007387 */ /* 0x000fe40000100800 */
[----:B------:R0:W-:Y:S01]  /*52190*/  STL [R1+0x189c], R26 ;  /* 0x00189c1a01007387 */ /* 0x0001e20000100800 */
[----:B------:R-:W-:Y:S04]  /*521a0*/  STL [R1+0xa24], R28 ;  /* 0x000a241c01007387 */ /* 0x000fe80000100800 */
        /* <DEDUP_REMOVED lines=8> */
[----:B--2---:R-:W-:-:S03]  /*52230*/  IMAD.X R26, R26, 0x1, R0, P2 ;  /* 0x000000011a1a7824 */ /* 0x004fc600010e0600 */
        /* <DEDUP_REMOVED lines=186> */
[-C--:B------:R-:W-:Y:S01]  /*52de0*/  IADD3 R28, P1, R28, R26.reuse, RZ ;  /* 0x0000001a1c1c7210 */ /* 0x080fe20007f3e0ff */
[----:B------:R-:W-:Y:S01]  /*52df0*/  STL [R1+0x960], R22 ;  /* 0x0009601601007387 */ /* 0x000fe20000100800 */
[----:B------:R-:W-:Y:S02]  /*52e00*/  STL [R1+0x934], R23 ;  /* 0x0009341701007387 */ /* 0x000fe40000100800 */
[----:B------:R-:W-:Y:S02]  /*52e10*/  STL [R1+0x958], R29 ;  /* 0x0009581d01007387 */ /* 0x000fe40000100800 */
[----:B------:R0:W-:Y:S01]  /*52e20*/  STL [R1+0x950], R3 ;  /* 0x0009500301007387 */ /* 0x0001e20000100800 */
[----:B------:R-:W-:Y:S04]  /*52e30*/  STL [R1+0x92c], R28 ;  /* 0x00092c1c01007387 */ /* 0x000fe80000100800 */
[----:B0-----:R-:W2:Y:S01]  /*52e40*/  LDL.LU R3, [R1+0x948] ;  /* 0x0009480001037983 */ /* 0x001ea20000300800 */
[----:B------:R-:W3:Y:S01]  /*52e50*/  LDL.LU R7, [R1+0x938] ;  /* 0x0009380001077983 */ /* 0x000ee20000300800 */
[----:B------:R-:W-:-:S02]  /*52e60*/  IADD3 R2, P2, R2, R26, RZ ;  /* 0x0000001a02027210 */ /* 0x000fc40007f5e0ff */
[----:B---3--:R0:W-:Y:S03]  /*52e70*/  STL [R1+0x1874], R7 ;  /* 0x0018740701007387 */ /* 0x0081e60000100800 */
[----:B------:R-:W-:Y:S01]  /*52e80*/  STL [R1+0x924], R2 ;  /* 0x0009240201007387 */ /* 0x000fe20000100800 */
        /* <DEDUP_REMOVED lines=31> */
[----:B------:R0:W-:Y:S02]  /*53080*/  STL [R1+0x948], R3 ;  /* 0x0009480301007387 */ /* 0x0001e40000100800 */
[----:B0-----:R-:W3:Y:S01]  /*53090*/  LDL.LU R3, [R1+0x8d0] ;  /* 0x0008d00001037983 */ /* 0x001ee20000300800 */
        /* <DEDUP_REMOVED lines=10> */
[-C--:B---3--:R-:W-:Y:S01]  /*53140*/  IADD3 R25, P6, R25, R26.reuse, RZ ;  /* 0x0000001a19197210 */ /* 0x088fe20007fde0ff */
        /* <DEDUP_REMOVED lines=18> */
[----:B--2---:R-:W-:Y:S01]  /*53270*/  IMAD.X R7, R7, 0x1, R0, P5 ;  /* 0x0000000107077824 */ /* 0x004fe200028e0600 */
[----:B------:R-:W-:-:S04]  /*53280*/  IADD3 R6, P5, R6, R26, RZ ;  /* 0x0000001a06067210 */ /* 0x000fc80007fbe0ff */
        /* <DEDUP_REMOVED lines=10> */
[-C--:B------:R-:W-:Y:S01]  /*53330*/  IADD3 R16, P5, R16, R26.reuse, RZ ;  /* 0x0000001a10107210 */ /* 0x080fe20007fbe0ff */
        /* <DEDUP_REMOVED lines=11> */
[----:B------:R-:W-:Y:S02]  /*533f0*/  STL [R1+0x8c4], R20 ;  /* 0x0008c41401007387 */ /* 0x000fe40000100800 */
[----:B------:R-:W-:Y:S02]  /*53400*/  STL [R1+0x8e8], R21 ;  /* 0x0008e81501007387 */ /* 0x000fe40000100800 */
[----:B------:R-:W-:Y:S01]  /*53410*/  STL [R1+0x8bc], R22 ;  /* 0x0008bc1601007387 */ /* 0x000fe20000100800 */
[----:B------:R0:W-:Y:S01]  /*53420*/  STL [R1+0x8d8], R2 ;  /* 0x0008d80201007387 */ /* 0x0001e20000100800 */
[----:B------:R-:W-:Y:S03]  /*53430*/  STL [R1+0x8e0], R23 ;  /* 0x0008e01701007387 */ /* 0x000fe60000100800 */
[----:B0-----:R-:W2:Y:S01]  /*53440*/  LDL.LU R2, [R1+0x8a4] ;  /* 0x0008a40001027983 */ /* 0x001ea20000300800 */
[----:B------:R-:W-:Y:S02]  /*53450*/  STL [R1+0x8b4], R29 ;  /* 0x0008b41d01007387 */ /* 0x000fe40000100800 */
[----:B------:R-:W3:Y:S01]  /*53460*/  LDL.LU R7, [R1+0x894] ;  /* 0x0008940001077983 */ /* 0x000ee20000300800 */
[-C--:B------:R-:W-:Y:S01]  /*53470*/  IADD3 R28, P5, R28, R26.reuse, RZ ;  /* 0x0000001a1c1c7210 */ /* 0x080fe20007fbe0ff */
[----:B------:R-:W-:Y:S01]  /*53480*/  IMAD.X R3, R3, 0x1, R0, P6 ;  /* 0x0000000103037824 */ /* 0x000fe200030e0600 */
[----:B---3--:R0:W-:Y:S03]  /*53490*/  STL [R1+0x1868], R7 ;  /* 0x0018680701007387 */ /* 0x0081e60000100800 */
[----:B------:R-:W-:Y:S01]  /*534a0*/  STL [R1+0x8ac], R28 ;  /* 0x0008ac1c01007387 */ /* 0x000fe20000100800 */
[----:B0-----:R-:W3:Y:S01]  /*534b0*/  LDL.LU R7, [R1+0x8c0] ;  /* 0x0008c00001077983 */ /* 0x001ee20000300800 */
[----:B------:R-:W-:Y:S03]  /*534c0*/  STL [R1+0x8d0], R3 ;  /* 0x0008d00301007387 */ /* 0x000fe60000100800 */
[----:B---3--:R0:W-:Y:S04]  /*534d0*/  STL [R1+0x186c], R7 ;  /* 0x00186c0701007387 */ /* 0x0081e80000100800 */
[----:B0-----:R-:W3:Y:S01]  /*534e0*/  LDL.LU R7, [R1+0x89c] ;  /* 0x00089c0001077983 */ /* 0x001ee20000300800 */
[----:B--2---:R-:W-:-:S03]  /*534f0*/  IADD3 R2, P6, R2, R26, RZ ;  /* 0x0000001a02027210 */ /* 0x004fc60007fde0ff */
        /* <DEDUP_REMOVED lines=26> */
[----:B------:R0:W-:Y:S02]  /*536a0*/  STL [R1+0x8a4], R2 ;  /* 0x0008a40201007387 */ /* 0x0001e40000100800 */
[----:B------:R-:W3:Y:S01]  /*536b0*/  LDL.LU R28, [R1+0x858] ;  /* 0x00085800011c7983 */ /* 0x000ee20000300800 */
[----:B0-----:R-:W3:Y:S01]  /*536c0*/  LDL.LU R2, [R1+0x82c] ;  /* 0x00082c0001027983 */ /* 0x001ee20000300800 */
        /* <DEDUP_REMOVED lines=26> */
[----:B------:R-:W-:Y:S01]  /*53870*/  IMAD.X R20, R20, 0x1, R0, P6 ;  /* 0x0000000114147824 */ /* 0x000fe200030e0600 */
[-C--:B------:R-:W-:Y:S02]  /*53880*/  IADD3 R21, P6, R21, R26.reuse, RZ ;  /* 0x0000001a15157210 */ /* 0x080fe40007fde0ff */
[-C--:B------:R-:W-:Y:S02]  /*53890*/  IADD3 R22, P1, R22, R26.reuse, RZ ;  /* 0x0000001a16167210 */ /* 0x080fe40007f3e0ff */
        /* <DEDUP_REMOVED lines=22> */
[----:B------:R0:W-:Y:S02]  /*53a00*/  STL [R1+0x868], R3 ;  /* 0x0008680301007387 */ /* 0x0001e40000100800 */
[----:B------:R-:W-:-:S02]  /*53a10*/  IMAD.X R23, R23, 0x1, R0, P2 ;  /* 0x0000000117177824 */ /* 0x000fc400010e0600 */
[----:B------:R-:W-:Y:S01]  /*53a20*/  STL [R1+0x870], R20 ;  /* 0x0008701401007387 */ /* 0x000fe20000100800 */
[----:B0-----:R-:W2:Y:S01]  /*53a30*/  LDL.LU R3, [R1+0x850] ;  /* 0x0008500001037983 */ /* 0x001ea20000300800 */
[----:B------:R-:W-:Y:S02]  /*53a40*/  STL [R1+0x844], R21 ;  /* 0x0008441501007387 */ /* 0x000fe40000100800 */
[----:B------:R-:W-:Y:S02]  /*53a50*/  STL [R1+0x83c], R22 ;  /* 0x00083c1601007387 */ /* 0x000fe40000100800 */
[----:B------:R-:W-:Y:S01]  /*53a60*/  STL [R1+0x860], R23 ;  /* 0x0008601701007387 */ /* 0x000fe20000100800 */
[----:B------:R-:W3:Y:S01]  /*53a70*/  LDL.LU R7, [R1+0x840] ;  /* 0x0008400001077983 */ /* 0x000ee20000300800 */
[----:B------:R-:W-:Y:S01]  /*53a80*/  IADD3 R29, P2, R29, R26, RZ ;  /* 0x0000001a1d1d7210 */ /* 0x000fe20007f5e0ff */
[----:B------:R-:W-:-:S04]  /*53a90*/  IMAD.X R28, R28, 0x1, R0, P3 ;  /* 0x000000011c1c7824 */ /* 0x000fc800018e0600 */
[----:B------:R-:W-:Y:S04]  /*53aa0*/  STL [R1+0x834], R29 ;  /* 0x0008341d01007387 */ /* 0x000fe80000100800 */
[----:B---3--:R0:W-:Y:S01]  /*53ab0*/  STL [R1+0x185c], R7 ;  /* 0x00185c0701007387 */ /* 0x0081e20000100800 */
[----:B------:R-:W-:Y:S03]  /*53ac0*/  STL [R1+0x858], R28 ;  /* 0x0008581c01007387 */ /* 0x000fe60000100800 */
[----:B0-----:R-:W3:Y:S01]  /*53ad0*/  LDL.LU R7, [R1+0x81c] ;  /* 0x00081c0001077983 */ /* 0x001ee20000300800 */
[----:B------:R-:W-:-:S05]  /*53ae0*/  IADD3 R2, P3, R2, R26, RZ ;  /* 0x0000001a02027210 */ /* 0x000fca0007f7e0ff */
[----:B------:R-:W-:Y:S04]  /*53af0*/  STL [R1+0x82c], R2 ;  /* 0x00082c0201007387 */ /* 0x000fe80000100800 */
        /* <DEDUP_REMOVED lines=27> */
[----:B------:R-:W3:Y:S01]  /*53cb0*/  LDL.LU R22, [R1+0x7e8] ;  /* 0x0007e80001167983 */ /* 0x000ee20000300800 */
[----:B------:R-:W3:Y:S01]  /*53cc0*/  LDL.LU R23, [R1+0x7bc] ;  /* 0x0007bc0001177983 */ /* 0x000ee20000300800 */
[----:B------:R-:W3:Y:S02]  /*53cd0*/  LDL.LU R29, [R1+0x7e0] ;  /* 0x0007e000011d7983 */ /* 0x000ee40000300800 */
[----:B------:R-:W3:Y:S01]  /*53ce0*/  LDL.LU R28, [R1+0x7b4] ;  /* 0x0007b400011c7983 */ /* 0x000ee20000300800 */
        /* <DEDUP_REMOVED lines=23> */
[--C-:B------:R-:W-:Y:S01]  /*53e60*/  IMAD.X R19, R19, 0x1, R0.reuse, P2 ;  /* 0x0000000113137824 */ /* 0x100fe200010e0600 */
[-C--:B------:R-:W-:Y:S02]  /*53e70*/  IADD3 R5, P2, R5, R26.reuse, RZ ;  /* 0x0000001a05057210 */ /* 0x080fe40007f5e0ff */
        /* <DEDUP_REMOVED lines=26> */
[----:B------:R-:W-:Y:S01]  /*54020*/  STL [R1+0x800], R19 ;  /* 0x0008001301007387 */ /* 0x000fe20000100800 */
[----:B0-----:R-:W2:Y:S01]  /*54030*/  LDL.LU R2, [R1+0x7ac] ;  /* 0x0007ac0001027983 */ /* 0x001ea20000300800 */
[----:B------:R-:W-:Y:S02]  /*54040*/  STL [R1+0x7d4], R5 ;  /* 0x0007d40501007387 */ /* 0x000fe40000100800 */
[----:B------:R-:W-:Y:S02]  /*54050*/  STL [R1+0x7cc], R4 ;  /* 0x0007cc0401007387 */ /* 0x000fe40000100800 */
[----:B------:R-:W-:Y:S01]  /*54060*/  STL [R1+0x7f0], R20 ;  /* 0x0007f01401007387 */ /* 0x000fe20000100800 */
[----:B------:R-:W-:Y:S01]  /*54070*/  STL [R1+0x7c4], R21 ;  /* 0x0007c41501007387 */ /* 0x000fe20000100800 */
[----:B------:R-:W-:Y:S02]  /*54080*/  STL [R1+0x7e8], R22 ;  /* 0x0007e81601007387 */ /* 0x000fe40000100800 */
[----:B------:R-:W-:Y:S02]  /*54090*/  STL [R1+0x7bc], R23 ;  /* 0x0007bc1701007387 */ /* 0x000fe40000100800 */
[----:B------:R-:W3:Y:S02]  /*540a0*/  LDL.LU R7, [R1+0x79c] ;  /* 0x00079c0001077983 */ /* 0x000ee40000300800 */
[----:B------:R-:W-:Y:S01]  /*540b0*/  IMAD.X R29, R29, 0x1, R0, P6 ;  /* 0x000000011d1d7824 */ /* 0x000fe200030e0600 */
[----:B------:R-:W-:-:S04]  /*540c0*/  IADD3 R28, P6, R28, R26, RZ ;  /* 0x0000001a1c1c7210 */ /* 0x000fc80007fde0ff */
[----:B------:R-:W-:Y:S04]  /*540d0*/  STL [R1+0x7e0], R29 ;  /* 0x0007e01d01007387 */ /* 0x000fe80000100800 */
[----:B---3--:R0:W-:Y:S01]  /*540e0*/  STL [R1+0x1850], R7 ;  /* 0x0018500701007387 */ /* 0x0081e20000100800 */
[----:B------:R-:W-:Y:S03]  /*540f0*/  STL [R1+0x7b4], R28 ;  /* 0x0007b41c01007387 */ /* 0x000fe60000100800 */
[----:B0-----:R-:W3:Y:S01]  /*54100*/  LDL.LU R7, [R1+0x7c8] ;  /* 0x0007c80001077983 */ /* 0x001ee20000300800 */
[----:B------:R-:W-:-:S05]  /*54110*/  IMAD.X R3, R3, 0x1, R0, P1 ;  /* 0x0000000103037824 */ /* 0x000fca00008e0600 */
[----:B------:R-:W-:Y:S04]  /*54120*/  STL [R1+0x7d8], R3 ;  /* 0x0007d80301007387 */ /* 0x000fe80000100800 */
        /* <DEDUP_REMOVED lines=23> */
[----:B------:R0:W-:Y:S01]  /*542a0*/  STL [R1+0x7ac], R2 ;  /* 0x0007ac0201007387 */ /* 0x0001e20000100800 */
[----:B------:R-:W3:Y:S01]  /*542b0*/  LDL.LU R20, [R1+0x784] ;  /* 0x0007840001147983 */ /* 0x000ee20000300800 */
[----:B------:R-:W3:Y:S02]  /*542c0*/  LDL.LU R21, [R1+0x12cc] ;  /* 0x0012cc0001157983 */ /* 0x000ee40000300800 */
[----:B------:R-:W3:Y:S02]  /*542d0*/  LDL.LU R22, [R1+0xb90] ;  /* 0x000b900001167983 */ /* 0x000ee40000300800 */
[----:B------:R-:W3:Y:S01]  /*542e0*/  LDL.LU R23, [R1+0x12c4] ;  /* 0x0012c40001177983 */ /* 0x000ee20000300800 */
[----:B------:R-:W3:Y:S01]  /*542f0*/  LDL.LU R29, [R1+0xb8c] ;  /* 0x000b8c00011d7983 */ /* 0x000ee20000300800 */
[----:B------:R-:W3:Y:S02]  /*54300*/  LDL.LU R28, [R1+0x12bc] ;  /* 0x0012bc00011c7983 */ /* 0x000ee40000300800 */
        /* <DEDUP_REMOVED lines=14> */
[----:B------:R-:W-:Y:S01]  /*543f0*/  IADD3 R27, P5, R27, R26, RZ ;  /* 0x0000001a1b1b7210 */ /* 0x000fe20007fbe0ff */
[--C-:B------:R-:W-:Y:S01]  /*54400*/  IMAD.X R8, R8, 0x1, R0.reuse, P6 ;  /* 0x0000000108087824 */ /* 0x100fe200030e0600 */
[----:B------:R-:W-:Y:S01]  /*54410*/  IADD3 R9, P6, R9, UR8, RZ ;  /* 0x0000000809097c10 */ /* 0x000fe2000ffde0ff */
[--C-:B------:R-:W-:Y:S01]  /*54420*/  IMAD.X R10, R10, 0x1, R0.reuse, P1 ;  /* 0x000000010a0a7824 */ /* 0x100fe200008e0600 */
[----:B------:R-:W-:Y:S01]  /*54430*/  IADD3 R11, P1, R11, UR8, RZ ;  /* 0x000000080b0b7c10 */ /* 0x000fe2000ff3e0ff */
[--C-:B------:R-:W-:Y:S01]  /*54440*/  IMAD.X R12, R12, 0x1, R0.reuse, P2 ;  /* 0x000000010c0c7824 */ /* 0x100fe200010e0600 */
[----:B------:R-:W-:Y:S01]  /*54450*/  IADD3 R13, P2, R13, UR8, RZ ;  /* 0x000000080d0d7c10 */ /* 0x000fe2000ff5e0ff */
[--C-:B------:R-:W-:Y:S01]  /*54460*/  IMAD.X R16, R16, 0x1, R0.reuse, P4 ;  /* 0x0000000110107824 */ /* 0x100fe200020e0600 */
[----:B------:R-:W-:Y:S01]  /*54470*/  IADD3 R17, P4, R17, UR8, RZ ;  /* 0x0000000811117c10 */ /* 0x000fe2000ff9e0ff */
[----:B------:R-:W-:Y:S01]  /*54480*/  IMAD.X R18, R18, 0x1, R0, P5 ;  /* 0x0000000112127824 */ /* 0x000fe200028e0600 */
[----:B------:R-:W-:-:S02]  /*54490*/  IADD3 R19, P5, R19, UR8, RZ ;  /* 0x0000000813137c10 */ /* 0x000fc4000ffbe0ff */
[----:B------:R-:W-:Y:S01]  /*544a0*/  IADD3.X R5, R5, UR5, RZ, P6, !PT ;  /* 0x0000000505057c10 */ /* 0x000fe2000b7fe4ff */
[----:B------:R-:W-:Y:S01]  /*544b0*/  IADD3 R4, P6, R4, UR8, RZ ;  /* 0x0000000804047c10 */ /* 0x000fe2000ffde0ff */
[----:B------:R-:W-:Y:S01]  /*544c0*/  IADD3.X R20, R20, UR5, RZ, P1, !PT ;  /* 0x0000000514147c10 */ /* 0x000fe20008ffe4ff */
[----:B------:R-:W-:Y:S01]  /*544d0*/  IADD3 R21, P1, R21, UR8, RZ ;  /* 0x0000000815157c10 */ /* 0x000fe2000ff3e0ff */
[----:B------:R-:W-:Y:S01]  /*544e0*/  IADD3.X R22, R22, UR5, RZ, P2, !PT ;  /* 0x0000000516167c10 */ /* 0x000fe200097fe4ff */
[----:B------:R-:W-:Y:S01]  /*544f0*/  IADD3 R23, P2, R23, UR8, RZ ;  /* 0x0000000817177c10 */ /* 0x000fe2000ff5e0ff */
        /* <DEDUP_REMOVED lines=8> */
[----:B------:R-:W-:Y:S01]  /*54580*/  IMAD.X R14, R14, 0x1, R0, P3 ;  /* 0x000000010e0e7824 */ /* 0x000fe200018e0600 */
[----:B------:R-:W-:Y:S01]  /*54590*/  STL [R1+0x7a8], R10 ;  /* 0x0007a80a01007387 */ /* 0x000fe20000100800 */
[----:B------:R-:W-:Y:S01]  /*545a0*/  IADD3 R15, P3, R15, UR8, RZ ;  /* 0x000000080f0f7c10 */ /* 0x000fe2000ff7e0ff */
[----:B------:R-:W-:Y:S02]  /*545b0*/  STL [R1+0xb94], R11 ;  /* 0x000b940b01007387 */ /* 0x000fe40000100800 */
[----:B------:R-:W-:Y:S01]  /*545c0*/  STL [R1+0x7a0], R12 ;  /* 0x0007a00c01007387 */ /* 0x000fe20000100800 */
[----:B------:R-:W-:Y:S01]  /*545d0*/  STL [R1+0x12e0], R13 ;  /* 0x0012e00d01007387 */ /* 0x000fe20000100800 */
[----:B------:R-:W-:Y:S02]  /*545e0*/  STL [R1+0x798], R14 ;  /* 0x0007980e01007387 */ /* 0x000fe40000100800 */
[----:B------:R-:W-:Y:S02]  /*545f0*/  STL [R1+0x12dc], R15 ;  /* 0x0012dc0f01007387 */ /* 0x000fe40000100800 */
[----:B------:R0:W-:Y:S01]  /*54600*/  STL [R1+0x17cc], R0 ;  /* 0x0017cc0001007387 */ /* 0x0001e20000100800 */
[----:B------:R-:W-:Y:S01]  /*54610*/  STL [R1+0x790], R16 ;  /* 0x0007901001007387 */ /* 0x000fe20000100800 */
[----:B------:R-:W-:Y:S02]  /*54620*/  STL [R1+0x12d8], R17 ;  /* 0x0012d81101007387 */ /* 0x000fe40000100800 */
[----:B------:R-:W-:Y:S02]  /*54630*/  STL [R1+0x788], R18 ;  /* 0x0007881201007387 */ /* 0x000fe40000100800 */
[----:B------:R-:W-:Y:S01]  /*54640*/  STL [R1+0x12d4], R19 ;  /* 0x0012d41301007387 */ /* 0x000fe20000100800 */
[----:B------:R-:W-:Y:S01]  /*54650*/  STL [R1+0xb98], R5 ;  /* 0x000b980501007387 */ /* 0x000fe20000100800 */
[----:B------:R-:W-:Y:S01]  /*54660*/  STL [R1+0x12d0], R4 ;  /* 0x0012d00401007387 */ /* 0x000fe20000100800 */
[----:B------:R-:W-:Y:S01]  /*54670*/  IADD3.X R29, R29, UR5, RZ, P3, !PT ;  /* 0x000000051d1d7c10 */ /* 0x000fe20009ffe4ff */
[----:B------:R-:W-:Y:S01]  /*54680*/  STL [R1+0x784], R20 ;  /* 0x0007841401007387 */ /* 0x000fe20000100800 */
[----:B------:R-:W-:Y:S01]  /*54690*/  STL [R1+0x12cc], R21 ;  /* 0x0012cc1501007387 */ /* 0x000fe20000100800 */
[----:B------:R-:W-:Y:S02]  /*546a0*/  STL [R1+0xb90], R22 ;  /* 0x000b901601007387 */ /* 0x000fe40000100800 */
[----:B------:R-:W-:Y:S02]  /*546b0*/  STL [R1+0x12c4], R23 ;  /* 0x0012c41701007387 */ /* 0x000fe40000100800 */
[----:B------:R-:W-:Y:S01]  /*546c0*/  STL [R1+0xb8c], R29 ;  /* 0x000b8c1d01007387 */ /* 0x000fe20000100800 */
[----:B0-----:R-:W2:Y:S01]  /*546d0*/  LDL.LU R0, [R1+0xb80] ;  /* 0x000b800001007983 */ /* 0x001ea20000300800 */
[----:B------:R-:W-:-:S02]  /*546e0*/  IADD3 R28, P3, R28, UR8, RZ ;  /* 0x000000081c1c7c10 */ /* 0x000fc4000ff7e0ff */
[----:B------:R-:W-:-:S03]  /*546f0*/  IADD3.X R3, R3, UR5, RZ, P4, !PT ;  /* 0x0000000503037c10 */ /* 0x000fc6000a7fe4ff */
[----:B------:R-:W-:Y:S04]  /*54700*/  STL [R1+0x12bc], R28 ;  /* 0x0012bc1c01007387 */ /* 0x000fe80000100800 */
[----:B--2---:R0:W-:Y:S01]  /*54710*/  STL [R1+0x1848], R0 ;  /* 0x0018480001007387 */ /* 0x0041e20000100800 */
[----:B------:R-:W-:Y:S03]  /*54720*/  STL [R1+0xb88], R3 ;  /* 0x000b880301007387 */ /* 0x000fe60000100800 */
[----:B0-----:R-:W2:Y:S01]  /*54730*/  LDL.LU R0, [R1+0x12ac] ;  /* 0x0012ac0001007983 */ /* 0x001ea20000300800 */
[----:B------:R-:W-:-:S05]  /*54740*/  IADD3 R2, P4, R2, UR8, RZ ;  /* 0x0000000802027c10 */ /* 0x000fca000ff9e0ff */
[----:B------:R-:W-:Y:S04]  /*54750*/  STL [R1+0x12b4], R2 ;  /* 0x0012b40201007387 */ /* 0x000fe80000100800 */
        /* <DEDUP_REMOVED lines=30> */
[----:B--2---:R-:W-:-:S05]  /*54940*/  IADD3.X R0, R0, UR5, RZ, P5, !PT ;  /* 0x0000000500007c10 */ /* 0x004fca000affe4ff */
[----:B------:R0:W-:Y:S04]  /*54950*/  STL [R1+0xb84], R0 ;  /* 0x000b840001007387 */ /* 0x0001e80000100800 */
[----:B0-----:R-:W2:Y:S02]  /*54960*/  LDL.LU R0, [R1+0x184c] ;  /* 0x00184c0001007983 */ /* 0x001ea40000300800 */
[----:B--2---:R-:W-:-:S05]  /*54970*/  IADD3 R0, P5, R0, UR8, RZ ;  /* 0x0000000800007c10 */ /* 0x004fca000ffbe0ff */
[----:B------:R0:W-:Y:S04]  /*54980*/  STL [R1+0x12ac], R0 ;  /* 0x0012ac0001007387 */ /* 0x0001e80000100800 */
[----:B0-----:R-:W2:Y:S01]  /*54990*/  LDL.LU R0, [R1+0x1848] ;  /* 0x0018480001007983 */ /* 0x001ea20000300800 */
[----:B----4-:R-:W-:Y:S01]  /*549a0*/  IADD3.X R6, R6, UR5, RZ, P1, !PT ;  /* 0x0000000506067c10 */ /* 0x010fe20008ffe4ff */
[----:B---3--:R-:W-:Y:S01]  /*549b0*/  IADD3 R24, P1, R24, UR8, RZ ;  /* 0x0000000818187c10 */ /* 0x008fe2000ff3e0ff */
[----:B------:R-:W-:Y:S01]  /*549c0*/  IADD3.X R25, R25, UR5, RZ, P2, !PT ;  /* 0x0000000519197c10 */ /* 0x000fe200097fe4ff */
[----:B------:R-:W-:Y:S01]  /*549d0*/  IADD3 R26, P2, R26, UR8, RZ ;  /* 0x000000081a1a7c10 */ /* 0x000fe2000ff5e0ff */
        /* <DEDUP_REMOVED lines=16> */
[----:B--2---:R-:W-:Y:S01]  /*54ae0*/  IADD3.X R0, R0, UR5, RZ, P6, !PT ;  /* 0x0000000500007c10 */ /* 0x004fe2000b7fe4ff */
[----:B------:R-:W-:-:S04]  /*54af0*/  IADD3 R7, P6, R7, UR8, RZ ;  /* 0x0000000807077c10 */ /* 0x000fc8000ffde0ff */
[----:B------:R0:W-:Y:S01]  /*54b00*/  STL [R1+0xb80], R0 ;  /* 0x000b800001007387 */ /* 0x0001e20000100800 */
[----:B------:R-:W-:Y:S02]  /*54b10*/  STL [R1+0x12a4], R7 ;  /* 0x0012a40701007387 */ /* 0x000fe40000100800 */
[----:B------:R-:W-:Y:S02]  /*54b20*/  STL [R1+0x12c8], R6 ;  /* 0x0012c80601007387 */ /* 0x000fe40000100800 */
[----:B------:R-:W-:Y:S01]  /*54b30*/  STL [R1+0x129c], R24 ;  /* 0x00129c1801007387 */ /* 0x000fe20000100800 */
[----:B------:R-:W-:Y:S01]  /*54b40*/  STL [R1+0x12c0], R25 ;  /* 0x0012c01901007387 */ /* 0x000fe20000100800 */
[----:B------:R-:W-:Y:S02]  /*54b50*/  STL [R1+0x1294], R26 ;  /* 0x0012941a01007387 */ /* 0x000fe40000100800 */
[----:B------:R-:W-:Y:S02]  /*54b60*/  STL [R1+0x12b8], R27 ;  /* 0x0012b81b01007387 */ /* 0x000fe40000100800 */
[----:B------:R-:W-:Y:S01]  /*54b70*/  STL [R1+0x128c], R8 ;  /* 0x00128c0801007387 */ /* 0x000fe20000100800 */
[----:B------:R-:W-:Y:S01]  /*54b80*/  IADD3.X R13, R13, UR5, RZ, P6, !PT ;  /* 0x000000050d0d7c10 */ /* 0x000fe2000b7fe4ff */
[----:B------:R-:W-:Y:S01]  /*54b90*/  STL [R1+0x12b0], R9 ;  /* 0x0012b00901007387 */ /* 0x000fe20000100800 */
[----:B------:R-:W-:Y:S01]  /*54ba0*/  IADD3 R14, P6, R14, UR8, RZ ;  /* 0x000000080e0e7c10 */ /* 0x000fe2000ffde0ff */
        /* <DEDUP_REMOVED lines=11> */
[----:B------:R-:W-:Y:S01]  /*54c60*/  IADD3.X R23, R23, UR5, RZ, P6, !PT ;  /* 0x0000000517177c10 */ /* 0x000fe2000b7fe4ff */
[----:B------:R-:W-:Y:S01]  /*54c70*/  STL [R1+0x1280], R4 ;  /* 0x0012800401007387 */ /* 0x000fe20000100800 */
[----:B------:R-:W-:Y:S01]  /*54c80*/  IADD3 R29, P6, R29, UR8, RZ ;  /* 0x000000081d1d7c10 */ /* 0x000fe2000ffde0ff */
[----:B------:R-:W-:Y:S01]  /*54c90*/  STL [R1+0x1254], R20 ;  /* 0x0012541401007387 */ /* 0x000fe20000100800 */
[----:B------:R-:W-:Y:S02]  /*54ca0*/  STL [R1+0x1278], R21 ;  /* 0x0012781501007387 */ /* 0x000fe40000100800 */
[----:B------:R-:W-:Y:S02]  /*54cb0*/  STL [R1+0x124c], R22 ;  /* 0x00124c1601007387 */ /* 0x000fe40000100800 */
[----:B------:R-:W-:Y:S01]  /*54cc0*/  STL [R1+0x1270], R23 ;  /* 0x0012701701007387 */ /* 0x000fe20000100800 */
[----:B------:R-:W-:Y:S01]  /*54cd0*/  STL [R1+0x1244], R29 ;  /* 0x0012441d01007387 */ /* 0x000fe20000100800 */
[----:B0-----:R-:W2:Y:S01]  /*54ce0*/  LDL.LU R0, [R1+0x122c] ;  /* 0x00122c0001007983 */ /* 0x001ea20000300800 */
[----:B------:R-:W-:Y:S01]  /*54cf0*/  IADD3.X R28, R28, UR5, RZ, P1, !PT ;  /* 0x000000051c1c7c10 */ /* 0x000fe20008ffe4ff */
[----:B------:R-:W-:-:S04]  /*54d00*/  IADD3 R3, P1, R3, UR8, RZ ;  /* 0x0000000803037c10 */ /* 0x000fc8000ff3e0ff */
[----:B------:R-:W-:Y:S04]  /*54d10*/  STL [R1+0x1268], R28 ;  /* 0x0012681c01007387 */ /* 0x000fe80000100800 */
[----:B--2---:R0:W-:Y:S01]  /*54d20*/  STL [R1+0x1840], R0 ;  /* 0x0018400001007387 */ /* 0x0041e20000100800 */
[----:B------:R-:W-:Y:S03]  /*54d30*/  STL [R1+0x123c], R3 ;  /* 0x00123c0301007387 */ /* 0x000fe60000100800 */
[----:B0-----:R-:W2:Y:S01]  /*54d40*/  LDL.LU R0, [R1+0x1258] ;  /* 0x0012580001007983 */ /* 0x001ea20000300800 */
[----:B------:R-:W-:-:S05]  /*54d50*/  IADD3.X R2, R2, UR5, RZ, P2, !PT ;  /* 0x0000000502027c10 */ /* 0x000fca00097fe4ff */
        /* <DEDUP_REMOVED lines=31> */
[----:B--2---:R-:W-:-:S05]  /*54f50*/  IADD3 R0, P2, R0, UR8, RZ ;  /* 0x0000000800007c10 */ /* 0x004fca000ff5e0ff */
[----:B------:R0:W-:Y:S04]  /*54f60*/  STL [R1+0x1234], R0 ;  /* 0x0012340001007387 */ /* 0x0001e80000100800 */
[----:B0-----:R-:W2:Y:S02]  /*54f70*/  LDL.LU R0, [R1+0x1844] ;  /* 0x0018440001007983 */ /* 0x001ea40000300800 */
[----:B--2---:R-:W-:-:S05]  /*54f80*/  IADD3.X R0, R0, UR5, RZ, P3, !PT ;  /* 0x0000000500007c10 */ /* 0x004fca0009ffe4ff */
[----:B------:R0:W-:Y:S04]  /*54f90*/  STL [R1+0x1258], R0 ;  /* 0x0012580001007387 */ /* 0x0001e80000100800 */
[----:B0-----:R-:W2:Y:S01]  /*54fa0*/  LDL.LU R0, [R1+0x1840] ;  /* 0x0018400001007983 */ /* 0x001ea20000300800 */
[----:B---3--:R-:W-:Y:S01]  /*54fb0*/  IADD3.X R7, R7, UR5, RZ, P4, !PT ;  /* 0x0000000507077c10 */ /* 0x008fe2000a7fe4ff */
[----:B----4-:R-:W-:Y:S01]  /*54fc0*/  IADD3 R6, P4, R6, UR8, RZ ;  /* 0x0000000806067c10 */ /* 0x010fe2000ff9e0ff */
        /* <DEDUP_REMOVED lines=18> */
[----:B------:R-:W-:-:S02]  /*550f0*/  IADD3.X R29, R29, UR5, RZ, P4, !PT ;  /* 0x000000051d1d7c10 */ /* 0x000fc4000a7fe4ff */
[----:B--2---:R-:W-:-:S05]  /*55100*/  IADD3 R0, P3, R0, UR8, RZ ;  /* 0x0000000800007c10 */ /* 0x004fca000ff7e0ff */
[----:B------:R0:W-:Y:S01]  /*55110*/  STL [R1+0x122c], R0 ;  /* 0x00122c0001007387 */ /* 0x0001e20000100800 */
[----:B------:R-:W-:Y:S02]  /*55120*/  STL [R1+0x1250], R7 ;  /* 0x0012500701007387 */ /* 0x000fe40000100800 */
[----:B------:R-:W-:Y:S02]  /*55130*/  STL [R1+0x1224], R6 ;  /* 0x0012240601007387 */ /* 0x000fe40000100800 */
[----:B------:R-:W-:Y:S01]  /*55140*/  STL [R1+0x1248], R24 ;  /* 0x0012481801007387 */ /* 0x000fe20000100800 */
[----:B------:R-:W-:Y:S01]  /*55150*/  STL [R1+0x121c], R25 ;  /* 0x00121c1901007387 */ /* 0x000fe20000100800 */
        /* <DEDUP_REMOVED lines=24> */
[----:B------:R-:W-:Y:S02]  /*552e0*/  STL [R1+0x11f0], R29 ;  /* 0x0011f01d01007387 */ /* 0x000fe40000100800 */
        /* <DEDUP_REMOVED lines=1327> */
[----:B------:R-:W-:Y:S02]  /*5a5e0*/  IADD3.X R20, R20, UR5, RZ, P6, !PT ;  /* 0x0000000514147c10 */ /* 0x000fe4000b7fe4ff */
[----:B------:R-:W-:Y:S02]  /*5a5f0*/  IADD3.X R21, R21, UR5, RZ, P1, !PT ;  /* 0x0000000515157c10 */ /* 0x000fe40008ffe4ff */
[----:B------:R-:W-:Y:S02]  /*5a600*/  IADD3.X R23, R23, UR5, RZ, P3, !PT ;  /* 0x0000000517177c10 */ /* 0x000fe40009ffe4ff */
[----:B------:R-:W-:Y:S02]  /*5a610*/  IADD3.X R22, R22, UR5, RZ, P2, !PT ;  /* 0x0000000516167c10 */ /* 0x000fe400097fe4ff */
[----:B--2---:R-:W-:-:S05]  /*5a620*/  IADD3 R0, P4, R0, UR8, RZ ;  /* 0x0000000800007c10 */ /* 0x004fca000ff9e0ff */
[----:B------:R0:W-:Y:S04]  /*5a630*/  STL [R1+0x133c], R0 ;  /* 0x00133c0001007387 */ /* 0x0001e80000100800 */
[----:B0-----:R0:W5:Y:S01]  /*5a640*/  LDL.LU R0, [R1+0x17cc] ;  /* 0x0017cc0001007983 */ /* 0x0011620000300800 */
[----:B------:R1:W-:Y:S03]  /*5a650*/  STL [R1+0xba0], R6 ;  /* 0x000ba00601007387 */ /* 0x0003e60000100800 */
[----:B-1----:R0:W5:Y:S01]  /*5a660*/  LDL.LU R6, [R1+0x17c8] ;  /* 0x0017c80001067983 */ /* 0x0021620000300800 */
[----:B------:R1:W-:Y:S03]  /*5a670*/  STL [R1+0x1344], R7 ;  /* 0x0013440701007387 */ /* 0x0003e60000100800 */
[----:B-1----:R0:W5:Y:S01]  /*5a680*/  LDL.LU R7, [R1+0x17c4] ;  /* 0x0017c40001077983 */ /* 0x0021620000300800 */
[----:B------:R1:W-:Y:S01]  /*5a690*/  STL [R1+0xb9c], R5 ;  /* 0x000b9c0501007387 */ /* 0x0003e20000100800 */
[----:B------:R-:W-:-:S02]  /*5a6a0*/  IADD3.X R26, R26, UR5, RZ, P4, !PT ;  /* 0x000000051a1a7c10 */ /* 0x000fc4000a7fe4ff */
[----:B-1----:R0:W5:Y:S01]  /*5a6b0*/  LDL.LU R5, [R1+0x17c0] ;  /* 0x0017c00001057983 */ /* 0x0021620000300800 */
[----:B------:R1:W-:Y:S01]  /*5a6c0*/  STL [R1+0x134c], R4 ;  /* 0x00134c0401007387 */ /* 0x0003e20000100800 */
[----:B------:R-:W-:Y:S02]  /*5a6d0*/  IADD3 R27, P4, R27, UR8, RZ ;  /* 0x000000081b1b7c10 */ /* 0x000fe4000ff9e0ff */
[----:B-1----:R0:W5:Y:S01]  /*5a6e0*/  LDL.LU R4, [R1+0x17bc] ;  /* 0x0017bc0001047983 */ /* 0x0021620000300800 */
[----:B------:R1:W-:Y:S03]  /*5a6f0*/  STL [R1+0x12e8], R28 ;  /* 0x0012e81c01007387 */ /* 0x0003e60000100800 */
[----:B-1----:R0:W5:Y:S01]  /*5a700*/  LDL.LU R28, [R1+0x17b8] ;  /* 0x0017b800011c7983 */ /* 0x0021620000300800 */
[----:B------:R1:W-:Y:S03]  /*5a710*/  STL [R1+0x1354], R29 ;  /* 0x0013541d01007387 */ /* 0x0003e60000100800 */
[----:B-1----:R0:W5:Y:S01]  /*5a720*/  LDL.LU R29, [R1+0x17b4] ;  /* 0x0017b400011d7983 */ /* 0x0021620000300800 */
[----:B------:R1:W-:Y:S03]  /*5a730*/  STL [R1+0x12f0], R2 ;  /* 0x0012f00201007387 */ /* 0x0003e60000100800 */
[----:B-1----:R0:W5:Y:S01]  /*5a740*/  LDL.LU R2, [R1+0x17b0] ;  /* 0x0017b00001027983 */ /* 0x0021620000300800 */
[----:B------:R1:W-:Y:S03]  /*5a750*/  STL [R1+0x135c], R3 ;  /* 0x00135c0301007387 */ /* 0x0003e60000100800 */
[----:B-1----:R0:W5:Y:S01]  /*5a760*/  LDL.LU R3, [R1+0x17ac] ;  /* 0x0017ac0001037983 */ /* 0x0021620000300800 */
[----:B------:R0:W-:Y:S02]  /*5a770*/  STL [R1+0x12f8], R24 ;  /* 0x0012f81801007387 */ /* 0x0001e40000100800 */
[----:B------:R0:W-:Y:S02]  /*5a780*/  STL [R1+0x1378], R25 ;  /* 0x0013781901007387 */ /* 0x0001e40000100800 */
[----:B------:R0:W-:Y:S01]  /*5a790*/  STL [R1+0x1300], R26 ;  /* 0x0013001a01007387 */ /* 0x0001e20000100800 */
[----:B------:R0:W-:Y:S01]  /*5a7a0*/  STL [R1+0x1374], R27 ;  /* 0x0013741b01007387 */ /* 0x0001e20000100800 */
[----:B------:R0:W-:Y:S02]  /*5a7b0*/  STL [R1+0x1308], R8 ;  /* 0x0013080801007387 */ /* 0x0001e40000100800 */
[----:B------:R0:W-:Y:S02]  /*5a7c0*/  STL [R1+0x1370], R9 ;  /* 0x0013700901007387 */ /* 0x0001e40000100800 */
[----:B------:R0:W-:Y:S01]  /*5a7d0*/  STL [R1+0x1310], R10 ;  /* 0x0013100a01007387 */ /* 0x0001e20000100800 */
[----:B------:R0:W-:Y:S01]  /*5a7e0*/  STL [R1+0x136c], R11 ;  /* 0x00136c0b01007387 */ /* 0x0001e20000100800 */
[----:B------:R0:W-:Y:S02]  /*5a7f0*/  STL [R1+0x1318], R12 ;  /* 0x0013180c01007387 */ /* 0x0001e40000100800 */
[----:B------:R0:W-:Y:S01]  /*5a800*/  STL [R1+0x1368], R13 ;  /* 0x0013680d01007387 */ /* 0x0001e20000100800 */
[----:B------:R-:W-:Y:S01]  /*5a810*/  IADD3.X R18, R18, UR5, RZ, P4, !PT ;  /* 0x0000000512127c10 */ /* 0x000fe2000a7fe4ff */
[----:B------:R0:W-:Y:S01]  /*5a820*/  STL [R1+0x1320], R14 ;  /* 0x0013200e01007387 */ /* 0x0001e20000100800 */
        /* <DEDUP_REMOVED lines=8> */
[----:B------:R0:W-:Y:S01]  /*5a8b0*/  STL [R1+0x1350], R22 ;  /* 0x0013501601007387 */ /* 0x0001e20000100800 */
[----:B------:R-:W-:Y:S01]  /*5a8c0*/  @!P0 CALL.REL.NOINC `(.L_x_2) ;  /* 0x0000001000008944 */ /* 0x000fe20003c00000 */
[----:B------:R-:W-:Y:S05]  /*5a8d0*/  BRA `(.L_x_3) ;  /* 0xfffc8a9000007947 */ /* 0x000fea000383ffff */
.L_x_2:
[----:B-----5:R-:W2:Y:S04]  /*5a8e0*/  LDL.LU R0, [R1+0x190] ;  /* 0x0001900001007983 */ /* 0x020ea80000300800 */
[----:B--2---:R1:W-:Y:S04]  /*5a8f0*/  STL [R1+0x1950], R0 ;  /* 0x0019500001007387 */ /* 0x0043e80000100800 */
[----:B-1----:R-:W2:Y:S04]  /*5a900*/  LDL.LU R0, [R1+0x1bc] ;  /* 0x0001bc0001007983 */ /* 0x002ea80000300800 */
        /* <DEDUP_REMOVED lines=33> */
[----:B0-----:R-:W2:Y:S01]  /*5ab20*/  LDL.LU R24, [R1+0x1b4] ;  /* 0x0001b40001187983 */ /* 0x001ea20000300800 */
[----:B-1----:R-:W-:-:S03]  /*5ab30*/  IMAD.MOV.U32 R0, RZ, RZ, R7 ;  /* 0x000000ffff007224 */ /* 0x002fc600078e0007 */
[----:B--2---:R0:W-:Y:S04]  /*5ab40*/  STL [R1+0x1958], R24 ;  /* 0x0019581801007387 */ /* 0x0041e80000100800 */
[----:B0-----:R-:W2:Y:S04]  /*5ab50*/  LDL.LU R24, [R1+0x19c] ;  /* 0x00019c0001187983 */ /* 0x001ea80000300800 */
        /* <DEDUP_REMOVED lines=31> */
[----:B------:R-:W2:Y:S04]  /*5ad50*/  LDL.LU R25, [R1+0x1b0] ;  /* 0x0001b00001197983 */ /* 0x000ea80000300800 */
[----:B------:R-:W3:Y:S01]  /*5ad60*/  LDL.LU R26, [R1+0x1c4] ;  /* 0x0001c400011a7983 */ /* 0x000ee20000300800 */
[----:B0-----:R-:W-:-:S03]  /*5ad70*/  IMAD.MOV.U32 R24, RZ, RZ, R6 ;  /* 0x000000ffff187224 */ /* 0x001fc600078e0006 */
[----:B------:R-:W3:Y:S04]  /*5ad80*/  LDL.LU R27, [R1+0x1c0] ;  /* 0x0001c000011b7983 */ /* 0x000ee80000300800 */
[----:B------:R-:W4:Y:S04]  /*5ad90*/  LDL.LU R6, [R1+0x244] ;  /* 0x0002440001067983 */ /* 0x000f280000300800 */
[----:B------:R-:W4:Y:S04]  /*5ada0*/  LDL.LU R7, [R1+0x240] ;  /* 0x0002400001077983 */ /* 0x000f280000300800 */
[----:B------:R-:W2:Y:S04]  /*5adb0*/  LDL.LU R8, [R1+0x25c] ;  /* 0x00025c0001087983 */ /* 0x000ea80000300800 */
        /* <DEDUP_REMOVED lines=15> */
[----:B------:R0:W-:Y:S01]  /*5aeb0*/  STL [R1+0x17f0], R5 ;  /* 0x0017f00501007387 */ /* 0x0001e20000100800 */
[----:B------:R-:W-:-:S03]  /*5aec0*/  F2FP.BF16.PACK_AB R0, R24, R0 ;  /* 0x000000001800723e */ /* 0x000fc600000010ff */
        /* <DEDUP_REMOVED lines=11> */
[----:B------:R-:W2:Y:S04]  /*5af80*/  LDL.LU R24, [R1+0x19d8] ;  /* 0x0019d80001187983 */ /* 0x000ea80000300800 */
[----:B------:R0:W-:Y:S04]  /*5af90*/  STL [R1+0x1dc], R0 ;  /* 0x0001dc0001007387 */ /* 0x0001e80000100800 */
[----:B0-----:R-:W2:Y:S02]  /*5afa0*/  LDL.LU R0, [R1+0x19d4] ;  /* 0x0019d40001007983 */ /* 0x001ea40000300800 */
[----:B--2---:R-:W-:-:S02]  /*5afb0*/  F2FP.BF16.PACK_AB R0, R24, R0 ;  /* 0x000000001800723e */ /* 0x004fc400000010ff */
        /* <DEDUP_REMOVED lines=62> */
[----:B0-----:R-:W2:Y:S01]  /*5b3a0*/  LDL.LU R0, [R1+0x1954] ;  /* 0x0019540001007983 */ /* 0x001ea20000300800 */
[----:B------:R-:W-:Y:S02]  /*5b3b0*/  F2FP.BF16.PACK_AB R2, R2, R29 ;  /* 0x0000001d0202723e */ /* 0x000fe400000010ff */
[----:B--2---:R-:W-:-:S02]  /*5b3c0*/  F2FP.BF16.PACK_AB R3, R0, R3 ;  /* 0x000000030003723e */ /* 0x004fc400000010ff */
[----:B------:R-:W2:Y:S01]  /*5b3d0*/  LDL.LU R0, [R1+0x1950] ;  /* 0x0019500001007983 */ /* 0x000ea20000300800 */
[----:B------:R-:W-:-:S03]  /*5b3e0*/  F2FP.BF16.PACK_AB R4, R28, R4 ;  /* 0x000000041c04723e */ /* 0x000fc600000010ff */
[----:B------:R-:W-:Y:S04]  /*5b3f0*/  STL [R1+0x158], R3 ;  /* 0x0001580301007387 */ /* 0x000fe80000100800 */
[----:B------:R0:W-:Y:S04]  /*5b400*/  STL [R1+0x154], R2 ;  /* 0x0001540201007387 */ /* 0x0001e80000100800 */
[----:B------:R-:W-:Y:S01]  /*5b410*/  STL [R1+0x150], R4 ;  /* 0x0001500401007387 */ /* 0x000fe20000100800 */
[----:B0-----:R-:W-:Y:S02]  /*5b420*/  F2FP.BF16.PACK_AB R2, R24, R25 ;  /* 0x000000191802723e */ /* 0x001fe400000010ff */
[----:B--2---:R-:W-:-:S02]  /*5b430*/  F2FP.BF16.PACK_AB R3, R5, R0 ;  /* 0x000000000503723e */ /* 0x004fc400000010ff */
[----:B---3--:R-:W-:-:S03]  /*5b440*/  F2FP.BF16.PACK_AB R0, R26, R27 ;  /* 0x0000001b1a00723e */ /* 0x008fc600000010ff */
[----:B------:R4:W-:Y:S04]  /*5b450*/  STL [R1+0x14c], R3 ;  /* 0x00014c0301007387 */ /* 0x0009e80000100800 */
[----:B------:R0:W-:Y:S01]  /*5b460*/  STL [R1+0x148], R2 ;  /* 0x0001480201007387 */ /* 0x0001e20000100800 */
[----:B----4-:R-:W-:-:S03]  /*5b470*/  F2FP.BF16.PACK_AB R3, R6, R7 ;  /* 0x000000070603723e */ /* 0x010fc600000010ff */
[----:B------:R1:W-:Y:S01]  /*5b480*/  STL [R1+0x144], R0 ;  /* 0x0001440001007387 */ /* 0x0003e20000100800 */
[----:B0-----:R-:W-:-:S03]  /*5b490*/  F2FP.BF16.PACK_AB R2, R8, R9 ;  /* 0x000000090802723e */ /* 0x001fc600000010ff */
[----:B------:R0:W-:Y:S01]  /*5b4a0*/  STL [R1+0x140], R3 ;  /* 0x0001400301007387 */ /* 0x0001e20000100800 */
[----:B-1----:R-:W-:-:S03]  /*5b4b0*/  F2FP.BF16.PACK_AB R0, R10, R11 ;  /* 0x0000000b0a00723e */ /* 0x002fc600000010ff */
[----:B------:R1:W-:Y:S01]  /*5b4c0*/  STL [R1+0x13c], R2 ;  /* 0x00013c0201007387 */ /* 0x0003e20000100800 */
[----:B0-----:R-:W-:-:S03]  /*5b4d0*/  F2FP.BF16.PACK_AB R3, R12, R13 ;  /* 0x0000000d0c03723e */ /* 0x001fc600000010ff */
[----:B------:R0:W-:Y:S04]  /*5b4e0*/  STL [R1+0x138], R0 ;  /* 0x0001380001007387 */ /* 0x0001e80000100800 */
[----:B------:R2:W-:Y:S01]  /*5b4f0*/  STL [R1+0x134], R3 ;  /* 0x0001340301007387 */ /* 0x0005e20000100800 */
[----:B-1----:R-:W-:Y:S02]  /*5b500*/  F2FP.BF16.PACK_AB R2, R14, R15 ;  /* 0x0000000f0e02723e */ /* 0x002fe400000010ff */
[----:B0-----:R-:W-:-:S03]  /*5b510*/  F2FP.BF16.PACK_AB R0, R16, R17 ;  /* 0x000000111000723e */ /* 0x001fc600000010ff */
[----:B------:R-:W-:Y:S01]  /*5b520*/  STL [R1+0x130], R2 ;  /* 0x0001300201007387 */ /* 0x000fe20000100800 */
[----:B--2---:R-:W-:-:S03]  /*5b530*/  F2FP.BF16.PACK_AB R3, R18, R19 ;  /* 0x000000131203723e */ /* 0x004fc600000010ff */
[----:B------:R-:W-:Y:S04]  /*5b540*/  STL [R1+0x12c], R0 ;  /* 0x00012c0001007387 */ /* 0x000fe80000100800 */
[----:B------:R0:W-:Y:S04]  /*5b550*/  STL [R1+0x128], R3 ;  /* 0x0001280301007387 */ /* 0x0001e80000100800 */
[----:B0-----:R-:W2:Y:S01]  /*5b560*/  LDL.LU R3, [R1+0x408] ;  /* 0x0004080001037983 */ /* 0x001ea20000300800 */
[----:B------:R-:W-:Y:S02]  /*5b570*/  F2FP.BF16.PACK_AB R2, R20, R21 ;  /* 0x000000151402723e */ /* 0x000fe400000010ff */
[----:B------:R-:W-:-:S03]  /*5b580*/  F2FP.BF16.PACK_AB R0, R22, R23 ;  /* 0x000000171600723e */ /* 0x000fc600000010ff */
        /* <DEDUP_REMOVED lines=36> */
[----:B------:R-:W3:Y:S04]  /*5b7d0*/  LDL.LU R2, [R1+0x51c] ;  /* 0x00051c0001027983 */ /* 0x000ee80000300800 */
[----:B---3--:R0:W-:Y:S04]  /*5b7e0*/  STL [R1+0x18c4], R2 ;  /* 0x0018c40201007387 */ /* 0x0081e80000100800 */
[----:B0-----:R-:W3:Y:S04]  /*5b7f0*/  LDL.LU R2, [R1+0x40c] ;  /* 0x00040c0001027983 */ /* 0x001ee80000300800 */
        /* <DEDUP_REMOVED lines=33> */
[----:B0-----:R-:W2:Y:S04]  /*5ba10*/  LDL.LU R2, [R1+0x4ac] ;  /* 0x0004ac0001027983 */ /* 0x001ea80000300800 */
[----:B------:R-:W3:Y:S04]  /*5ba20*/  LDL.LU R29, [R1+0x518] ;  /* 0x00051800011d7983 */ /* 0x000ee80000300800 */
[----:B------:R-:W4:Y:S04]  /*5ba30*/  LDL.LU R28, [R1+0x53c] ;  /* 0x00053c00011c7983 */ /* 0x000f280000300800 */
[----:B------:R-:W4:Y:S04]  /*5ba40*/  LDL.LU R4, [R1+0x538] ;  /* 0x0005380001047983 */ /* 0x000f280000300800 */
        /* <DEDUP_REMOVED lines=24> */
[----:B--2---:R-:W-:-:S03]  /*5bbd0*/  F2FP.BF16.PACK_AB R3, R2, R3 ;  /* 0x000000030203723e */ /* 0x004fc600000010ff */
        /* <DEDUP_REMOVED lines=68> */
[----:B------:R-:W2:Y:S01]  /*5c020*/  LDL.LU R2, [R1+0x18c4] ;  /* 0x0018c40001027983 */ /* 0x000ea20000300800 */
[----:B----4-:R-:W-:-:S03]  /*5c030*/  F2FP.BF16.PACK_AB R4, R28, R4 ;  /* 0x000000041c04723e */ /* 0x010fc600000010ff */
[----:B------:R3:W-:Y:S02]  /*5c040*/  STL [R1+0xd8], R3 ;  /* 0x0000d80301007387 */ /* 0x0007e40000100800 */
[----:B---3--:R-:W-:Y:S02]  /*5c050*/  F2FP.BF16.PACK_AB R3, R5, R0 ;  /* 0x000000000503723e */ /* 0x008fe400000010ff */
[----:B------:R-:W-:Y:S02]  /*5c060*/  F2FP.BF16.PACK_AB R0, R26, R27 ;  /* 0x0000001b1a00723e */ /* 0x000fe400000010ff */
[----:B--2---:R-:W-:-:S05]  /*5c070*/  F2FP.BF16.PACK_AB R2, R2, R29 ;  /* 0x0000001d0202723e */ /* 0x004fca00000010ff */
[----:B------:R0:W-:Y:S04]  /*5c080*/  STL [R1+0xd4], R2 ;  /* 0x0000d40201007387 */ /* 0x0001e80000100800 */
[----:B------:R-:W-:Y:S04]  /*5c090*/  STL [R1+0xd0], R4 ;  /* 0x0000d00401007387 */ /* 0x000fe80000100800 */
[----:B------:R1:W-:Y:S01]  /*5c0a0*/  STL [R1+0xcc], R3 ;  /* 0x0000cc0301007387 */ /* 0x0003e20000100800 */
[----:B0-----:R-:W-:-:S05]  /*5c0b0*/  F2FP.BF16.PACK_AB R2, R24, R25 ;  /* 0x000000191802723e */ /* 0x001fca00000010ff */
[----:B------:R0:W-:Y:S01]  /*5c0c0*/  STL [R1+0xc8], R2 ;  /* 0x0000c80201007387 */ /* 0x0001e20000100800 */
[----:B-1----:R-:W-:-:S03]  /*5c0d0*/  F2FP.BF16.PACK_AB R3, R6, R7 ;  /* 0x000000070603723e */ /* 0x002fc600000010ff */
[----:B------:R1:W-:Y:S04]  /*5c0e0*/  STL [R1+0xc4], R0 ;  /* 0x0000c40001007387 */ /* 0x0003e80000100800 */
[----:B------:R2:W-:Y:S01]  /*5c0f0*/  STL [R1+0xc0], R3 ;  /* 0x0000c00301007387 */ /* 0x0005e20000100800 */
[----:B0-----:R-:W-:Y:S02]  /*5c100*/  F2FP.BF16.PACK_AB R2, R8, R9 ;  /* 0x000000090802723e */ /* 0x001fe400000010ff */
[----:B-1----:R-:W-:-:S03]  /*5c110*/  F2FP.BF16.PACK_AB R0, R10, R11 ;  /* 0x0000000b0a00723e */ /* 0x002fc600000010ff */
[----:B------:R0:W-:Y:S01]  /*5c120*/  STL [R1+0xbc], R2 ;  /* 0x0000bc0201007387 */ /* 0x0001e20000100800 */
[----:B--2---:R-:W-:-:S03]  /*5c130*/  F2FP.BF16.PACK_AB R3, R12, R13 ;  /* 0x0000000d0c03723e */ /* 0x004fc600000010ff */
[----:B------:R1:W-:Y:S04]  /*5c140*/  STL [R1+0xb8], R0 ;  /* 0x0000b80001007387 */ /* 0x0003e80000100800 */
[----:B------:R2:W-:Y:S01]  /*5c150*/  STL [R1+0xb4], R3 ;  /* 0x0000b40301007387 */ /* 0x0005e20000100800 */
[----:B0-----:R-:W-:Y:S02]  /*5c160*/  F2FP.BF16.PACK_AB R2, R14, R15 ;  /* 0x0000000f0e02723e */ /* 0x001fe400000010ff */
[----:B-1----:R-:W-:-:S03]  /*5c170*/  F2FP.BF16.PACK_AB R0, R16, R17 ;  /* 0x000000111000723e */ /* 0x002fc600000010ff */
        /* <DEDUP_REMOVED lines=190> */
[----:B------:R0:W-:Y:S01]  /*5cd60*/  STL [R1+0x34], R2 ;  /* 0x0000340201007387 */ /* 0x0001e20000100800 */
[----:B--2---:R-:W-:-:S03]  /*5cd70*/  F2FP.BF16.PACK_AB R3, R18, R19 ;  /* 0x000000131203723e */ /* 0x004fc600000010ff */
[----:B------:R1:W-:Y:S04]  /*5cd80*/  STL [R1+0x30], R0 ;  /* 0x0000300001007387 */ /* 0x0003e80000100800 */
[----:B------:R-:W-:Y:S04]  /*5cd90*/  STL [R1+0x2c], R3 ;  /* 0x00002c0301007387 */ /* 0x000fe80000100800 */
[----:B------:R-:W2:Y:S01]  /*5cda0*/  LDL.LU R7, [R1+0x678] ;  /* 0x0006780001077983 */ /* 0x000ea20000300800 */
[----:B0-----:R-:W-:Y:S02]  /*5cdb0*/  F2FP.BF16.PACK_AB R2, R20, R21 ;  /* 0x000000151402723e */ /* 0x001fe400000010ff */
[----:B-1----:R-:W-:-:S03]  /*5cdc0*/  F2FP.BF16.PACK_AB R0, R22, R23 ;  /* 0x000000171600723e */ /* 0x002fc600000010ff */
        /* <DEDUP_REMOVED lines=43> */
[----:B------:R-:W2:Y:S04]  /*5d080*/  LDL.LU R11, [R1+0x670] ;  /* 0x00067000010b7983 */ /* 0x000ea80000300800 */
[----:B--2---:R0:W-:Y:S04]  /*5d090*/  STL [R1+0x17e8], R11 ;  /* 0x0017e80b01007387 */ /* 0x0041e80000100800 */
[----:B0-----:R-:W2:Y:S04]  /*5d0a0*/  LDL.LU R11, [R1+0x6dc] ;  /* 0x0006dc00010b7983 */ /* 0x001ea80000300800 */
        /* <DEDUP_REMOVED lines=30> */
[----:B------:R-:W2:Y:S01]  /*5d290*/  LDL.LU R28, [R1+0x764] ;  /* 0x00076400011c7983 */ /* 0x000ea20000300800 */
[----:B------:R-:W-:-:S03]  /*5d2a0*/  F2FP.BF16.PACK_AB R7, R5, R7 ;  /* 0x000000070507723e */ /* 0x000fc600000010ff */
[----:B--2---:R0:W-:Y:S04]  /*5d2b0*/  STL [R1+0x17bc], R28 ;  /* 0x0017bc1c01007387 */ /* 0x0041e80000100800 */
[----:B0-----:R-:W2:Y:S04]  /*5d2c0*/  LDL.LU R28, [R1+0x754] ;  /* 0x00075400011c7983 */ /* 0x001ea80000300800 */
        /* <DEDUP_REMOVED lines=46> */
[----:B------:R0:W-:Y:S04]  /*5d5b0*/  STL [R1], R7 ;  /* 0x0000000701007387 */ /* 0x0001e80000100800 */
[----:B0-----:R-:W2:Y:S02]  /*5d5c0*/  LDL.LU R7, [R1+0x17f8] ;  /* 0x0017f80001077983 */ /* 0x001ea40000300800 */
[----:B--2---:R-:W-:-:S02]  /*5d5d0*/  F2FP.BF16.PACK_AB R7, R5, R7 ;  /* 0x000000070507723e */ /* 0x004fc400000010ff */
[----:B------:R-:W3:Y:S02]  /*5d5e0*/  LDL.LU R5, [R1+0x17f4] ;  /* 0x0017f40001057983 */ /* 0x000ee40000300800 */
[----:B---3--:R-:W-:Y:S02]  /*5d5f0*/  F2FP.BF16.PACK_AB R6, R5, R6 ;  /* 0x000000060506723e */ /* 0x008fe400000010ff */
[----:B------:R-:W4:Y:S02]  /*5d600*/  LDL.LU R5, [R1+0x17f0] ;  /* 0x0017f00001057983 */ /* 0x000f240000300800 */
[----:B----4-:R-:W-:Y:S02]  /*5d610*/  F2FP.BF16.PACK_AB R5, R4, R5 ;  /* 0x000000050405723e */ /* 0x010fe400000010ff */
[----:B------:R-:W2:Y:S02]  /*5d620*/  LDL.LU R4, [R1+0x17ec] ;  /* 0x0017ec0001047983 */ /* 0x000ea40000300800 */
[----:B--2---:R-:W-:-:S02]  /*5d630*/  F2FP.BF16.PACK_AB R4, R11, R4 ;  /* 0x000000040b04723e */ /* 0x004fc400000010ff */
[----:B------:R-:W2:Y:S02]  /*5d640*/  LDL.LU R11, [R1+0x17e8] ;  /* 0x0017e800010b7983 */ /* 0x000ea40000300800 */
[----:B--2---:R-:W-:Y:S02]  /*5d650*/  F2FP.BF16.PACK_AB R11, R10, R11 ;  /* 0x0000000b0a0b723e */ /* 0x004fe400000010ff */
[----:B------:R-:W2:Y:S02]  /*5d660*/  LDL.LU R10, [R1+0x17e4] ;  /* 0x0017e400010a7983 */ /* 0x000ea40000300800 */
[----:B--2---:R-:W-:Y:S02]  /*5d670*/  F2FP.BF16.PACK_AB R10, R9, R10 ;  /* 0x0000000a090a723e */ /* 0x004fe400000010ff */
        /* <DEDUP_REMOVED lines=18> */
[----:B------:R-:W2:Y:S01]  /*5d7a0*/  LDL.LU R28, [R1+0x17bc] ;  /* 0x0017bc00011c7983 */ /* 0x000ea20000300800 */
[----:B------:R-:W-:Y:S02]  /*5d7b0*/  F2FP.BF16.PACK_AB R23, R29, R23 ;  /* 0x000000171d17723e */ /* 0x000fe400000010ff */
[----:B------:R-:W-:-:S02]  /*5d7c0*/  F2FP.BF16.PACK_AB R22, R2, R22 ;  /* 0x000000160216723e */ /* 0x000fc400000010ff */
[----:B------:R-:W-:Y:S02]  /*5d7d0*/  F2FP.BF16.PACK_AB R21, R3, R21 ;  /* 0x000000150315723e */ /* 0x000fe400000010ff */
[----:B--2---:R-:W-:Y:S02]  /*5d7e0*/  F2FP.BF16.PACK_AB R16, R28, R16 ;  /* 0x000000101c10723e */ /* 0x004fe400000010ff */
[----:B------:R-:W2:Y:S04]  /*5d7f0*/  LDL.LU R28, [R1+0x17b8] ;  /* 0x0017b800011c7983 */ /* 0x000ea80000300800 */
[----:B------:R-:W2:Y:S04]  /*5d800*/  LDL.LU R29, [R1+0x17b4] ;  /* 0x0017b400011d7983 */ /* 0x000ea80000300800 */
[----:B------:R-:W3:Y:S04]  /*5d810*/  LDL.LU R2, [R1+0x17b0] ;  /* 0x0017b00001027983 */ /* 0x000ee80000300800 */
[----:B------:R-:W3:Y:S01]  /*5d820*/  LDL.LU R3, [R1+0x17ac] ;  /* 0x0017ac0001037983 */ /* 0x000ee20000300800 */
[----:B------:R-:W-:-:S02]  /*5d830*/  F2FP.BF16.PACK_AB R27, R24, R27 ;  /* 0x0000001b181b723e */ /* 0x000fc400000010ff */
[----:B------:R-:W-:Y:S02]  /*5d840*/  F2FP.BF16.PACK_AB R26, R25, R26 ;  /* 0x0000001a191a723e */ /* 0x000fe400000010ff */
[----:B------:R-:W-:Y:S02]  /*5d850*/  F2FP.BF16.PACK_AB R20, R0, R20 ;  /* 0x000000140014723e */ /* 0x000fe400000010ff */
[----:B--2---:R-:W-:Y:S02]  /*5d860*/  F2FP.BF16.PACK_AB R25, R29, R28 ;  /* 0x0000001c1d19723e */ /* 0x004fe400000010ff */
[----:B---3--:R-:W-:Y:S02]  /*5d870*/  F2FP.BF16.PACK_AB R24, R3, R2 ;  /* 0x000000020318723e */ /* 0x008fe400000010ff */
.L_x_1:
[----:B------:R-:W2:Y:S04]  /*5d880*/  LDL.LU R2, [R1+0x13ac] ;  /* 0x0013ac0001027983 */ /* 0x000ea80000300800 */
[----:B------:R-:W0:Y:S02]  /*5d890*/  S2R R28, SR_TID.X ;  /* 0x00000000001c7919 */ /* 0x000e240000002100 */
[----:B0-----:R-:W-:-:S02]  /*5d8a0*/  IMAD.SHL.U32 R3, R28, 0x20, RZ ;  /* 0x000000201c037824 */ /* 0x001fc400078e00ff */
[----:B-1----:R-:W-:-:S03]  /*5d8b0*/  IMAD.SHL.U32 R0, R28, 0x4, RZ ;  /* 0x000000041c007824 */ /* 0x002fc600078e00ff */
[----:B------:R-:W-:-:S04]  /*5d8c0*/  LOP3.LUT R3, R3, 0x60, RZ, 0xc0, !PT ;  /* 0x0000006003037812 */ /* 0x000fc800078ec0ff */
[----:B------:R-:W-:Y:S01]  /*5d8d0*/  LOP3.LUT R3, R3, 0x70, R0, 0x78, !PT ;  /* 0x0000007003037812 */ /* 0x000fe200078e7800 */
[----:B------:R-:W-:-:S05]  /*5d8e0*/  IMAD.SHL.U32 R0, R28, 0x400, RZ ;  /* 0x000004001c007824 */ /* 0x000fca00078e00ff */
[----:B------:R-:W-:Y:S01]  /*5d8f0*/  LOP3.LUT R0, R0, 0x6000, RZ, 0xc0, !PT ;  /* 0x0000600000007812 */ /* 0x000fe200078ec0ff */
[----:B------:R-:W-:Y:S03]  /*5d900*/  BAR.SYNC.DEFER_BLOCKING 0x0 ;  /* 0x0000000000007b1d */ /* 0x000fe60000010000 */
[----:B--2---:R-:W-:-:S05]  /*5d910*/  IADD3 R3, R3, R0, R2 ;  /* 0x0000000003037210 */ /* 0x004fca0007ffe002 */
[----:B------:R0:W-:Y:S04]  /*5d920*/  STS.128 [R3], R24 ;  /* 0x0000001803007388 */ /* 0x0001e80000000c00 */
[----:B0-----:R-:W2:Y:S04]  /*5d930*/  LDL.LU R24, [R1+0x90] ;  /* 0x0000900001187983 */ /* 0x001ea80000300800 */
[----:B------:R-:W2:Y:S04]  /*5d940*/  LDL.LU R25, [R1+0x94] ;  /* 0x0000940001197983 */ /* 0x000ea80000300800 */
[----:B------:R-:W3:Y:S04]  /*5d950*/  LDL.LU R26, [R1+0x98] ;  /* 0x00009800011a7983 */ /* 0x000ee80000300800 */
[----:B------:R-:W3:Y:S04]  /*5d960*/  LDL.LU R27, [R1+0x9c] ;  /* 0x00009c00011b7983 */ /* 0x000ee80000300800 */
[----:B---3--:R-:W-:Y:S04]  /*5d970*/  STL.64 [R1+0x1930], R26 ;  /* 0x0019301a01007387 */ /* 0x008fe80000100a00 */
[----:B--2---:R0:W-:Y:S04]  /*5d980*/  STL.64 [R1+0x1928], R24 ;  /* 0x0019281801007387 */ /* 0x0041e80000100a00 */
        /* <DEDUP_REMOVED lines=16> */
[----:B------:R-:W-:Y:S04]  /*5da90*/  STS.128 [R3+0x80], R20 ;  /* 0x0000801403007388 */ /* 0x000fe80000000c00 */
[----:B------:R-:W-:Y:S04]  /*5daa0*/  STS.128 [R3+0x100], R16 ;  /* 0x0001001003007388 */ /* 0x000fe80000000c00 */
[----:B---3--:R-:W-:Y:S04]  /*5dab0*/  STL.64 [R1+0x1960], R26 ;  /* 0x0019601a01007387 */ /* 0x008fe80000100a00 */
[----:B--2---:R0:W-:Y:S04]  /*5dac0*/  STL.64 [R1+0x1958], R24 ;  /* 0x0019581801007387 */ /* 0x0041e80000100a00 */
[----:B0-----:R-:W2:Y:S04]  /*5dad0*/  LDL.LU R24, [R1] ;  /* 0x0000000001187983 */ /* 0x001ea80000300800 */
[----:B------:R-:W2:Y:S04]  /*5dae0*/  LDL.LU R25, [R1+0x4] ;  /* 0x0000040001197983 */ /* 0x000ea80000300800 */
[----:B------:R-:W2:Y:S04]  /*5daf0*/  LDL.LU R26, [R1+0x8] ;  /* 0x00000800011a7983 */ /* 0x000ea80000300800 */
[----:B------:R-:W2:Y:S04]  /*5db00*/  LDL.LU R27, [R1+0xc] ;  /* 0x00000c00011b7983 */ /* 0x000ea80000300800 */
[----:B------:R-:W3:Y:S04]  /*5db10*/  LDL.LU R20, [R1+0x80] ;  /* 0x0000800001147983 */ /* 0x000ee80000300800 */
[----:B------:R-:W3:Y:S04]  /*5db20*/  LDL.LU R21, [R1+0x84] ;  /* 0x0000840001157983 */ /* 0x000ee80000300800 */
[----:B------:R-:W3:Y:S04]  /*5db30*/  LDL.LU R22, [R1+0x88] ;  /* 0x0000880001167983 */ /* 0x000ee80000300800 */
[----:B------:R-:W3:Y:S04]  /*5db40*/  LDL.LU R23, [R1+0x8c] ;  /* 0x00008c0001177983 */ /* 0x000ee80000300800 */
[----:B------:R-:W4:Y:S04]  /*5db50*/  LDL.LU R16, [R1+0x70] ;  /* 0x0000700001107983 */ /* 0x000f280000300800 */
[----:B------:R-:W4:Y:S04]  /*5db60*/  LDL.LU R17, [R1+0x74] ;  /* 0x0000740001117983 */ /* 0x000f280000300800 */
[----:B------:R-:W4:Y:S04]  /*5db70*/  LDL.LU R18, [R1+0x78] ;  /* 0x0000780001127983 */ /* 0x000f280000300800 */
[----:B------:R-:W4:Y:S04]  /*5db80*/  LDL.LU R19, [R1+0x7c] ;  /* 0x00007c0001137983 */ /* 0x000f280000300800 */
[----:B------:R0:W-:Y:S04]  /*5db90*/  STS.128 [R3+0x180], R12 ;  /* 0x0001800c03007388 */ /* 0x0001e80000000c00 */
[----:B------:R1:W-:Y:S04]  /*5dba0*/  STS.128 [R3+0x200], R8 ;  /* 0x0002000803007388 */ /* 0x0003e80000000c00 */
[----:B------:R5:W-:Y:S04]  /*5dbb0*/  STS.128 [R3+0x280], R4 ;  /* 0x0002800403007388 */ /* 0x000be80000000c00 */
[----:B0-----:R-:W3:Y:S04]  /*5dbc0*/  LDL.LU R12, [R1+0x60] ;  /* 0x00006000010c7983 */ /* 0x001ee80000300800 */
[----:B------:R-:W3:Y:S04]  /*5dbd0*/  LDL.LU R13, [R1+0x64] ;  /* 0x00006400010d7983 */ /* 0x000ee80000300800 */
[----:B------:R-:W3:Y:S04]  /*5dbe0*/  LDL.LU R14, [R1+0x68] ;  /* 0x00006800010e7983 */ /* 0x000ee80000300800 */
[----:B------:R-:W3:Y:S04]  /*5dbf0*/  LDL.LU R15, [R1+0x6c] ;  /* 0x00006c00010f7983 */ /* 0x000ee80000300800 */
[----:B-1----:R-:W3:Y:S04]  /*5dc00*/  LDL.LU R8, [R1+0x50] ;  /* 0x0000500001087983 */ /* 0x002ee80000300800 */
[----:B------:R-:W3:Y:S04]  /*5dc10*/  LDL.LU R9, [R1+0x54] ;  /* 0x0000540001097983 */ /* 0x000ee80000300800 */
[----:B------:R-:W3:Y:S04]  /*5dc20*/  LDL.LU R10, [R1+0x58] ;  /* 0x00005800010a7983 */ /* 0x000ee80000300800 */
[----:B------:R-:W3:Y:S04]  /*5dc30*/  LDL.LU R11, [R1+0x5c] ;  /* 0x00005c00010b7983 */ /* 0x000ee80000300800 */
[----:B-----5:R-:W5:Y:S04]  /*5dc40*/  LDL.LU R4, [R1+0x40] ;  /* 0x0000400001047983 */ /* 0x020f680000300800 */
[----:B------:R-:W5:Y:S04]  /*5dc50*/  LDL.LU R5, [R1+0x44] ;  /* 0x0000440001057983 */ /* 0x000f680000300800 */
[----:B------:R-:W5:Y:S01]  /*5dc60*/  LDL.LU R6, [R1+0x48] ;  /* 0x0000480001067983 */ /* 0x000f620000300800 */
[C---:B------:R-:W-:Y:S01]  /*5dc70*/  IMAD.SHL.U32 R29, R28.reuse, 0x1000, RZ ;  /* 0x000010001c1d7824 */ /* 0x040fe200078e00ff */
[----:B------:R-:W-:-:S02]  /*5dc80*/  LOP3.LUT R2, R28, 0x7f, RZ, 0xc0, !PT ;  /* 0x0000007f1c027812 */ /* 0x000fc400078ec0ff */
[----:B------:R-:W5:Y:S02]  /*5dc90*/  LDL.LU R7, [R1+0x4c] ;  /* 0x00004c0001077983 */ /* 0x000f640000300800 */
[----:B------:R-:W-:-:S05]  /*5dca0*/  LOP3.LUT R29, R29, 0x6000, RZ, 0xc0, !PT ;  /* 0x000060001d1d7812 */ /* 0x000fca00078ec0ff */
[----:B------:R-:W-:Y:S01]  /*5dcb0*/  IMAD R29, R2, 0x10, R29 ;  /* 0x00000010021d7824 */ /* 0x000fe200078e021d */
[----:B--2---:R0:W-:Y:S04]  /*5dcc0*/  STS.128 [R3+0x300], R24 ;  /* 0x0003001803007388 */ /* 0x0041e80000000c00 */
[----:B0-----:R-:W2:Y:S04]  /*5dcd0*/  LDL.LU.64 R26, [R1+0x1960] ;  /* 0x00196000011a7983 */ /* 0x001ea80000300a00 */
[----:B------:R-:W2:Y:S04]  /*5dce0*/  LDL.LU.64 R24, [R1+0x1958] ;  /* 0x0019580001187983 */ /* 0x000ea80000300a00 */
        /* <DEDUP_REMOVED lines=8> */
[----:B------:R-:W2:Y:S01]  /*5dd70*/  LDL.LU.64 R24, [R1+0x1928] ;  /* 0x0019280001187983 */ /* 0x000ea20000300a00 */
[----:B------:R-:W-:-:S02]  /*5dd80*/  LOP3.LUT R2, R29, 0x40, RZ, 0x3c, !PT ;  /* 0x000000401d027812 */ /* 0x000fc400078e3cff */
[C---:B------:R-:W-:Y:S01]  /*5dd90*/  LOP3.LUT R0, R29.reuse, 0x60, RZ, 0x3c, !PT ;  /* 0x000000601d007812 */ /* 0x040fe200078e3cff */
[----:B-----5:R0:W-:Y:S04]  /*5dda0*/  STS.128 [R3+0x500], R4 ;  /* 0x0005000403007388 */ /* 0x0201e80000000c00 */
[----:B---3--:R-:W-:Y:S04]  /*5ddb0*/  STS.128 [R3+0x580], R8 ;  /* 0x0005800803007388 */ /* 0x008fe80000000c00 */
[----:B------:R-:W-:Y:S04]  /*5ddc0*/  STS.128 [R3+0x600], R12 ;  /* 0x0006000c03007388 */ /* 0x000fe80000000c00 */
[----:B----4-:R-:W-:Y:S04]  /*5ddd0*/  STS.128 [R3+0x680], R16 ;  /* 0x0006801003007388 */ /* 0x010fe80000000c00 */
[----:B------:R-:W-:Y:S01]  /*5dde0*/  STS.128 [R3+0x700], R20 ;  /* 0x0007001403007388 */ /* 0x000fe20000000c00 */
[----:B0-----:R-:W-:-:S03]  /*5ddf0*/  LOP3.LUT R4, R29, 0x20, RZ, 0x3c, !PT ;  /* 0x000000201d047812 */ /* 0x001fc600078e3cff */
[----:B--2---:R-:W-:Y:S04]  /*5de00*/  STS.128 [R3+0x780], R24 ;  /* 0x0007801803007388 */ /* 0x004fe80000000c00 */
[----:B------:R-:W-:Y:S06]  /*5de10*/  BAR.SYNC.DEFER_BLOCKING 0x0 ;  /* 0x0000000000007b1d */ /* 0x000fec0000010000 */
[----:B------:R-:W0:Y:S04]  /*5de20*/  LDS.128 R8, [R29] ;  /* 0x000000001d087984 */ /* 0x000e280000000c00 */
[----:B------:R-:W1:Y:S04]  /*5de30*/  LDS.128 R16, [R29+0x800] ;  /* 0x000800001d107984 */ /* 0x000e680000000c00 */
[----:B------:R-:W2:Y:S04]  /*5de40*/  LDS.128 R12, [R29+0x1000] ;  /* 0x001000001d0c7984 */ /* 0x000ea80000000c00 */
[----:B------:R-:W-:Y:S04]  /*5de50*/  LDS.128 R20, [R2+0x800] ;  /* 0x0008000002147984 */ /* 0x000fe80000000c00 */
[----:B0-----:R-:W-:Y:S04]  /*5de60*/  STL.64 [R1+0x40], R8 ;  /* 0x0000400801007387 */ /* 0x001fe80000100a00 */
[----:B------:R-:W-:Y:S04]  /*5de70*/  STL.64 [R1+0x48], R10 ;  /* 0x0000480a01007387 */ /* 0x000fe80000100a00 */
[----:B------:R-:W0:Y:S04]  /*5de80*/  LDS.128 R8, [R29+0x1800] ;  /* 0x001800001d087984 */ /* 0x000e280000000c00 */
[----:B-1----:R-:W-:Y:S04]  /*5de90*/  STL.64 [R1+0x70], R16 ;  /* 0x0000701001007387 */ /* 0x002fe80000100a00 */
[----:B------:R-:W-:Y:S04]  /*5dea0*/  STL.64 [R1+0x78], R18 ;  /* 0x0000781201007387 */ /* 0x000fe80000100a00 */
[----:B------:R-:W-:Y:S04]  /*5deb0*/  STL [R1+0x1800], R29 ;  /* 0x0018001d01007387 */ /* 0x000fe80000100800 */
[----:B--2---:R-:W-:Y:S04]  /*5dec0*/  STL.64 [R1+0x60], R12 ;  /* 0x0000600c01007387 */ /* 0x004fe80000100a00 */
[----:B------:R-:W-:Y:S04]  /*5ded0*/  STL.64 [R1+0x68], R14 ;  /* 0x0000680e01007387 */ /* 0x000fe80000100a00 */
[----:B------:R-:W1:Y:S04]  /*5dee0*/  LDS.128 R16, [R4] ;  /* 0x0000000004107984 */ /* 0x000e680000000c00 */
[----:B------:R-:W-:Y:S04]  /*5def0*/  LDS.128 R12, [R4+0x800] ;  /* 0x00080000040c7984 */ /* 0x000fe80000000c00 */
[----:B0-----:R-:W-:Y:S04]  /*5df00*/  STL.64 [R1+0x50], R8 ;  /* 0x0000500801007387 */ /* 0x001fe80000100a00 */
[----:B------:R-:W-:Y:S04]  /*5df10*/  STL.64 [R1+0x58], R10 ;  /* 0x0000580a01007387 */ /* 0x000fe80000100a00 */
[----:B------:R-:W0:Y:S04]  /*5df20*/  LDS.128 R8, [R4+0x1000] ;  /* 0x0010000004087984 */ /* 0x000e280000000c00 */
[----:B-1----:R-:W-:Y:S04]  /*5df30*/  STL.64 [R1+0x30], R16 ;  /* 0x0000301001007387 */ /* 0x002fe80000100a00 */
[----:B------:R-:W-:Y:S04]  /*5df40*/  STL.64 [R1+0x38], R18 ;  /* 0x0000381201007387 */ /* 0x000fe80000100a00 */
[----:B------:R-:W-:Y:S04]  /*5df50*/  LDS.128 R16, [R0+0x1000] ;  /* 0x0010000000107984 */ /* 0x000fe80000000c00 */
[----:B0-----:R-:W-:Y:S01]  /*5df60*/  STL.64 [R1+0x10], R8 ;  /* 0x0000100801007387 */ /* 0x001fe20000100a00 */
[----:B------:R-:W-:-:S03]  /*5df70*/  IMAD.MOV.U32 R29, RZ, RZ, R11 ;  /* 0x000000ffff1d7224 */ /* 0x000fc600078e000b */
[----:B------:R-:W-:Y:S04]  /*5df80*/  STL.64 [R1+0x20], R12 ;  /* 0x0000200c01007387 */ /* 0x000fe80000100a00 */
[----:B------:R-:W-:Y:S04]  /*5df90*/  STL.64 [R1+0x28], R14 ;  /* 0x0000280e01007387 */ /* 0x000fe80000100a00 */
[----:B------:R-:W-:Y:S04]  /*5dfa0*/  STL [R1+0x18], R10 ;  /* 0x0000180a01007387 */ /* 0x000fe80000100800 */
[----:B------:R-:W-:Y:S04]  /*5dfb0*/  LDS.128 R8, [R4+0x1800] ;  /* 0x0018000004087984 */ /* 0x000fe80000000c00 */
[----:B------:R-:W0:Y:S04]  /*5dfc0*/  LDS.128 R4, [R2] ;  /* 0x0000000002047984 */ /* 0x000e280000000c00 */
[----:B------:R1:W-:Y:S04]  /*5dfd0*/  STL [R1+0x1804], R29 ;  /* 0x0018041d01007387 */ /* 0x0003e80000100800 */
[----:B------:R-:W-:Y:S04]  /*5dfe0*/  LDS.128 R12, [R0+0x800] ;  /* 0x00080000000c7984 */ /* 0x000fe80000000c00 */
[----:B0-----:R-:W-:Y:S01]  /*5dff0*/  STL.64 [R1], R4 ;  /* 0x0000000401007387 */ /* 0x001fe20000100a00 */
[----:B-1----:R-:W-:-:S03]  /*5e000*/  IMAD.MOV.U32 R29, RZ, RZ, R7 ;  /* 0x000000ffff1d7224 */ /* 0x002fc600078e0007 */
[----:B------:R-:W-:Y:S04]  /*5e010*/  STL.64 [R1+0x80], R8 ;  /* 0x0000800801007387 */ /* 0x000fe80000100a00 */
[----:B------:R-:W-:Y:S04]  /*5e020*/  STL.64 [R1+0x88], R10 ;  /* 0x0000880a01007387 */ /* 0x000fe80000100a00 */
[----:B------:R-:W-:Y:S04]  /*5e030*/  STL [R1+0x8], R6 ;  /* 0x0000080601007387 */ /* 0x000fe80000100800 */
[----:B------:R-:W0:Y:S04]  /*5e040*/  LDS.128 R4, [R2+0x1000] ;  /* 0x0010000002047984 */ /* 0x000e280000000c00 */
        /* <DEDUP_REMOVED lines=8> */
[----:B------:R-:W1:Y:S04]  /*5e0d0*/  LDS.128 R8, [R0] ;  /* 0x0000000000087984 */ /* 0x000e680000000c00 */
[----:B0-----:R-:W-:Y:S04]  /*5e0e0*/  STL.64 [R1+0x1830], R6 ;  /* 0x0018300601007387 */ /* 0x001fe80000100a00 */
[----:B------:R-:W-:Y:S04]  /*5e0f0*/  STL.64 [R1+0x1828], R4 ;  /* 0x0018280401007387 */ /* 0x000fe80000100a00 */
[----:B------:R-:W0:Y:S04]  /*5e100*/  LDS.128 R4, [R2+0x1800] ;  /* 0x0018000002047984 */ /* 0x000e280000000c00 */
[----:B-1----:R-:W-:Y:S04]  /*5e110*/  STL.64 [R1+0x1840], R10 ;  /* 0x0018400a01007387 */ /* 0x002fe80000100a00 */
[----:B0-----:R-:W-:Y:S04]  /*5e120*/  STL.64 [R1+0x90], R4 ;  /* 0x0000900401007387 */ /* 0x001fe80000100a00 */
[----:B------:R-:W-:Y:S04]  /*5e130*/  STL.64 [R1+0x98], R6 ;  /* 0x0000980601007387 */ /* 0x000fe80000100a00 */
[----:B------:R-:W0:Y:S04]  /*5e140*/  LDS.128 R4, [R0+0x1800] ;  /* 0x0018000000047984 */ /* 0x000e280000000c00 */
[----:B------:R-:W-:Y:S04]  /*5e150*/  STL.64 [R1+0x1838], R8 ;  /* 0x0018380801007387 */ /* 0x000fe80000100a00 */
[----:B------:R-:W-:Y:S04]  /*5e160*/  STL.64 [R1+0x1850], R14 ;  /* 0x0018500e01007387 */ /* 0x000fe80000100a00 */
[----:B------:R-:W-:Y:S04]  /*5e170*/  STL.64 [R1+0x1848], R12 ;  /* 0x0018480c01007387 */ /* 0x000fe80000100a00 */
[----:B------:R-:W-:Y:S04]  /*5e180*/  STL.64 [R1+0x1860], R18 ;  /* 0x0018601201007387 */ /* 0x000fe80000100a00 */
[----:B------:R-:W-:Y:S01]  /*5e190*/  STL.64 [R1+0x1858], R16 ;  /* 0x0018581001007387 */ /* 0x000fe20000100a00 */
[----:B0-----:R-:W-:-:S03]  /*5e1a0*/  IMAD.MOV.U32 R23, RZ, RZ, R5 ;  /* 0x000000ffff177224 */ /* 0x001fc600078e0005 */
[----:B------:R0:W-:Y:S01]  /*5e1b0*/  STL [R1+0x19c], R7 ;  /* 0x00019c0701007387 */ /* 0x0001e20000100800 */
[----:B------:R-:W-:Y:S02]  /*5e1c0*/  IMAD.MOV.U32 R22, RZ, RZ, R4 ;  /* 0x000000ffff167224 */ /* 0x000fe400078e0004 */
[----:B------:R-:W-:Y:S01]  /*5e1d0*/  IMAD.MOV.U32 R29, RZ, RZ, R6 ;  /* 0x000000ffff1d7224 */ /* 0x000fe200078e0006 */
[----:B------:R-:W-:Y:S04]  /*5e1e0*/  STL [R1+0x18c0], R23 ;  /* 0x0018c01701007387 */ /* 0x000fe80000100800 */
[----:B------:R-:W-:Y:S04]  /*5e1f0*/  STL [R1+0x18bc], R22 ;  /* 0x0018bc1601007387 */ /* 0x000fe80000100800 */
[----:B------:R-:W2:Y:S04]  /*5e200*/  LDL.LU R4, [R1+0x1d0] ;  /* 0x0001d00001047983 */ /* 0x000ea80000300800 */
[----:B------:R-:W2:Y:S04]  /*5e210*/  LDL.LU R5, [R1+0x1d4] ;  /* 0x0001d40001057983 */ /* 0x000ea80000300800 */
[----:B------:R-:W3:Y:S04]  /*5e220*/  LDL.LU R6, [R1+0x1d8] ;  /* 0x0001d80001067983 */ /* 0x000ee80000300800 */
[----:B0-----:R-:W3:Y:S04]  /*5e230*/  LDL.LU R7, [R1+0x1dc] ;  /* 0x0001dc0001077983 */ /* 0x001ee80000300800 */
[----:B------:R-:W-:Y:S06]  /*5e240*/  BAR.SYNC.DEFER_BLOCKING 0x0 ;  /* 0x0000000000007b1d */ /* 0x000fec0000010000 */
[----:B---3--:R-:W-:Y:S04]  /*5e250*/  STL.64 [R1+0x1870], R6 ;  /* 0x0018700601007387 */ /* 0x008fe80000100a00 */
[----:B--2---:R-:W-:Y:S04]  /*5e260*/  STL.64 [R1+0x1868], R4 ;  /* 0x0018680401007387 */ /* 0x004fe80000100a00 */
[----:B------:R-:W2:Y:S04]  /*5e270*/  LDL.LU R12, [R1+0x170] ;  /* 0x00017000010c7983 */ /* 0x000ea80000300800 */
        /* <DEDUP_REMOVED lines=9> */
[----:B------:R-:W4:Y:S04]  /*5e310*/  LDL.LU R24, [R1+0x120] ;  /* 0x0001200001187983 */ /* 0x000f280000300800 */
[----:B------:R-:W4:Y:S04]  /*5e320*/  LDL.LU R25, [R1+0x124] ;  /* 0x0001240001197983 */ /* 0x000f280000300800 */
[----:B------:R-:W5:Y:S04]  /*5e330*/  LDL.LU R26, [R1+0x128] ;  /* 0x00012800011a7983 */ /* 0x000f680000300800 */
[----:B------:R-:W5:Y:S04]  /*5e340*/  LDL.LU R27, [R1+0x12c] ;  /* 0x00012c00011b7983 */ /* 0x000f680000300800 */
[----:B-----5:R-:W-:Y:S04]  /*5e350*/  STL.64 [R1+0x18a0], R26 ;  /* 0x0018a01a01007387 */ /* 0x020fe80000100a00 */
[----:B----4-:R0:W-:Y:S04]  /*5e360*/  STL.64 [R1+0x1898], R24 ;  /* 0x0018981801007387 */ /* 0x0101e80000100a00 */
[----:B0-----:R-:W4:Y:S04]  /*5e370*/  LDL.LU R24, [R1+0x110] ;  /* 0x0001100001187983 */ /* 0x001f280000300800 */
        /* <DEDUP_REMOVED lines=43> */
[----:B------:R-:W4:Y:S04]  /*5e630*/  LDL.LU R26, [R1+0xa8] ;  /* 0x0000a800011a7983 */ /* 0x000f280000300800 */
[----:B------:R-:W4:Y:S04]  /*5e640*/  LDL.LU R27, [R1+0xac] ;  /* 0x0000ac00011b7983 */ /* 0x000f280000300800 */
[----:B---3--:R-:W-:Y:S04]  /*5e650*/  STL.64 [R1+0x1890], R14 ;  /* 0x0018900e01007387 */ /* 0x008fe80000100a00 */
[----:B--2---:R0:W-:Y:S04]  /*5e660*/  STL.64 [R1+0x1888], R12 ;  /* 0x0018880c01007387 */ /* 0x0041e80000100a00 */
[----:B0-----:R-:W2:Y:S04]  /*5e670*/  LDL.LU R12, [R1+0x130] ;  /* 0x00013000010c7983 */ /* 0x001ea80000300800 */
[----:B------:R-:W2:Y:S04]  /*5e680*/  LDL.LU R13, [R1+0x134] ;  /* 0x00013400010d7983 */ /* 0x000ea80000300800 */
[----:B------:R-:W2:Y:S04]  /*5e690*/  LDL.LU R14, [R1+0x138] ;  /* 0x00013800010e7983 */ /* 0x000ea80000300800 */
[----:B------:R-:W2:Y:S04]  /*5e6a0*/  LDL.LU R15, [R1+0x13c] ;  /* 0x00013c00010f7983 */ /* 0x000ea80000300800 */
[----:B------:R-:W3:Y:S04]  /*5e6b0*/  LDL.LU R4, [R1+0x150] ;  /* 0x0001500001047983 */ /* 0x000ee80000300800 */
[----:B------:R-:W3:Y:S04]  /*5e6c0*/  LDL.LU R5, [R1+0x154] ;  /* 0x0001540001057983 */ /* 0x000ee80000300800 */
[----:B------:R-:W3:Y:S04]  /*5e6d0*/  LDL.LU R6, [R1+0x158] ;  /* 0x0001580001067983 */ /* 0x000ee80000300800 */
[----:B------:R-:W3:Y:S04]  /*5e6e0*/  LDL.LU R7, [R1+0x15c] ;  /* 0x00015c0001077983 */ /* 0x000ee80000300800 */
[----:B------:R-:W5:Y:S04]  /*5e6f0*/  LDL.LU R2, [R1+0x13a8] ;  /* 0x0013a80001027983 */ /* 0x000f680000300800 */
        /* <DEDUP_REMOVED lines=12> */
[----:B----4-:R0:W-:Y:S04]  /*5e7c0*/  STS.128 [R3], R24 ;  /* 0x0000001803007388 */ /* 0x0101e80000000c00 */
[----:B0-----:R-:W4:Y:S04]  /*5e7d0*/  LDL.LU.64 R26, [R1+0x1920] ;  /* 0x00192000011a7983 */ /* 0x001f280000300a00 */
[----:B------:R-:W4:Y:S04]  /*5e7e0*/  LDL.LU.64 R24, [R1+0x1918] ;  /* 0x0019180001187983 */ /* 0x000f280000300a00 */
[----:B------:R-:W2:Y:S04]  /*5e7f0*/  LDL.LU R0, [R1+0x770] ;  /* 0x0007700001007983 */ /* 0x000ea80000300800 */
[----:B----4-:R0:W-:Y:S04]  /*5e800*/  STS.128 [R3+0x80], R24 ;  /* 0x0000801803007388 */ /* 0x0101e80000000c00 */
[----:B0-----:R-:W4:Y:S04]  /*5e810*/  LDL.LU.64 R26, [R1+0x1910] ;  /* 0x00191000011a7983 */ /* 0x001f280000300a00 */
[----:B------:R-:W4:Y:S04]  /*5e820*/  LDL.LU.64 R24, [R1+0x1908] ;  /* 0x0019080001187983 */ /* 0x000f280000300a00 */
[----:B----4-:R0:W-:Y:S04]  /*5e830*/  STS.128 [R3+0x100], R24 ;  /* 0x0001001803007388 */ /* 0x0101e80000000c00 */
        /* <DEDUP_REMOVED lines=8> */
[----:B------:R-:W4:Y:S01]  /*5e8c0*/  LDL.LU.64 R24, [R1+0x18d8] ;  /* 0x0018d80001187983 */ /* 0x000f220000300a00 */
[----:B-----5:R-:W-:-:S03]  /*5e8d0*/  ISETP.GE.AND P0, PT, R2, c[0x0][0x178], PT ;  /* 0x00005e0002007a0c */ /* 0x020fc60003f06270 */
[----:B----4-:R0:W-:Y:S04]  /*5e8e0*/  STS.128 [R3+0x280], R24 ;  /* 0x0002801803007388 */ /* 0x0101e80000000c00 */
[----:B0-----:R-:W4:Y:S04]  /*5e8f0*/  LDL.LU.64 R26, [R1+0x18d0] ;  /* 0x0018d000011a7983 */ /* 0x001f280000300a00 */
[----:B------:R-:W4:Y:S01]  /*5e900*/  LDL.LU.64 R24, [R1+0x18c8] ;  /* 0x0018c80001187983 */ /* 0x000f220000300a00 */
[----:B--2---:R-:W-:Y:S02]  /*5e910*/  ISETP.LT.AND P3, PT, R23, c[0x0][0x17c], !P0 ;  /* 0x00005f0017007a0c */ /* 0x004fe40004761270 */
[----:B------:R-:W-:Y:S01]  /*5e920*/  ISETP.LT.AND P5, PT, R22, c[0x0][0x17c], !P0 ;  /* 0x00005f0016007a0c */ /* 0x000fe200047a1270 */
[----:B------:R-:W2:Y:S01]  /*5e930*/  LDL.LU R23, [R1+0x18c0] ;  /* 0x0018c00001177983 */ /* 0x000ea20000300800 */
[----:B------:R-:W-:-:S03]  /*5e940*/  ISETP.LT.AND P2, PT, R20, c[0x0][0x17c], !P0 ;  /* 0x00005f0014007a0c */ /* 0x000fc60004741270 */
[----:B------:R-:W5:Y:S04]  /*5e950*/  LDL.LU R22, [R1+0x18bc] ;  /* 0x0018bc0001167983 */ /* 0x000f680000300800 */
[----:B------:R-:W2:Y:S01]  /*5e960*/  LDL.LU R20, [R1+0x18b8] ;  /* 0x0018b80001147983 */ /* 0x000ea20000300800 */
[----:B------:R-:W-:-:S03]  /*5e970*/  ISETP.LT.AND P1, PT, R28, c[0x0][0x17c], !P0 ;  /* 0x00005f001c007a0c */ /* 0x000fc60004721270 */
[----:B----4-:R0:W-:Y:S04]  /*5e980*/  STS.128 [R3+0x300], R24 ;  /* 0x0003001803007388 */ /* 0x0101e80000000c00 */
[----:B0-----:R-:W4:Y:S04]  /*5e990*/  LDL.LU.64 R26, [R1+0x18b0] ;  /* 0x0018b000011a7983 */ /* 0x001f280000300a00 */
[----:B------:R-:W4:Y:S01]  /*5e9a0*/  LDL.LU.64 R24, [R1+0x18a8] ;  /* 0x0018a80001187983 */ /* 0x000f220000300a00 */
[----:B------:R-:W-:-:S03]  /*5e9b0*/  IMAD R2, R2, c[0x0][0x194], RZ ;  /* 0x0000650002027a24 */ /* 0x000fc600078e02ff */
[----:B------:R-:W-:Y:S04]  /*5e9c0*/  STS.128 [R3+0x480], R12 ;  /* 0x0004800c03007388 */ /* 0x000fe80000000c00 */
[----:B----4-:R0:W-:Y:S04]  /*5e9d0*/  STS.128 [R3+0x380], R24 ;  /* 0x0003801803007388 */ /* 0x0101e80000000c00 */
[----:B0-----:R-:W4:Y:S04]  /*5e9e0*/  LDL.LU.64 R26, [R1+0x18a0] ;  /* 0x0018a000011a7983 */ /* 0x001f280000300a00 */
[----:B------:R-:W4:Y:S01]  /*5e9f0*/  LDL.LU.64 R24, [R1+0x1898] ;  /* 0x0018980001187983 */ /* 0x000f220000300a00 */
[----:B------:R-:W-:-:S03]  /*5ea00*/  ISETP.LT.AND P4, PT, R0, c[0x0][0x17c], !P0 ;  /* 0x00005f0000007a0c */ /* 0x000fc60004781270 */
[----:B------:R-:W2:Y:S04]  /*5ea10*/  LDL.LU.64 R14, [R1+0x1890] ;  /* 0x00189000010e7983 */ /* 0x000ea80000300a00 */
[----:B------:R-:W2:Y:S04]  /*5ea20*/  LDL.LU.64 R12, [R1+0x1888] ;  /* 0x00188800010c7983 */ /* 0x000ea80000300a00 */
[----:B---3--:R-:W-:Y:S04]  /*5ea30*/  STS.128 [R3+0x580], R4 ;  /* 0x0005800403007388 */ /* 0x008fe80000000c00 */
[----:B------:R-:W-:Y:S04]  /*5ea40*/  STS.128 [R3+0x600], R16 ;  /* 0x0006001003007388 */ /* 0x000fe80000000c00 */
[----:B------:R-:W-:Y:S04]  /*5ea50*/  STS.128 [R3+0x700], R8 ;  /* 0x0007000803007388 */ /* 0x000fe80000000c00 */
[----:B----4-:R0:W-:Y:S04]  /*5ea60*/  STS.128 [R3+0x400], R24 ;  /* 0x0004001803007388 */ /* 0x0101e80000000c00 */
[----:B--2---:R1:W-:Y:S01]  /*5ea70*/  STS.128 [R3+0x500], R12 ;  /* 0x0005000c03007388 */ /* 0x0043e20000000c00 */
[----:B0-----:R-:W-:Y:S01]  /*5ea80*/  IMAD R25, R0, c[0x0][0x198], RZ ;  /* 0x0000660000197a24 */ /* 0x001fe200078e02ff */
[----:B------:R-:W-:-:S02]  /*5ea90*/  LEA R0, P6, R2, c[0x0][0x170], 0x1 ;  /* 0x00005c0002007a11 */ /* 0x000fc400078c08ff */
[----:B-1----:R-:W2:Y:S04]  /*5eaa0*/  LDL.LU.64 R14, [R1+0x1880] ;  /* 0x00188000010e7983 */ /* 0x002ea80000300a00 */
[----:B------:R-:W2:Y:S04]  /*5eab0*/  LDL.LU.64 R12, [R1+0x1878] ;  /* 0x00187800010c7983 */ /* 0x000ea80000300a00 */
[----:B------:R-:W3:Y:S04]  /*5eac0*/  LDL.LU R28, [R1+0x13c0] ;  /* 0x0013c000011c7983 */ /* 0x000ee80000300800 */
[----:B------:R-:W4:Y:S04]  /*5ead0*/  LDL.LU.64 R6, [R1+0x1870] ;  /* 0x0018700001067983 */ /* 0x000f280000300a00 */
[----:B------:R-:W4:Y:S01]  /*5eae0*/  LDL.LU.64 R4, [R1+0x1868] ;  /* 0x0018680001047983 */ /* 0x000f220000300a00 */
[----:B------:R-:W-:-:S02]  /*5eaf0*/  LEA.HI.X.SX32 R2, R2, c[0x0][0x174], 0x1, P6 ;  /* 0x00005d0002027a11 */ /* 0x000fc400030f0eff */
[C---:B------:R-:W-:Y:S01]  /*5eb00*/  LEA R24, P6, R25.reuse, R0, 0x1 ;  /* 0x0000000019187211 */ /* 0x040fe200078c08ff */
[----:B------:R-:W3:Y:S01]  /*5eb10*/  LDL.LU.64 R18, [R1+0x1860] ;  /* 0x0018600001127983 */ /* 0x000ee20000300a00 */
[C---:B------:R-:W-:Y:S02]  /*5eb20*/  IADD3 R27, R25.reuse, c[0x0][0x198], RZ ;  /* 0x00006600191b7a10 */ /* 0x040fe40007ffe0ff */
[----:B------:R-:W-:Y:S01]  /*5eb30*/  LEA.HI.X.SX32 R25, R25, R2, 0x1, P6 ;  /* 0x0000000219197211 */ /* 0x000fe200030f0eff */
[----:B------:R-:W3:Y:S01]  /*5eb40*/  LDL.LU.64 R16, [R1+0x1858] ;  /* 0x0018580001107983 */ /* 0x000ee20000300a00 */
[----:B------:R-:W-:-:S03]  /*5eb50*/  LEA R26, P6, R27, R0, 0x1 ;  /* 0x000000001b1a7211 */ /* 0x000fc600078c08ff */
[----:B--2---:R0:W-:Y:S04]  /*5eb60*/  STS.128 [R3+0x680], R12 ;  /* 0x0006800c03007388 */ /* 0x0041e80000000c00 */
[----:B----4-:R1:W-:Y:S04]  /*5eb70*/  STS.128 [R3+0x780], R4 ;  /* 0x0007800403007388 */ /* 0x0103e80000000c00 */
[----:B------:R-:W-:Y:S06]  /*5eb80*/  BAR.SYNC.DEFER_BLOCKING 0x0 ;  /* 0x0000000000007b1d */ /* 0x000fec0000010000 */
[----:B0-----:R-:W2:Y:S04]  /*5eb90*/  LDL.LU.64 R14, [R1+0x1850] ;  /* 0x00185000010e7983 */ /* 0x001ea80000300a00 */
[----:B------:R-:W4:Y:S01]  /*5eba0*/  LDL.LU.64 R12, [R1+0x1848] ;  /* 0x00184800010c7983 */ /* 0x000f220000300a00 */
[----:B-1----:R-:W-:-:S02]  /*5ebb0*/  IADD3 R3, R27, c[0x0][0x198], RZ ;  /* 0x000066001b037a10 */ /* 0x002fc40007ffe0ff */
[----:B------:R-:W-:Y:S01]  /*5ebc0*/  LEA.HI.X.SX32 R27, R27, R2, 0x1, P6 ;  /* 0x000000021b1b7211 */ /* 0x000fe200030f0eff */
[----:B------:R-:W2:Y:S04]  /*5ebd0*/  LDL.LU.64 R10, [R1+0x1840] ;  /* 0x00184000010a7983 */ /* 0x000ea80000300a00 */
[----:B------:R-:W2:Y:S04]  /*5ebe0*/  LDL.LU.64 R8, [R1+0x1838] ;  /* 0x0018380001087983 */ /* 0x000ea80000300a00 */
[----:B------:R-:W2:Y:S04]  /*5ebf0*/  LDL.LU.64 R6, [R1+0x1830] ;  /* 0x0018300001067983 */ /* 0x000ea80000300a00 */
[----:B------:R0:W-:Y:S01]  /*5ec00*/  @P4 STG.E.U16 [R24.64], R21 ;  /* 0x0000001518004986 */ /* 0x0001e2000c101506 */
[----:B---3--:R-:W-:-:S02]  /*5ec10*/  ISETP.LT.AND P4, PT, R28, c[0x0][0x17c], !P0 ;  /* 0x00005f001c007a0c */ /* 0x008fc40004781270 */
[C---:B------:R-:W-:Y:S01]  /*5ec20*/  IADD3 R28, R3.reuse, c[0x0][0x198], RZ ;  /* 0x00006600031c7a10 */ /* 0x040fe20007ffe0ff */
[----:B------:R-:W3:Y:S01]  /*5ec30*/  LDL.LU.64 R4, [R1+0x1828] ;  /* 0x0018280001047983 */ /* 0x000ee20000300a00 */
[----:B0-----:R-:W-:Y:S01]  /*5ec40*/  IMAD.MOV.U32 R25, RZ, RZ, R21 ;  /* 0x000000ffff197224 */ /* 0x001fe200078e0015 */
[----:B------:R-:W-:Y:S02]  /*5ec50*/  LEA R24, P6, R3, R0, 0x1 ;  /* 0x0000000003187211 */ /* 0x000fe400078c08ff */
[----:B------:R-:W2:Y:S02]  /*5ec60*/  LDL.LU R21, [R1+0x1820] ;  /* 0x0018200001157983 */ /* 0x000ea40000300800 */
[----:B------:R-:W-:Y:S02]  /*5ec70*/  PRMT R20, R25, 0x7632, R20 ;  /* 0x0000763219147816 */ /* 0x000fe40000000014 */
[----:B------:R-:W-:Y:S02]  /*5ec80*/  LEA.HI.X.SX32 R25, R3, R2, 0x1, P6 ;  /* 0x0000000203197211 */ /* 0x000fe400030f0eff */
[----:B------:R-:W2:Y:S04]  /*5ec90*/  LDL.LU R3, [R1+0x30] ;  /* 0x0000300001037983 */ /* 0x000ea80000300800 */
[----:B------:R0:W-:Y:S04]  /*5eca0*/  @P3 STG.E.U16 [R26.64], R20 ;  /* 0x000000141a003986 */ /* 0x0001e8000c101506 */
[----:B0-----:R-:W2:Y:S04]  /*5ecb0*/  LDL.LU R20, [R1+0x181c] ;  /* 0x00181c0001147983 */ /* 0x001ea80000300800 */
[----:B------:R-:W2:Y:S01]  /*5ecc0*/  LDL.LU R27, [R1+0x13c4] ;  /* 0x0013c400011b7983 */ /* 0x000ea20000300800 */
[----:B------:R-:W-:-:S02]  /*5ecd0*/  LEA R26, P6, R28, R0, 0x1 ;  /* 0x000000001c1a7211 */ /* 0x000fc400078c08ff */
[----:B--2---:R-:W-:Y:S01]  /*5ece0*/  ISETP.LT.AND P3, PT, R27, c[0x0][0x17c], !P0 ;  /* 0x00005f001b007a0c */ /* 0x004fe20004761270 */
[----:B------:R-:W-:Y:S01]  /*5ecf0*/  IMAD.MOV.U32 R27, RZ, RZ, R3 ;  /* 0x000000ffff1b7224 */ /* 0x000fe200078e0003 */
[----:B------:R-:W-:-:S04]  /*5ed00*/  IADD3 R3, R28, c[0x0][0x198], RZ ;  /* 0x000066001c037a10 */ /* 0x000fc80007ffe0ff */
[----:B------:R0:W-:Y:S02]  /*5ed10*/  @P5 STG.E.U16 [R24.64], R27 ;  /* 0x0000001b18005986 */ /* 0x0001e4000c101506 */
[----:B0-----:R-:W-:Y:S01]  /*5ed20*/  IMAD.MOV.U32 R25, RZ, RZ, R27 ;  /* 0x000000ffff197224 */ /* 0x001fe200078e001b */
[----:B------:R-:W-:Y:S02]  /*5ed30*/  LEA.HI.X.SX32 R27, R28, R2, 0x1, P6 ;  /* 0x000000021c1b7211 */ /* 0x000fe400030f0eff */
[----:B------:R-:W2:Y:S01]  /*5ed40*/  LDL.LU R28, [R1+0x13c8] ;  /* 0x0013c800011c7983 */ /* 0x000ea20000300800 */
[----:B------:R-:W-:Y:S02]  /*5ed50*/  LEA R24, P6, R3, R0, 0x1 ;  /* 0x0000000003187211 */ /* 0x000fe400078c08ff */
[----:B------:R-:W-:Y:S02]  /*5ed60*/  PRMT R20, R25, 0x7632, R20 ;  /* 0x0000763219147816 */ /* 0x000fe40000000014 */
[----:B------:R-:W-:-:S03]  /*5ed70*/  LEA.HI.X.SX32 R25, R3, R2, 0x1, P6 ;  /* 0x0000000203197211 */ /* 0x000fc600030f0eff */
[----:B------:R0:W-:Y:S01]  /*5ed80*/  @P2 STG.E.U16 [R26.64], R20 ;  /* 0x000000141a002986 */ /* 0x0001e2000c101506 */
[----:B--2---:R-:W-:Y:S02]  /*5ed90*/  ISETP.LT.AND P5, PT, R28, c[0x0][0x17c], !P0 ;  /* 0x00005f001c007a0c */ /* 0x004fe400047a1270 */
[----:B------:R-:W-:Y:S02]  /*5eda0*/  IADD3 R28, R3, c[0x0][0x198], RZ ;  /* 0x00006600031c7a10 */ /* 0x000fe40007ffe0ff */
[----:B------:R-:W2:Y:S04]  /*5edb0*/  LDL.LU R3, [R1] ;  /* 0x0000000001037983 */ /* 0x000ea80000300800 */
        /* <DEDUP_REMOVED lines=12> */
[----:B------:R-:W-:-:S02]  /*5ee80*/  LEA.HI.X.SX32 R25, R3, R2, 0x1, P6 ;  /* 0x0000000203197211 */ /* 0x000fc400030f0eff */
[----:B--2---:R-:W-:Y:S02]  /*5ee90*/  ISETP.LT.AND P1, PT, R28, c[0x0][0x17c], !P0 ;  /* 0x00005f001c007a0c */ /* 0x004fe40004721270 */
[----:B------:R-:W-:Y:S02]  /*5eea0*/  IADD3 R28, R3, c[0x0][0x198], RZ ;  /* 0x00006600031c7a10 */ /* 0x000fe40007ffe0ff */
[----:B------:R-:W2:Y:S04]  /*5eeb0*/  LDL.LU R3, [R1+0x13d4] ;  /* 0x0013d40001037983 */ /* 0x000ea80000300800 */
[----:B------:R0:W-:Y:S04]  /*5eec0*/  @P4 STG.E.U16 [R26.64], R21 ;  /* 0x000000151a004986 */ /* 0x0001e8000c101506 */
[----:B------:R1:W-:Y:S01]  /*5eed0*/  @P3 STG.E.U16 [R24.64], R8 ;  /* 0x0000000818003986 */ /* 0x0003e2000c101506 */
[----:B0-----:R-:W-:-:S03]  /*5eee0*/  LEA R26, P6, R28, R0, 0x1 ;  /* 0x000000001c1a7211 */ /* 0x001fc600078c08ff */
[----:B------:R-:W3:Y:S01]  /*5eef0*/  LDL.LU R21, [R1+0x1814] ;  /* 0x0018140001157983 */ /* 0x000ee20000300800 */
[C---:B------:R-:W-:Y:S02]  /*5ef00*/  LEA.HI.X.SX32 R27, R28.reuse, R2, 0x1, P6 ;  /* 0x000000021c1b7211 */ /* 0x040fe400030f0eff */
[----:B--2---:R-:W-:Y:S02]  /*5ef10*/  ISETP.LT.AND P4, PT, R3, c[0x0][0x17c], !P0 ;  /* 0x00005f0003007a0c */ /* 0x004fe40004781270 */
[----:B------:R-:W-:Y:S02]  /*5ef20*/  IADD3 R3, R28, c[0x0][0x198], RZ ;  /* 0x000066001c037a10 */ /* 0x000fe40007ffe0ff */
[----:B------:R-:W-:Y:S02]  /*5ef30*/  PRMT R28, R8, 0x7632, R28 ;  /* 0x00007632081c7816 */ /* 0x000fe4000000001c */
[----:B-1----:R-:W2:Y:S01]  /*5ef40*/  LDL.LU R8, [R1+0x13d8] ;  /* 0x0013d80001087983 */ /* 0x002ea20000300800 */
[----:B------:R-:W-:-:S03]  /*5ef50*/  LEA R24, P6, R3, R0, 0x1 ;  /* 0x0000000003187211 */ /* 0x000fc600078c08ff */
[----:B------:R0:W-:Y:S01]  /*5ef60*/  @P5 STG.E.U16 [R26.64], R28 ;  /* 0x0000001c1a005986 */ /* 0x0001e2000c101506 */
[C---:B------:R-:W-:Y:S02]  /*5ef70*/  LEA.HI.X.SX32 R25, R3.reuse, R2, 0x1, P6 ;  /* 0x0000000203197211 */ /* 0x040fe400030f0eff */
[----:B--2---:R-:W-:Y:S02]  /*5ef80*/  ISETP.LT.AND P3, PT, R8, c[0x0][0x17c], !P0 ;  /* 0x00005f0008007a0c */ /* 0x004fe40004761270 */
[----:B------:R-:W-:Y:S02]  /*5ef90*/  IADD3 R8, R3, c[0x0][0x198], RZ ;  /* 0x0000660003087a10 */ /* 0x000fe40007ffe0ff */
[----:B------:R-:W2:Y:S04]  /*5efa0*/  LDL.LU R3, [R1+0x70] ;  /* 0x0000700001037983 */ /* 0x000ea80000300800 */
[----:B0-----:R-:W2:Y:S01]  /*5efb0*/  LDL.LU R27, [R1+0x13dc] ;  /* 0x0013dc00011b7983 */ /* 0x001ea20000300800 */
        /* <DEDUP_REMOVED lines=30> */
[----:B------:R0:W-:Y:S02]  /*5f1a0*/  @P3 STG.E.U16 [R26.64], R28 ;  /* 0x0000001c1a003986 */ /* 0x0001e4000c101506 */
[----:B0-----:R-:W-:-:S02]  /*5f1b0*/  LEA R26, P6, R8, R0, 0x1 ;  /* 0x00000000081a7211 */ /* 0x001fc400078c08ff */
[----:B------:R-:W3:Y:S02]  /*5f1c0*/  LDL.LU R28, [R1+0x60] ;  /* 0x00006000011c7983 */ /* 0x000ee40000300800 */
[C---:B------:R-:W-:Y:S02]  /*5f1d0*/  LEA.HI.X.SX32 R27, R8.reuse, R2, 0x1, P6 ;  /* 0x00000002081b7211 */ /* 0x040fe400030f0eff */
[----:B--2---:R-:W-:Y:S02]  /*5f1e0*/  ISETP.LT.AND P3, PT, R3, c[0x0][0x17c], !P0 ;  /* 0x00005f0003007a0c */ /* 0x004fe40004761270 */
[----:B------:R-:W-:Y:S02]  /*5f1f0*/  IADD3 R3, R8, c[0x0][0x198], RZ ;  /* 0x0000660008037a10 */ /* 0x000fe40007ffe0ff */
[----:B------:R-:W2:Y:S04]  /*5f200*/  LDL.LU R8, [R1+0x13f0] ;  /* 0x0013f00001087983 */ /* 0x000ea80000300800 */
[----:B------:R0:W-:Y:S02]  /*5f210*/  @P5 STG.E.U16 [R24.64], R20 ;  /* 0x0000001418005986 */ /* 0x0001e4000c101506 */
[----:B0-----:R-:W-:-:S04]  /*5f220*/  LEA R24, P6, R3, R0, 0x1 ;  /* 0x0000000003187211 */ /* 0x001fc800078c08ff */
[C---:B------:R-:W-:Y:S02]  /*5f230*/  LEA.HI.X.SX32 R25, R3.reuse, R2, 0x1, P6 ;  /* 0x0000000203197211 */ /* 0x040fe400030f0eff */
[----:B--2---:R-:W-:Y:S02]  /*5f240*/  ISETP.LT.AND P5, PT, R8, c[0x0][0x17c], !P0 ;  /* 0x00005f0008007a0c */ /* 0x004fe400047a1270 */
[----:B------:R-:W-:Y:S02]  /*5f250*/  IADD3 R8, R3, c[0x0][0x198], RZ ;  /* 0x0000660003087a10 */ /* 0x000fe40007ffe0ff */
[----:B------:R-:W2:Y:S01]  /*5f260*/  LDL.LU R3, [R1+0x13f4] ;  /* 0x0013f40001037983 */ /* 0x000ea20000300800 */
[----:B------:R-:W-:-:S05]  /*5f270*/  PRMT R20, R20, 0x7632, R20 ;  /* 0x0000763214147816 */ /* 0x000fca0000000014 */
[----:B------:R0:W-:Y:S02]  /*5f280*/  @P2 STG.E.U16 [R26.64], R20 ;  /* 0x000000141a002986 */ /* 0x0001e4000c101506 */
[C---:B0-----:R-:W-:Y:S02]  /*5f290*/  LEA R26, P6, R8.reuse, R0, 0x1 ;  /* 0x00000000081a7211 */ /* 0x041fe400078c08ff */
[----:B------:R-:W3:Y:S02]  /*5f2a0*/  LDL.LU R20, [R1+0x10] ;  /* 0x0000100001147983 */ /* 0x000ee40000300800 */
[C---:B------:R-:W-:Y:S02]  /*5f2b0*/  LEA.HI.X.SX32 R27, R8.reuse, R2, 0x1, P6 ;  /* 0x00000002081b7211 */ /* 0x040fe400030f0eff */
[----:B--2---:R-:W-:Y:S02]  /*5f2c0*/  ISETP.LT.AND P2, PT, R3, c[0x0][0x17c], !P0 ;  /* 0x00005f0003007a0c */ /* 0x004fe40004741270 */
[----:B------:R-:W-:-:S02]  /*5f2d0*/  IADD3 R3, R8, c[0x0][0x198], RZ ;  /* 0x0000660008037a10 */ /* 0x000fc40007ffe0ff */
[----:B------:R-:W2:Y:S04]  /*5f2e0*/  LDL.LU R8, [R1+0x13f8] ;  /* 0x0013f80001087983 */ /* 0x000ea80000300800 */
[----:B----4-:R0:W-:Y:S02]  /*5f2f0*/  @P1 STG.E.U16 [R24.64], R12 ;  /* 0x0000000c18001986 */ /* 0x0101e4000c101506 */
[----:B0-----:R-:W-:-:S04]  /*5f300*/  LEA R24, P6, R3, R0, 0x1 ;  /* 0x0000000003187211 */ /* 0x001fc800078c08ff */
[C---:B------:R-:W-:Y:S02]  /*5f310*/  LEA.HI.X.SX32 R25, R3.reuse, R2, 0x1, P6 ;  /* 0x0000000203197211 */ /* 0x040fe400030f0eff */
[----:B--2---:R-:W-:Y:S02]  /*5f320*/  ISETP.LT.AND P1, PT, R8, c[0x0][0x17c], !P0 ;  /* 0x00005f0008007a0c */ /* 0x004fe40004721270 */
[----:B------:R-:W-:Y:S02]  /*5f330*/  IADD3 R8, R3, c[0x0][0x198], RZ ;  /* 0x0000660003087a10 */ /* 0x000fe40007ffe0ff */
[----:B------:R-:W2:Y:S01]  /*5f340*/  LDL.LU R3, [R1+0x13fc] ;  /* 0x0013fc0001037983 */ /* 0x000ea20000300800 */
[----:B------:R-:W-:-:S05]  /*5f350*/  PRMT R12, R12, 0x7632, R12 ;  /* 0x000076320c0c7816 */ /* 0x000fca000000000c */
[----:B------:R0:W-:Y:S02]  /*5f360*/  @P4 STG.E.U16 [R26.64], R12 ;  /* 0x0000000c1a004986 */ /* 0x0001e4000c101506 */
[----:B0-----:R-:W-:-:S04]  /*5f370*/  LEA R26, P6, R8, R0, 0x1 ;  /* 0x00000000081a7211 */ /* 0x001fc800078c08ff */
[C---:B------:R-:W-:Y:S02]  /*5f380*/  LEA.HI.X.SX32 R27, R8.reuse, R2, 0x1, P6 ;  /* 0x00000002081b7211 */ /* 0x040fe400030f0eff */
[----:B--2---:R-:W-:Y:S02]  /*5f390*/  ISETP.LT.AND P4, PT, R3, c[0x0][0x17c], !P0 ;  /* 0x00005f0003007a0c */ /* 0x004fe40004781270 */
[----:B------:R-:W-:Y:S02]  /*5f3a0*/  IADD3 R3, R8, c[0x0][0x198], RZ ;  /* 0x0000660008037a10 */ /* 0x000fe40007ffe0ff */
[----:B------:R-:W2:Y:S04]  /*5f3b0*/  LDL.LU R8, [R1+0x1400] ;  /* 0x0014000001087983 */ /* 0x000ea80000300800 */
[----:B---3--:R0:W-:Y:S01]  /*5f3c0*/  @P3 STG.E.U16 [R24.64], R28 ;  /* 0x0000001c18003986 */ /* 0x0081e2000c101506 */
[----:B------:R-:W-:-:S02]  /*5f3d0*/  PRMT R12, R28, 0x7632, R12 ;  /* 0x000076321c0c7816 */ /* 0x000fc4000000000c */
[C---:B0-----:R-:W-:Y:S01]  /*5f3e0*/  LEA R24, P6, R3.reuse, R0, 0x1 ;  /* 0x0000000003187211 */ /* 0x041fe200078c08ff */
[----:B------:R-:W3:Y:S03]  /*5f3f0*/  LDL.LU R28, [R1+0x140c] ;  /* 0x00140c00011c7983 */ /* 0x000ee60000300800 */
        /* <DEDUP_REMOVED lines=10> */
[----:B------:R-:W-:-:S03]  /*5f4a0*/  PRMT R12, R20, 0x7632, R12 ;  /* 0x00007632140c7816 */ /* 0x000fc6000000000c */
[----:B------:R0:W-:Y:S04]  /*5f4b0*/  @P2 STG.E.U16 [R24.64], R20 ;  /* 0x0000001418002986 */ /* 0x0001e8000c101506 */
[----:B------:R1:W-:Y:S01]  /*5f4c0*/  @P1 STG.E.U16 [R26.64], R12 ;  /* 0x0000000c1a001986 */ /* 0x0003e2000c101506 */
[----:B0-----:R-:W-:-:S03]  /*5f4d0*/  LEA R24, P6, R3, R0, 0x1 ;  /* 0x0000000003187211 */ /* 0x001fc600078c08ff */
[----:B------:R-:W4:Y:S01]  /*5f4e0*/  LDL.LU R20, [R1+0x1414] ;  /* 0x0014140001147983 */ /* 0x000f220000300800 */
[----:B------:R-:W-:Y:S02]  /*5f4f0*/  LEA.HI.X.SX32 R25, R3, R2, 0x1, P6 ;  /* 0x0000000203197211 */ /* 0x000fe400030f0eff */
[----:B---3--:R-:W-:Y:S02]  /*5f500*/  ISETP.LT.AND P1, PT, R28, c[0x0][0x17c], !P0 ;  /* 0x00005f001c007a0c */ /* 0x008fe40004721270 */
[----:B------:R-:W3:Y:S04]  /*5f510*/  LDL.LU R28, [R1+0x1418] ;  /* 0x00141800011c7983 */ /* 0x000ee80000300800 */
[----:B------:R0:W-:Y:S01]  /*5f520*/  @P4 STG.E.U16 [R24.64], R4 ;  /* 0x0000000418004986 */ /* 0x0001e2000c101506 */
[----:B--2---:R-:W-:-:S02]  /*5f530*/  ISETP.LT.AND P2, PT, R8, c[0x0][0x17c], !P0 ;  /* 0x00005f0008007a0c */ /* 0x004fc40004741270 */
[----:B------:R-:W-:-:S04]  /*5f540*/  IADD3 R8, R3, c[0x0][0x198], RZ ;  /* 0x0000660003087a10 */ /* 0x000fc80007ffe0ff */
[C---:B-1----:R-:W-:Y:S02]  /*5f550*/  LEA R26, P6, R8.reuse, R0, 0x1 ;  /* 0x00000000081a7211 */ /* 0x042fe400078c08ff */
[C---:B------:R-:W-:Y:S02]  /*5f560*/  IADD3 R3, R8.reuse, c[0x0][0x198], RZ ;  /* 0x0000660008037a10 */ /* 0x040fe40007ffe0ff */
[----:B------:R-:W-:Y:S02]  /*5f570*/  LEA.HI.X.SX32 R27, R8, R2, 0x1, P6 ;  /* 0x00000002081b7211 */ /* 0x000fe400030f0eff */
[----:B------:R-:W-:Y:S02]  /*5f580*/  PRMT R8, R4, 0x7632, R8 ;  /* 0x0000763204087816 */ /* 0x000fe40000000008 */
[----:B0-----:R-:W2:Y:S01]  /*5f590*/  LDL.LU R4, [R1+0x1410] ;  /* 0x0014100001047983 */ /* 0x001ea20000300800 */
[----:B------:R-:W-:-:S03]  /*5f5a0*/  LEA R24, P6, R3, R0, 0x1 ;  /* 0x0000000003187211 */ /* 0x000fc600078c08ff */
[----:B------:R0:W-:Y:S01]  /*5f5b0*/  @P3 STG.E.U16 [R26.64], R8 ;  /* 0x000000081a003986 */ /* 0x0001e2000c101506 */
[----:B------:R-:W-:Y:S02]  /*5f5c0*/  LEA.HI.X.SX32 R25, R3, R2, 0x1, P6 ;  /* 0x0000000203197211 */ /* 0x000fe400030f0eff */
[----:B----4-:R-:W-:Y:S02]  /*5f5d0*/  ISETP.LT.AND P3, PT, R20, c[0x0][0x17c], !P0 ;  /* 0x00005f0014007a0c */ /* 0x010fe40004761270 */
[----:B------:R-:W4:Y:S04]  /*5f5e0*/  LDL.LU R20, [R1+0x1420] ;  /* 0x0014200001147983 */ /* 0x000f280000300800 */
[----:B------:R1:W-:Y:S01]  /*5f5f0*/  @P5 STG.E.U16 [R24.64], R16 ;  /* 0x0000001018005986 */ /* 0x0003e2000c101506 */
[----:B0-----:R-:W-:-:S02]  /*5f600*/  PRMT R8, R16, 0x7632, R8 ;  /* 0x0000763210087816 */ /* 0x001fc40000000008 */
[----:B---3--:R-:W-:Y:S02]  /*5f610*/  ISETP.LT.AND P5, PT, R28, c[0x0][0x17c], !P0 ;  /* 0x00005f001c007a0c */ /* 0x008fe400047a1270 */
[----:B------:R-:W3:Y:S01]  /*5f620*/  LDL.LU R28, [R1+0x1424] ;  /* 0x00142400011c7983 */ /* 0x000ee20000300800 */
[----:B--2---:R-:W-:Y:S02]  /*5f630*/  ISETP.LT.AND P4, PT, R4, c[0x0][0x17c], !P0 ;  /* 0x00005f0004007a0c */ /* 0x004fe40004781270 */
[----:B------:R-:W-:-:S04]  /*5f640*/  IADD3 R4, R3, c[0x0][0x198], RZ ;  /* 0x0000660003047a10 */ /* 0x000fc80007ffe0ff */
[C---:B------:R-:W-:Y:S02]  /*5f650*/  LEA R26, P6, R4.reuse, R0, 0x1 ;  /* 0x00000000041a7211 */ /* 0x040fe400078c08ff */
[C---:B------:R-:W-:Y:S02]  /*5f660*/  IADD3 R3, R4.reuse, c[0x0][0x198], RZ ;  /* 0x0000660004037a10 */ /* 0x040fe40007ffe0ff */
[----:B------:R-:W-:Y:S02]  /*5f670*/  LEA.HI.X.SX32 R27, R4, R2, 0x1, P6 ;  /* 0x00000002041b7211 */ /* 0x000fe400030f0eff */
[C---:B-1----:R-:W-:Y:S02]  /*5f680*/  LEA R24, P6, R3.reuse, R0, 0x1 ;  /* 0x0000000003187211 */ /* 0x042fe400078c08ff */
[C---:B------:R-:W-:Y:S01]  /*5f690*/  IADD3 R4, R3.reuse, c[0x0][0x198], RZ ;  /* 0x0000660003047a10 */ /* 0x040fe20007ffe0ff */
[----:B------:R0:W-:Y:S01]  /*5f6a0*/  @P2 STG.E.U16 [R26.64], R8 ;  /* 0x000000081a002986 */ /* 0x0001e2000c101506 */
[----:B------:R-:W-:-:S03]  /*5f6b0*/  LEA.HI.X.SX32 R25, R3, R2, 0x1, P6 ;  /* 0x0000000203197211 */ /* 0x000fc600030f0eff */
[----:B------:R-:W2:Y:S04]  /*5f6c0*/  LDL.LU R3, [R1+0x50] ;  /* 0x0000500001037983 */ /* 0x000ea80000300800 */
[----:B0-----:R-:W2:Y:S01]  /*5f6d0*/  LDL.LU R27, [R1+0x141c] ;  /* 0x00141c00011b7983 */ /* 0x001ea20000300800 */
[C---:B------:R-:W-:Y:S02]  /*5f6e0*/  LEA R26, P6, R4.reuse, R0, 0x1 ;  /* 0x00000000041a7211 */ /* 0x040fe400078c08ff */
[----:B--2---:R-:W-:Y:S01]  /*5f6f0*/  ISETP.LT.AND P2, PT, R27, c[0x0][0x17c], !P0 ;  /* 0x00005f001b007a0c */ /* 0x004fe20004741270 */
[----:B------:R-:W-:Y:S01]  /*5f700*/  IMAD.MOV.U32 R27, RZ, RZ, R3 ;  /* 0x000000ffff1b7224 */ /* 0x000fe200078e0003 */
[----:B------:R-:W-:-:S04]  /*5f710*/  IADD3 R3, R4, c[0x0][0x198], RZ ;  /* 0x0000660004037a10 */ /* 0x000fc80007ffe0ff */
[----:B------:R0:W-:Y:S01]  /*5f720*/  @P1 STG.E.U16 [R24.64], R27 ;  /* 0x0000001b18001986 */ /* 0x0001e2000c101506 */
[----:B----4-:R-:W-:-:S03]  /*5f730*/  ISETP.LT.AND P1, PT, R20, c[0x0][0x17c], !P0 ;  /* 0x00005f0014007a0c */ /* 0x010fc60004721270 */
[----:B------:R-:W2:Y:S01]  /*5f740*/  LDL.LU R20, [R1+0x142c] ;  /* 0x00142c0001147983 */ /* 0x000ea20000300800 */
[----:B0-----:R-:W-:Y:S01]  /*5f750*/  IMAD.MOV.U32 R25, RZ, RZ, R27 ;  /* 0x000000ffff197224 */ /* 0x001fe200078e001b */
[----:B------:R-:W-:Y:S02]  /*5f760*/  LEA.HI.X.SX32 R27, R4, R2, 0x1, P6 ;  /* 0x00000002041b7211 */ /* 0x000fe400030f0eff */
[----:B------:R-:W-:Y:S02]  /*5f770*/  LEA R24, P6, R3, R0, 0x1 ;  /* 0x0000000003187211 */ /* 0x000fe400078c08ff */
[----:B------:R-:W-:Y:S02]  /*5f780*/  PRMT R8, R25, 0x7632, R8 ;  /* 0x0000763219087816 */ /* 0x000fe40000000008 */
[C---:B------:R-:W-:Y:S02]  /*5f790*/  IADD3 R4, R3.reuse, c[0x0][0x198], RZ ;  /* 0x0000660003047a10 */ /* 0x040fe40007ffe0ff */
[----:B------:R-:W-:-:S02]  /*5f7a0*/  LEA.HI.X.SX32 R25, R3, R2, 0x1, P6 ;  /* 0x0000000203197211 */ /* 0x000fc400030f0eff */
[----:B------:R-:W4:Y:S04]  /*5f7b0*/  LDL.LU R3, [R1+0x80] ;  /* 0x0000800001037983 */ /* 0x000f280000300800 */
[----:B------:R0:W-:Y:S01]  /*5f7c0*/  @P4 STG.E.U16 [R26.64], R8 ;  /* 0x000000081a004986 */ /* 0x0001e2000c101506 */
[----:B---3--:R-:W-:-:S03]  /*5f7d0*/  ISETP.LT.AND P4, PT, R28, c[0x0][0x17c], !P0 ;  /* 0x00005f001c007a0c */ /* 0x008fc60004781270 */
[----:B------:R-:W3:Y:S01]  /*5f7e0*/  LDL.LU R28, [R1+0x1430] ;  /* 0x00143000011c7983 */ /* 0x000ee20000300800 */
[C---:B0-----:R-:W-:Y:S01]  /*5f7f0*/  LEA R26, P6, R4.reuse, R0, 0x1 ;  /* 0x00000000041a7211 */ /* 0x041fe200078c08ff */
[----:B----4-:R-:W-:Y:S01]  /*5f800*/  IMAD.MOV.U32 R27, RZ, RZ, R3 ;  /* 0x000000ffff1b7224 */ /* 0x010fe200078e0003 */
[----:B------:R-:W-:-:S04]  /*5f810*/  IADD3 R3, R4, c[0x0][0x198], RZ ;  /* 0x0000660004037a10 */ /* 0x000fc80007ffe0ff */
[----:B------:R0:W-:Y:S02]  /*5f820*/  @P3 STG.E.U16 [R24.64], R27 ;  /* 0x0000001b18003986 */ /* 0x0001e4000c101506 */
[----:B0-----:R-:W-:Y:S01]  /*5f830*/  IMAD.MOV.U32 R25, RZ, RZ, R27 ;  /* 0x000000ffff197224 */ /* 0x001fe200078e001b */
[----:B------:R-:W-:Y:S02]  /*5f840*/  LEA.HI.X.SX32 R27, R4, R2, 0x1, P6 ;  /* 0x00000002041b7211 */ /* 0x000fe400030f0eff */
[----:B------:R-:W4:Y:S01]  /*5f850*/  LDL.LU R4, [R1+0x1428] ;  /* 0x0014280001047983 */ /* 0x000f220000300800 */
[----:B------:R-:W-:Y:S02]  /*5f860*/  LEA R24, P6, R3, R0, 0x1 ;  /* 0x0000000003187211 */ /* 0x000fe400078c08ff */
[----:B------:R-:W-:Y:S02]  /*5f870*/  PRMT R8, R25, 0x7632, R8 ;  /* 0x0000763219087816 */ /* 0x000fe40000000008 */
[----:B------:R-:W-:-:S02]  /*5f880*/  LEA.HI.X.SX32 R25, R3, R2, 0x1, P6 ;  /* 0x0000000203197211 */ /* 0x000fc400030f0eff */
[----:B----4-:R-:W-:Y:S02]  /*5f890*/  ISETP.LT.AND P3, PT, R4, c[0x0][0x17c], !P0 ;  /* 0x00005f0004007a0c */ /* 0x010fe40004761270 */
[----:B------:R-:W-:Y:S02]  /*5f8a0*/  IADD3 R4, R3, c[0x0][0x198], RZ ;  /* 0x0000660003047a10 */ /* 0x000fe40007ffe0ff */
[----:B------:R-:W4:Y:S04]  /*5f8b0*/  LDL.LU R3, [R1+0x90] ;  /* 0x0000900001037983 */ /* 0x000f280000300800 */
[----:B------:R0:W-:Y:S01]  /*5f8c0*/  @P5 STG.E.U16 [R26.64], R8 ;  /* 0x000000081a005986 */ /* 0x0001e2000c101506 */
[----:B--2---:R-:W-:-:S03]  /*5f8d0*/  ISETP.LT.AND P5, PT, R20, c[0x0][0x17c], !P0 ;  /* 0x00005f0014007a0c */ /* 0x004fc600047a1270 */
[----:B------:R-:W2:Y:S01]  /*5f8e0*/  LDL.LU R20, [R1+0x1438] ;  /* 0x0014380001147983 */ /* 0x000ea20000300800 */
[C---:B0-----:R-:W-:Y:S01]  /*5f8f0*/  LEA R26, P6, R4.reuse, R0, 0x1 ;  /* 0x00000000041a7211 */ /* 0x041fe200078c08ff */
[----:B----4-:R-:W-:Y:S01]  /*5f900*/  IMAD.MOV.U32 R27, RZ, RZ, R3 ;  /* 0x000000ffff1b7224 */ /* 0x010fe200078e0003 */
[----:B------:R-:W-:-:S04]  /*5f910*/  IADD3 R3, R4, c[0x0][0x198], RZ ;  /* 0x0000660004037a10 */ /* 0x000fc80007ffe0ff */
[----:B------:R0:W-:Y:S01]  /*5f920*/  @P2 STG.E.U16 [R24.64], R27 ;  /* 0x0000001b18002986 */ /* 0x0001e2000c101506 */
[----:B---3--:R-:W-:-:S03]  /*5f930*/  ISETP.LT.AND P2, PT, R28, c[0x0][0x17c], !P0 ;  /* 0x00005f001c007a0c */ /* 0x008fc60004741270 */
[----:B------:R-:W3:Y:S01]  /*5f940*/  LDL.LU R28, [R1+0x143c] ;  /* 0x00143c00011c7983 */ /* 0x000ee20000300800 */
[----:B0-----:R-:W-:Y:S01]  /*5f950*/  IMAD.MOV.U32 R25, RZ, RZ, R27 ;  /* 0x000000ffff197224 */ /* 0x001fe200078e001b */
[----:B------:R-:W-:Y:S02]  /*5f960*/  LEA.HI.X.SX32 R27, R4, R2, 0x1, P6 ;  /* 0x00000002041b7211 */ /* 0x000fe400030f0eff */
[----:B------:R-:W-:Y:S02]  /*5f970*/  LEA R24, P6, R3, R0, 0x1 ;  /* 0x0000000003187211 */ /* 0x000fe400078c08ff */
[----:B------:R-:W-:Y:S02]  /*5f980*/  PRMT R8, R25, 0x7632, R8 ;  /* 0x0000763219087816 */ /* 0x000fe40000000008 */
[C---:B------:R-:W-:Y:S02]  /*5f990*/  IADD3 R4, R3.reuse, c[0x0][0x198], RZ ;  /* 0x0000660003047a10 */ /* 0x040fe40007ffe0ff */
[----:B------:R-:W-:Y:S01]  /*5f9a0*/  LEA.HI.X.SX32 R25, R3, R2, 0x1, P6 ;  /* 0x0000000203197211 */ /* 0x000fe200030f0eff */
[----:B-----5:R-:W-:Y:S01]  /*5f9b0*/  IMAD.MOV.U32 R3, RZ, RZ, R22 ;  /* 0x000000ffff037224 */ /* 0x020fe200078e0016 */
[----:B------:R0:W-:Y:S04]  /*5f9c0*/  @P1 STG.E.U16 [R26.64], R8 ;  /* 0x000000081a001986 */ /* 0x0001e8000c101506 */
[----:B------:R-:W4:Y:S04]  /*5f9d0*/  LDL.LU R22, [R1+0x1810] ;  /* 0x0018100001167983 */ /* 0x000f280000300800 */
[----:B0-----:R-:W5:Y:S01]  /*5f9e0*/  LDL.LU R27, [R1+0x1434] ;  /* 0x00143400011b7983 */ /* 0x001f620000300800 */
[----:B------:R-:W-:-:S02]  /*5f9f0*/  LEA R26, P6, R4, R0, 0x1 ;  /* 0x00000000041a7211 */ /* 0x000fc400078c08ff */
[----:B-----5:R-:W-:Y:S01]  /*5fa00*/  ISETP.LT.AND P1, PT, R27, c[0x0][0x17c], !P0 ;  /* 0x00005f001b007a0c */ /* 0x020fe20004721270 */
[----:B------:R-:W-:Y:S01]  /*5fa10*/  IMAD.MOV.U32 R27, RZ, RZ, R3 ;  /* 0x000000ffff1b7224 */ /* 0x000fe200078e0003 */
[----:B------:R-:W-:-:S04]  /*5fa20*/  IADD3 R3, R4, c[0x0][0x198], RZ ;  /* 0x0000660004037a10 */ /* 0x000fc80007ffe0ff */
[----:B------:R0:W-:Y:S01]  /*5fa30*/  @P4 STG.E.U16 [R24.64], R27 ;  /* 0x0000001b18004986 */ /* 0x0001e2000c101506 */
[----:B--2---:R-:W-:-:S03]  /*5fa40*/  ISETP.LT.AND P4, PT, R20, c[0x0][0x17c], !P0 ;  /* 0x00005f0014007a0c */ /* 0x004fc60004781270 */
[----:B------:R-:W2:Y:S01]  /*5fa50*/  LDL.LU R20, [R1+0x1444] ;  /* 0x0014440001147983 */ /* 0x000ea20000300800 */
[----:B0-----:R-:W-:Y:S01]  /*5fa60*/  IMAD.MOV.U32 R25, RZ, RZ, R27 ;  /* 0x000000ffff197224 */ /* 0x001fe200078e001b */
[----:B------:R-:W-:Y:S02]  /*5fa70*/  LEA.HI.X.SX32 R27, R4, R2, 0x1, P6 ;  /* 0x00000002041b7211 */ /* 0x000fe400030f0eff */
[----:B------:R-:W-:Y:S02]  /*5fa80*/  LEA R24, P6, R3, R0, 0x1 ;  /* 0x0000000003187211 */ /* 0x000fe400078c08ff */
[----:B------:R-:W-:Y:S02]  /*5fa90*/  PRMT R8, R25, 0x7632, R8 ;  /* 0x0000763219087816 */ /* 0x000fe40000000008 */
[C---:B------:R-:W-:Y:S02]  /*5faa0*/  IADD3 R4, R3.reuse, c[0x0][0x198], RZ ;  /* 0x0000660003047a10 */ /* 0x040fe40007ffe0ff */
[----:B------:R-:W-:-:S02]  /*5fab0*/  LEA.HI.X.SX32 R25, R3, R2, 0x1, P6 ;  /* 0x0000000203197211 */ /* 0x000fc400030f0eff */
[----:B------:R-:W5:Y:S04]  /*5fac0*/  LDL.LU R3, [R1+0x44] ;  /* 0x0000440001037983 */ /* 0x000f680000300800 */
[----:B------:R0:W-:Y:S01]  /*5fad0*/  @P3 STG.E.U16 [R26.64], R8 ;  /* 0x000000081a003986 */ /* 0x0001e2000c101506 */
[----:B---3--:R-:W-:-:S03]  /*5fae0*/  ISETP.LT.AND P3, PT, R28, c[0x0][0x17c], !P0 ;  /* 0x00005f001c007a0c */ /* 0x008fc60004761270 */
[----:B------:R-:W3:Y:S01]  /*5faf0*/  LDL.LU R28, [R1+0x1448] ;  /* 0x00144800011c7983 */ /* 0x000ee20000300800 */
[C---:B0-----:R-:W-:Y:S01]  /*5fb00*/  LEA R26, P6, R4.reuse, R0, 0x1 ;  /* 0x00000000041a7211 */ /* 0x041fe200078c08ff */
[----:B-----5:R-:W-:Y:S01]  /*5fb10*/  IMAD.MOV.U32 R27, RZ, RZ, R3 ;  /* 0x000000ffff1b7224 */ /* 0x020fe200078e0003 */
[----:B------:R-:W-:-:S04]  /*5fb20*/  IADD3 R3, R4, c[0x0][0x198], RZ ;  /* 0x0000660004037a10 */ /* 0x000fc80007ffe0ff */
[----:B------:R0:W-:Y:S02]  /*5fb30*/  @P5 STG.E.U16 [R24.64], R27 ;  /* 0x0000001b18005986 */ /* 0x0001e4000c101506 */
[----:B0-----:R-:W-:Y:S01]  /*5fb40*/  IMAD.MOV.U32 R25, RZ, RZ, R27 ;  /* 0x000000ffff197224 */ /* 0x001fe200078e001b */
[----:B------:R-:W-:Y:S02]  /*5fb50*/  LEA.HI.X.SX32 R27, R4, R2, 0x1, P6 ;  /* 0x00000002041b7211 */ /* 0x000fe400030f0eff */
[----:B------:R-:W5:Y:S01]  /*5fb60*/  LDL.LU R4, [R1+0x1440] ;  /* 0x0014400001047983 */ /* 0x000f620000300800 */
[----:B------:R-:W-:Y:S02]  /*5fb70*/  LEA R24, P6, R3, R0, 0x1 ;  /* 0x0000000003187211 */ /* 0x000fe400078c08ff */
[----:B------:R-:W-:Y:S02]  /*5fb80*/  PRMT R8, R25, 0x7632, R8 ;  /* 0x0000763219087816 */ /* 0x000fe40000000008 */
[----:B------:R-:W-:-:S02]  /*5fb90*/  LEA.HI.X.SX32 R25, R3, R2, 0x1, P6 ;  /* 0x0000000203197211 */ /* 0x000fc400030f0eff */
[----:B-----5:R-:W-:Y:S02]  /*5fba0*/  ISETP.LT.AND P5, PT, R4, c[0x0][0x17c], !P0 ;  /* 0x00005f0004007a0c */ /* 0x020fe400047a1270 */
[----:B------:R-:W-:Y:S02]  /*5fbb0*/  IADD3 R4, R3, c[0x0][0x198], RZ ;  /* 0x0000660003047a10 */ /* 0x000fe40007ffe0ff */
[----:B------:R-:W5:Y:S04]  /*5fbc0*/  LDL.LU R3, [R1+0x34] ;  /* 0x0000340001037983 */ /* 0x000f680000300800 */
[----:B------:R0:W-:Y:S01]  /*5fbd0*/  @P2 STG.E.U16 [R26.64], R8 ;  /* 0x000000081a002986 */ /* 0x0001e2000c101506 */
[----:B--2---:R-:W-:-:S03]  /*5fbe0*/  ISETP.LT.AND P2, PT, R20, c[0x0][0x17c], !P0 ;  /* 0x00005f0014007a0c */ /* 0x004fc60004741270 */
[----:B------:R-:W2:Y:S01]  /*5fbf0*/  LDL.LU R20, [R1+0x1450] ;  /* 0x0014500001147983 */ /* 0x000ea20000300800 */
[C---:B0-----:R-:W-:Y:S01]  /*5fc00*/  LEA R26, P6, R4.reuse, R0, 0x1 ;  /* 0x00000000041a7211 */ /* 0x041fe200078c08ff */
[----:B-----5:R-:W-:Y:S01]  /*5fc10*/  IMAD.MOV.U32 R27, RZ, RZ, R3 ;  /* 0x000000ffff1b7224 */ /* 0x020fe200078e0003 */
        /* <DEDUP_REMOVED lines=10> */
[----:B------:R0:W-:Y:S04]  /*5fcc0*/  @P4 STG.E.U16 [R26.64], R8 ;  /* 0x000000081a004986 */ /* 0x0001e8000c101506 */
[----:B------:R-:W5:Y:S04]  /*5fcd0*/  LDL.LU R3, [R1+0x4] ;  /* 0x0000040001037983 */ /* 0x000f680000300800 */
[----:B0-----:R-:W2:Y:S01]  /*5fce0*/  LDL.LU R27, [R1+0x144c] ;  /* 0x00144c00011b7983 */ /* 0x001ea20000300800 */
[----:B------:R-:W-:-:S02]  /*5fcf0*/  LEA R26, P6, R4, R0, 0x1 ;  /* 0x00000000041a7211 */ /* 0x000fc400078c08ff */
[----:B--2---:R-:W-:Y:S01]  /*5fd00*/  ISETP.LT.AND P4, PT, R27, c[0x0][0x17c], !P0 ;  /* 0x00005f001b007a0c */ /* 0x004fe20004781270 */
[----:B-----5:R-:W-:Y:S01]  /*5fd10*/  IMAD.MOV.U32 R27, RZ, RZ, R3 ;  /* 0x000000ffff1b7224 */ /* 0x020fe200078e0003 */
[----:B------:R-:W-:-:S04]  /*5fd20*/  IADD3 R3, R4, c[0x0][0x198], RZ ;  /* 0x0000660004037a10 */ /* 0x000fc80007ffe0ff */
[----:B------:R0:W-:Y:S01]  /*5fd30*/  @P3 STG.E.U16 [R24.64], R27 ;  /* 0x0000001b18003986 */ /* 0x0001e2000c101506 */
[----:B------:R-:W-:-:S03]  /*5fd40*/  ISETP.LT.AND P3, PT, R20, c[0x0][0x17c], !P0 ;  /* 0x00005f0014007a0c */ /* 0x000fc60004761270 */
        /* <DEDUP_REMOVED lines=10> */
[----:B------:R-:W3:Y:S04]  /*5fdf0*/  LDL.LU R28, [R1+0x1460] ;  /* 0x00146000011c7983 */ /* 0x000ee80000300800 */
[----:B------:R1:W-:Y:S01]  /*5fe00*/  @P2 STG.E.U16 [R24.64], R9 ;  /* 0x0000000918002986 */ /* 0x0003e2000c101506 */
[----:B0-----:R-:W-:-:S03]  /*5fe10*/  LEA R26, P6, R4, R0, 0x1 ;  /* 0x00000000041a7211 */ /* 0x001fc600078c08ff */
[----:B-1----:R-:W4:Y:S01]  /*5fe20*/  LDL.LU R24, [R1+0x1458] ;  /* 0x0014580001187983 */ /* 0x002f220000300800 */
[----:B------:R-:W-:Y:S02]  /*5fe30*/  LEA.HI.X.SX32 R27, R4, R2, 0x1, P6 ;  /* 0x00000002041b7211 */ /* 0x000fe400030f0eff */
[----:B------:R-:W-:-:S05]  /*5fe40*/  PRMT R12, R9, 0x7632, R12 ;  /* 0x00007632090c7816 */ /* 0x000fca000000000c */
[----:B------:R0:W-:Y:S04]  /*5fe50*/  @P1 STG.E.U16 [R26.64], R12 ;  /* 0x0000000c1a001986 */ /* 0x0001e8000c101506 */
[----:B0-----:R-:W4:Y:S04]  /*5fe60*/  LDL.LU R26, [R1+0x1464] ;  /* 0x00146400011a7983 */ /* 0x001f280000300800 */
[----:B------:R-:W4:Y:S01]  /*5fe70*/  LDL.LU R27, [R1+0x24] ;  /* 0x00002400011b7983 */ /* 0x000f220000300800 */
[----:B--2---:R-:W-:-:S03]  /*5fe80*/  ISETP.LT.AND P1, PT, R20, c[0x0][0x17c], !P0 ;  /* 0x00005f0014007a0c */ /* 0x004fc60004721270 */
[----:B------:R-:W2:Y:S01]  /*5fe90*/  LDL.LU R20, [R1+0x1468] ;  /* 0x0014680001147983 */ /* 0x000ea20000300800 */
[----:B-----5:R-:W-:Y:S01]  /*5fea0*/  IMAD.MOV.U32 R8, RZ, RZ, R3 ;  /* 0x000000ffff087224 */ /* 0x020fe200078e0003 */
[----:B------:R-:W-:-:S03]  /*5feb0*/  IADD3 R3, R4, c[0x0][0x198], RZ ;  /* 0x0000660004037a10 */ /* 0x000fc60007ffe0ff */
[----:B------:R-:W-:Y:S01]  /*5fec0*/  IMAD.MOV.U32 R25, RZ, RZ, R8 ;  /* 0x000000ffff197224 */ /* 0x000fe200078e0008 */
[C---:B------:R-:W-:Y:S02]  /*5fed0*/  LEA R8, P6, R3.reuse, R0, 0x1 ;  /* 0x0000000003087211 */ /* 0x040fe400078c08ff */
[C---:B------:R-:W-:Y:S02]  /*5fee0*/  IADD3 R4, R3.reuse, c[0x0][0x198], RZ ;  /* 0x0000660003047a10 */ /* 0x040fe40007ffe0ff */
[----:B------:R-:W-:Y:S01]  /*5fef0*/  LEA.HI.X.SX32 R9, R3, R2, 0x1, P6 ;  /* 0x0000000203097211 */ /* 0x000fe200030f0eff */
[----:B------:R-:W-:-:S04]  /*5ff00*/  IMAD.MOV.U32 R3, RZ, RZ, R25 ;  /* 0x000000ffff037224 */ /* 0x000fc800078e0019 */
[----:B------:R-:W-:-:S05]  /*5ff10*/  IMAD.MOV.U32 R25, RZ, RZ, R3 ;  /* 0x000000ffff197224 */ /* 0x000fca00078e0003 */
[----:B------:R0:W-:Y:S01]  /*5ff20*/  @P4 STG.E.U16 [R8.64], R25 ;  /* 0x0000001908004986 */ /* 0x0001e2000c101506 */
[----:B---3--:R-:W-:-:S03]  /*5ff30*/  ISETP.LT.AND P4, PT, R28, c[0x0][0x17c], !P0 ;  /* 0x00005f001c007a0c */ /* 0x008fc60004781270 */
[----:B------:R-:W3:Y:S01]  /*5ff40*/  LDL.LU R28, [R1+0x146c] ;  /* 0x00146c00011c7983 */ /* 0x000ee20000300800 */
[----:B----4-:R-:W-:Y:S02]  /*5ff50*/  ISETP.LT.AND P2, PT, R24, c[0x0][0x17c], !P0 ;  /* 0x00005f0018007a0c */ /* 0x010fe40004741270 */
[C---:B------:R-:W-:Y:S02]  /*5ff60*/  LEA R24, P6, R4.reuse, R0, 0x1 ;  /* 0x0000000004187211 */ /* 0x040fe400078c08ff */
[C---:B------:R-:W-:Y:S01]  /*5ff70*/  IADD3 R3, R4.reuse, c[0x0][0x198], RZ ;  /* 0x0000660004037a10 */ /* 0x040fe20007ffe0ff */
[----:B0-----:R-:W-:Y:S01]  /*5ff80*/  IMAD.MOV.U32 R9, RZ, RZ, R25 ;  /* 0x000000ffff097224 */ /* 0x001fe200078e0019 */
[----:B------:R-:W-:Y:S02]  /*5ff90*/  LEA.HI.X.SX32 R25, R4, R2, 0x1, P6 ;  /* 0x0000000204197211 */ /* 0x000fe400030f0eff */
[----:B------:R-:W-:Y:S02]  /*5ffa0*/  LEA R8, P6, R3, R0, 0x1 ;  /* 0x0000000003087211 */ /* 0x000fe400078c08ff */
[----:B------:R-:W-:-:S02]  /*5ffb0*/  PRMT R12, R9, 0x7632, R12 ;  /* 0x00007632090c7816 */ /* 0x000fc4000000000c */
[C---:B------:R-:W-:Y:S02]  /*5ffc0*/  IADD3 R4, R3.reuse, c[0x0][0x198], RZ ;  /* 0x0000660003047a10 */ /* 0x040fe40007ffe0ff */
[----:B------:R-:W-:Y:S01]  /*5ffd0*/  LEA.HI.X.SX32 R9, R3, R2, 0x1, P6 ;  /* 0x0000000203097211 */ /* 0x000fe200030f0eff */
[----:B------:R0:W-:Y:S01]  /*5ffe0*/  @P3 STG.E.U16 [R24.64], R12 ;  /* 0x0000000c18003986 */ /* 0x0001e2000c101506 */
[----:B------:R-:W-:-:S03]  /*5fff0*/  IADD3 R3, R4, c[0x0][0x198], RZ ;  /* 0x0000660004037a10 */ /* 0x000fc60007ffe0ff */
[----:B------:R1:W-:Y:S01]  /*60000*/  @P5 STG.E.U16 [R8.64], R27 ;  /* 0x0000001b08005986 */ /* 0x0003e2000c101506 */
[C---:B0-----:R-:W-:Y:S02]  /*60010*/  LEA R24, P6, R4.reuse, R0, 0x1 ;  /* 0x0000000004187211 */ /* 0x041fe400078c08ff */
[----:B------:R-:W-:Y:S02]  /*60020*/  PRMT R12, R27, 0x7632, R12 ;  /* 0x000076321b0c7816 */ /* 0x000fe4000000000c */
[----:B------:R-:W-:Y:S02]  /*60030*/  LEA.HI.X.SX32 R25, R4, R2, 0x1, P6 ;  /* 0x0000000204197211 */ /* 0x000fe400030f0eff */
[C---:B-1----:R-:W-:Y:S02]  /*60040*/  LEA R8, P6, R3.reuse, R0, 0x1 ;  /* 0x0000000003087211 */ /* 0x042fe400078c08ff */
[C---:B------:R-:W-:Y:S01]  /*60050*/  IADD3 R4, R3.reuse, c[0x0][0x198], RZ ;  /* 0x0000660003047a10 */ /* 0x040fe20007ffe0ff */
[----:B------:R0:W-:Y:S01]  /*60060*/  @P2 STG.E.U16 [R24.64], R12 ;  /* 0x0000000c18002986 */ /* 0x0001e2000c101506 */
[----:B------:R-:W-:-:S02]  /*60070*/  LEA.HI.X.SX32 R9, R3, R2, 0x1, P6 ;  /* 0x0000000203097211 */ /* 0x000fc400030f0eff */
[----:B------:R-:W-:Y:S02]  /*60080*/  ISETP.LT.AND P3, PT, R26, c[0x0][0x17c], !P0 ;  /* 0x00005f001a007a0c */ /* 0x000fe40004761270 */
[----:B------:R-:W4:Y:S04]  /*60090*/  LDL.LU R26, [R1+0x1470] ;  /* 0x00147000011a7983 */ /* 0x000f280000300800 */
[----:B------:R1:W-:Y:S01]  /*600a0*/  @P1 STG.E.U16 [R8.64], R21 ;  /* 0x0000001508001986 */ /* 0x0003e2000c101506 */
[----:B0-----:R-:W-:-:S04]  /*600b0*/  LEA R24, P6, R4, R0, 0x1 ;  /* 0x0000000004187211 */ /* 0x001fc800078c08ff */
[----:B------:R-:W-:Y:S02]  /*600c0*/  LEA.HI.X.SX32 R25, R4, R2, 0x1, P6 ;  /* 0x0000000204197211 */ /* 0x000fe400030f0eff */
[----:B-1----:R-:W-:-:S05]  /*600d0*/  PRMT R21, R21, 0x7632, R21 ;  /* 0x0000763215157816 */ /* 0x002fca0000000015 */
[----:B------:R0:W-:Y:S01]  /*600e0*/  @P4 STG.E.U16 [R24.64], R21 ;  /* 0x0000001518004986 */ /* 0x0001e2000c101506 */
[----:B--2---:R-:W-:-:S03]  /*600f0*/  ISETP.LT.AND P5, PT, R20, c[0x0][0x17c], !P0 ;  /* 0x00005f0014007a0c */ /* 0x004fc600047a1270 */
[----:B------:R-:W2:Y:S04]  /*60100*/  LDL.LU R20, [R1+0x1474] ;  /* 0x0014740001147983 */ /* 0x000ea80000300800 */
[----:B------:R-:W5:Y:S04]  /*60110*/  LDL.LU R27, [R1+0x64] ;  /* 0x00006400011b7983 */ /* 0x000f680000300800 */
[----:B------:R-:W5:Y:S01]  /*60120*/  LDL.LU R12, [R1+0x147c] ;  /* 0x00147c00010c7983 */ /* 0x000f620000300800 */
[----:B---3--:R-:W-:-:S03]  /*60130*/  ISETP.LT.AND P2, PT, R28, c[0x0][0x17c], !P0 ;  /* 0x00005f001c007a0c */ /* 0x008fc60004741270 */
[----:B------:R-:W3:Y:S04]  /*60140*/  LDL.LU R28, [R1+0x14] ;  /* 0x00001400011c7983 */ /* 0x000ee80000300800 */
[----:B0-----:R-:W3:Y:S01]  /*60150*/  LDL.LU R25, [R1+0x1478] ;  /* 0x0014780001197983 */ /* 0x001ee20000300800 */
[----:B------:R-:W-:-:S04]  /*60160*/  IADD3 R3, R4, c[0x0][0x198], RZ ;  /* 0x0000660004037a10 */ /* 0x000fc80007ffe0ff */
[C---:B------:R-:W-:Y:S02]  /*60170*/  LEA R8, P6, R3.reuse, R0, 0x1 ;  /* 0x0000000003087211 */ /* 0x040fe400078c08ff */
[C---:B------:R-:W-:Y:S02]  /*60180*/  IADD3 R4, R3.reuse, c[0x0][0x198], RZ ;  /* 0x0000660003047a10 */ /* 0x040fe40007ffe0ff */
[----:B------:R-:W-:-:S05]  /*60190*/  LEA.HI.X.SX32 R9, R3, R2, 0x1, P6 ;  /* 0x0000000203097211 */ /* 0x000fca00030f0eff */
[----:B------:R0:W-:Y:S02]  /*601a0*/  @P3 STG.E.U16 [R8.64], R13 ;  /* 0x0000000d08003986 */ /* 0x0001e4000c101506 */
[----:B0-----:R-:W-:Y:S02]  /*601b0*/  PRMT R13, R13, 0x7632, R13 ;  /* 0x000076320d0d7816 */ /* 0x001fe4000000000d */
[----:B----4-:R-:W-:Y:S02]  /*601c0*/  ISETP.LT.AND P1, PT, R26, c[0x0][0x17c], !P0 ;  /* 0x00005f001a007a0c */ /* 0x010fe40004721270 */
[----:B------:R-:W4:Y:S01]  /*601d0*/  LDL.LU R26, [R1+0x1480] ;  /* 0x00148000011a7983 */ /* 0x000f220000300800 */
[----:B--2---:R-:W-:Y:S02]  /*601e0*/  ISETP.LT.AND P4, PT, R20, c[0x0][0x17c], !P0 ;  /* 0x00005f0014007a0c */ /* 0x004fe40004781270 */
[----:B------:R-:W-:-:S04]  /*601f0*/  LEA R20, P6, R4, R0, 0x1 ;  /* 0x0000000004147211 */ /* 0x000fc800078c08ff */
[----:B------:R-:W-:-:S05]  /*60200*/  LEA.HI.X.SX32 R21, R4, R2, 0x1, P6 ;  /* 0x0000000204157211 */ /* 0x000fca00030f0eff */
[----:B------:R0:W-:Y:S01]  /*60210*/  @P5 STG.E.U16 [R20.64], R13 ;  /* 0x0000000d14005986 */ /* 0x0001e2000c101506 */
[----:B---3--:R-:W-:-:S03]  /*60220*/  ISETP.LT.AND P3, PT, R25, c[0x0][0x17c], !P0 ;  /* 0x00005f0019007a0c */ /* 0x008fc60004761270 */
[----:B------:R-:W2:Y:S04]  /*60230*/  LDL.LU R25, [R1+0x1484] ;  /* 0x0014840001197983 */ /* 0x000ea80000300800 */
[----:B------:R-:W3:Y:S04]  /*60240*/  LDL.LU R24, [R1+0x1488] ;  /* 0x0014880001187983 */ /* 0x000ee80000300800 */
[----:B0-----:R-:W2:Y:S04]  /*60250*/  LDL.LU R21, [R1+0x148c] ;  /* 0x00148c0001157983 */ /* 0x001ea80000300800 */
[----:B------:R-:W2:Y:S01]  /*60260*/  LDL.LU R20, [R1+0x1490] ;  /* 0x0014900001147983 */ /* 0x000ea20000300800 */
[----:B------:R-:W-:-:S04]  /*60270*/  IADD3 R3, R4, c[0x0][0x198], RZ ;  /* 0x0000660004037a10 */ /* 0x000fc80007ffe0ff */
[C---:B------:R-:W-:Y:S02]  /*60280*/  LEA R8, P6, R3.reuse, R0, 0x1 ;  /* 0x0000000003087211 */ /* 0x040fe400078c08ff */
[C---:B------:R-:W-:Y:S02]  /*60290*/  IADD3 R4, R3.reuse, c[0x0][0x198], RZ ;  /* 0x0000660003047a10 */ /* 0x040fe40007ffe0ff */
[----:B------:R-:W-:Y:S02]  /*602a0*/  LEA.HI.X.SX32 R9, R3, R2, 0x1, P6 ;  /* 0x0000000203097211 */ /* 0x000fe400030f0eff */
[----:B-----5:R-:W-:Y:S02]  /*602b0*/  ISETP.LT.AND P5, PT, R12, c[0x0][0x17c], !P0 ;  /* 0x00005f000c007a0c */ /* 0x020fe400047a1270 */
[C---:B------:R-:W-:Y:S02]  /*602c0*/  LEA R12, P6, R4.reuse, R0, 0x1 ;  /* 0x00000000040c7211 */ /* 0x040fe400078c08ff */
[C---:B------:R-:W-:Y:S01]  /*602d0*/  IADD3 R3, R4.reuse, c[0x0][0x198], RZ ;  /* 0x0000660004037a10 */ /* 0x040fe20007ffe0ff */
[----:B------:R0:W-:Y:S01]  /*602e0*/  @P2 STG.E.U16 [R8.64], R27 ;  /* 0x0000001b08002986 */ /* 0x0001e2000c101506 */
[----:B------:R-:W-:-:S02]  /*602f0*/  LEA.HI.X.SX32 R13, R4, R2, 0x1, P6 ;  /* 0x00000002040d7211 */ /* 0x000fc400030f0eff */
[----:B------:R-:W-:Y:S02]  /*60300*/  PRMT R16, R27, 0x7632, R16 ;  /* 0x000076321b107816 */ /* 0x000fe40000000010 */
[----:B------:R-:W-:-:S03]  /*60310*/  IADD3 R4, R3, c[0x0][0x198], RZ ;  /* 0x0000660003047a10 */ /* 0x000fc60007ffe0ff */
[----:B------:R1:W-:Y:S01]  /*60320*/  @P1 STG.E.U16 [R12.64], R16 ;  /* 0x000000100c001986 */ /* 0x0003e2000c101506 */
[----:B0-----:R-:W-:-:S04]  /*60330*/  LEA R8, P6, R3, R0, 0x1 ;  /* 0x0000000003087211 */ /* 0x001fc800078c08ff */
[----:B------:R-:W-:Y:S02]  /*60340*/  LEA.HI.X.SX32 R9, R3, R2, 0x1, P6 ;  /* 0x0000000203097211 */ /* 0x000fe400030f0eff */
[----:B-1----:R-:W-:Y:S02]  /*60350*/  LEA R12, P6, R4, R0, 0x1 ;  /* 0x00000000040c7211 */ /* 0x002fe400078c08ff */
[----:B------:R-:W-:Y:S02]  /*60360*/  PRMT R16, R28, 0x7632, R16 ;  /* 0x000076321c107816 */ /* 0x000fe40000000010 */
[----:B------:R-:W-:Y:S01]  /*60370*/  LEA.HI.X.SX32 R13, R4, R2, 0x1, P6 ;  /* 0x00000002040d7211 */ /* 0x000fe200030f0eff */
[----:B------:R0:W-:Y:S01]  /*60380*/  @P4 STG.E.U16 [R8.64], R28 ;  /* 0x0000001c08004986 */ /* 0x0001e2000c101506 */
[----:B----4-:R-:W-:-:S03]  /*60390*/  ISETP.LT.AND P2, PT, R26, c[0x0][0x17c], !P0 ;  /* 0x00005f001a007a0c */ /* 0x010fc60004741270 */
[----:B------:R1:W-:Y:S01]  /*603a0*/  @P3 STG.E.U16 [R12.64], R16 ;  /* 0x000000100c003986 */ /* 0x0003e2000c101506 */
[----:B------:R-:W-:-:S04]  /*603b0*/  IADD3 R3, R4, c[0x0][0x198], RZ ;  /* 0x0000660004037a10 */ /* 0x000fc80007ffe0ff */
[----:B0-----:R-:W-:-:S04]  /*603c0*/  LEA R8, P6, R3, R0, 0x1 ;  /* 0x0000000003087211 */ /* 0x001fc800078c08ff */
[----:B------:R-:W-:-:S05]  /*603d0*/  LEA.HI.X.SX32 R9, R3, R2, 0x1, P6 ;  /* 0x0000000203097211 */ /* 0x000fca00030f0eff */
[----:B------:R0:W-:Y:S01]  /*603e0*/  @P5 STG.E.U16 [R8.64], R5 ;  /* 0x0000000508005986 */ /* 0x0001e2000c101506 */
[----:B---3--:R-:W-:-:S03]  /*603f0*/  ISETP.LT.AND P4, PT, R24, c[0x0][0x17c], !P0 ;  /* 0x00005f0018007a0c */ /* 0x008fc60004781270 */
[----:B------:R-:W3:Y:S01]  /*60400*/  LDL.LU R24, [R1+0x1494] ;  /* 0x0014940001187983 */ /* 0x000ee20000300800 */
[----:B--2---:R-:W-:-:S03]  /*60410*/  ISETP.LT.AND P3, PT, R21, c[0x0][0x17c], !P0 ;  /* 0x00005f0015007a0c */ /* 0x004fc60004761270 */
[----:B------:R-:W2:Y:S04]  /*60420*/  LDL.LU R26, [R1+0x54] ;  /* 0x00005400011a7983 */ /* 0x000ea80000300800 */
[----:B------:R-:W4:Y:S01]  /*60430*/  LDL.LU R21, [R1+0x1498] ;  /* 0x0014980001157983 */ /* 0x000f220000300800 */
[----:B------:R-:W-:-:S03]  /*60440*/  ISETP.LT.AND P5, PT, R20, c[0x0][0x17c], !P0 ;  /* 0x00005f0014007a0c */ /* 0x000fc600047a1270 */
[----:B------:R-:W5:Y:S01]  /*60450*/  LDL.LU R20, [R1+0x149c] ;  /* 0x00149c0001147983 */ /* 0x000f620000300800 */
[----:B------:R-:W-:Y:S02]  /*60460*/  IADD3 R4, R3, c[0x0][0x198], RZ ;  /* 0x0000660003047a10 */ /* 0x000fe40007ffe0ff */
[----:B------:R-:W-:Y:S01]  /*60470*/  ISETP.LT.AND P1, PT, R25, c[0x0][0x17c], !P0 ;  /* 0x00005f0019007a0c */ /* 0x000fe20004721270 */
[----:B------:R-:W2:Y:S01]  /*60480*/  LDL.LU R27, [R1+0x84] ;  /* 0x00008400011b7983 */ /* 0x000ea20000300800 */
[C---:B-1----:R-:W-:Y:S02]  /*60490*/  LEA R12, P6, R4.reuse, R0, 0x1 ;  /* 0x00000000040c7211 */ /* 0x042fe400078c08ff */
[C---:B------:R-:W-:Y:S02]  /*604a0*/  IADD3 R3, R4.reuse, c[0x0][0x198], RZ ;  /* 0x0000660004037a10 */ /* 0x040fe40007ffe0ff */
[----:B------:R-:W-:Y:S02]  /*604b0*/  LEA.HI.X.SX32 R13, R4, R2, 0x1, P6 ;  /* 0x00000002040d7211 */ /* 0x000fe400030f0eff */
[----:B------:R-:W-:-:S02]  /*604c0*/  LEA R4, P6, R3, R0, 0x1 ;  /* 0x0000000003047211 */ /* 0x000fc400078c08ff */
[----:B0-----:R-:W-:Y:S02]  /*604d0*/  PRMT R8, R5, 0x7632, R8 ;  /* 0x0000763205087816 */ /* 0x001fe40000000008 */
[----:B------:R-:W-:-:S03]  /*604e0*/  LEA.HI.X.SX32 R5, R3, R2, 0x1, P6 ;  /* 0x0000000203057211 */ /* 0x000fc600030f0eff */
[----:B------:R0:W-:Y:S04]  /*604f0*/  @P2 STG.E.U16 [R12.64], R8 ;  /* 0x000000080c002986 */ /* 0x0001e8000c101506 */
[----:B------:R1:W-:Y:S01]  /*60500*/  @P1 STG.E.U16 [R4.64], R17 ;  /* 0x0000001104001986 */ /* 0x0003e2000c101506 */
[----:B------:R-:W-:-:S04]  /*60510*/  IADD3 R9, R3, c[0x0][0x198], RZ ;  /* 0x0000660003097a10 */ /* 0x000fc80007ffe0ff */
[C---:B------:R-:W-:Y:S02]  /*60520*/  IADD3 R3, R9.reuse, c[0x0][0x198], RZ ;  /* 0x0000660009037a10 */ /* 0x040fe40007ffe0ff */
[----:B0-----:R-:W-:-:S04]  /*60530*/  LEA R8, P6, R9, R0, 0x1 ;  /* 0x0000000009087211 */ /* 0x001fc800078c08ff */
[----:B------:R-:W-:Y:S02]  /*60540*/  LEA.HI.X.SX32 R9, R9, R2, 0x1, P6 ;  /* 0x0000000209097211 */ /* 0x000fe400030f0eff */
[----:B-1----:R-:W-:-:S05]  /*60550*/  PRMT R17, R17, 0x7632, R17 ;  /* 0x0000763211117816 */ /* 0x002fca0000000011 */
[----:B------:R0:W-:Y:S01]  /*60560*/  @P4 STG.E.U16 [R8.64], R17 ;  /* 0x0000001108004986 */ /* 0x0001e2000c101506 */
[----:B---3--:R-:W-:-:S03]  /*60570*/  ISETP.LT.AND P2, PT, R24, c[0x0][0x17c], !P0 ;  /* 0x00005f0018007a0c */ /* 0x008fc60004741270 */
[----:B------:R-:W3:Y:S01]  /*60580*/  LDL.LU R24, [R1+0x14a0] ;  /* 0x0014a00001187983 */ /* 0x000ee20000300800 */
[----:B----4-:R-:W-:-:S03]  /*60590*/  ISETP.LT.AND P1, PT, R21, c[0x0][0x17c], !P0 ;  /* 0x00005f0015007a0c */ /* 0x010fc60004721270 */
[----:B------:R-:W4:Y:S01]  /*605a0*/  LDL.LU R21, [R1+0x14a4] ;  /* 0x0014a40001157983 */ /* 0x000f220000300800 */
[----:B-----5:R-:W-:-:S03]  /*605b0*/  ISETP.LT.AND P4, PT, R20, c[0x0][0x17c], !P0 ;  /* 0x00005f0014007a0c */ /* 0x020fc60004781270 */
[----:B------:R-:W5:Y:S04]  /*605c0*/  LDL.LU R28, [R1+0x94] ;  /* 0x00009400011c7983 */ /* 0x000f680000300800 */
[----:B------:R-:W3:Y:S04]  /*605d0*/  LDL.LU R20, [R1+0x14a8] ;  /* 0x0014a80001147983 */ /* 0x000ee80000300800 */
[----:B0-----:R-:W5:Y:S01]  /*605e0*/  LDL.LU R17, [R1+0x14ac] ;  /* 0x0014ac0001117983 */ /* 0x001f620000300800 */
[C---:B------:R-:W-:Y:S02]  /*605f0*/  LEA R4, P6, R3.reuse, R0, 0x1 ;  /* 0x0000000003047211 */ /* 0x040fe400078c08ff */
[----:B------:R-:W-:-:S02]  /*60600*/  IADD3 R12, R3, c[0x0][0x198], RZ ;  /* 0x00006600030c7a10 */ /* 0x000fc40007ffe0ff */
[----:B------:R-:W-:Y:S02]  /*60610*/  LEA.HI.X.SX32 R5, R3, R2, 0x1, P6 ;  /* 0x0000000203057211 */ /* 0x000fe400030f0eff */
[----:B------:R-:W-:Y:S02]  /*60620*/  LEA R8, P6, R12, R0, 0x1 ;  /* 0x000000000c087211 */ /* 0x000fe400078c08ff */
[----:B--2---:R-:W-:Y:S02]  /*60630*/  PRMT R13, R26, 0x7632, R13 ;  /* 0x000076321a0d7816 */ /* 0x004fe4000000000d */
[C---:B------:R-:W-:Y:S01]  /*60640*/  LEA.HI.X.SX32 R9, R12.reuse, R2, 0x1, P6 ;  /* 0x000000020c097211 */ /* 0x040fe200030f0eff */
[----:B------:R0:W-:Y:S04]  /*60650*/  @P3 STG.E.U16 [R4.64], R26 ;  /* 0x0000001a04003986 */ /* 0x0001e8000c101506 */
[----:B------:R1:W-:Y:S01]  /*60660*/  @P5 STG.E.U16 [R8.64], R13 ;  /* 0x0000000d08005986 */ /* 0x0003e2000c101506 */
[----:B------:R-:W-:-:S04]  /*60670*/  IADD3 R3, R12, c[0x0][0x198], RZ ;  /* 0x000066000c037a10 */ /* 0x000fc80007ffe0ff */
[C---:B------:R-:W-:Y:S02]  /*60680*/  IADD3 R12, R3.reuse, c[0x0][0x198], RZ ;  /* 0x00006600030c7a10 */ /* 0x040fe40007ffe0ff */
[----:B0-----:R-:W-:-:S04]  /*60690*/  LEA R4, P6, R3, R0, 0x1 ;  /* 0x0000000003047211 */ /* 0x001fc800078c08ff */
[----:B------:R-:W-:Y:S02]  /*606a0*/  LEA.HI.X.SX32 R5, R3, R2, 0x1, P6 ;  /* 0x0000000203057211 */ /* 0x000fe400030f0eff */
[C---:B-1----:R-:W-:Y:S02]  /*606b0*/  LEA R8, P6, R12.reuse, R0, 0x1 ;  /* 0x000000000c087211 */ /* 0x042fe400078c08ff */
[----:B------:R-:W-:Y:S02]  /*606c0*/  PRMT R13, R27, 0x7632, R13 ;  /* 0x000076321b0d7816 */ /* 0x000fe4000000000d */
[----:B------:R-:W-:Y:S01]  /*606d0*/  LEA.HI.X.SX32 R9, R12, R2, 0x1, P6 ;  /* 0x000000020c097211 */ /* 0x000fe200030f0eff */
[----:B------:R0:W-:Y:S04]  /*606e0*/  @P2 STG.E.U16 [R4.64], R27 ;  /* 0x0000001b04002986 */ /* 0x0001e8000c101506 */
[----:B------:R1:W-:Y:S01]  /*606f0*/  @P1 STG.E.U16 [R8.64], R13 ;  /* 0x0000000d08001986 */ /* 0x0003e2000c101506 */
[----:B----4-:R-:W-:-:S03]  /*60700*/  ISETP.LT.AND P5, PT, R21, c[0x0][0x17c], !P0 ;  /* 0x00005f0015007a0c */ /* 0x010fc600047a1270 */
[----:B------:R-:W2:Y:S01]  /*60710*/  LDL.LU R21, [R1+0x14b0] ;  /* 0x0014b00001157983 */ /* 0x000ea20000300800 */
[----:B---3--:R-:W-:-:S03]  /*60720*/  ISETP.LT.AND P2, PT, R20, c[0x0][0x17c], !P0 ;  /* 0x00005f0014007a0c */ /* 0x008fc60004741270 */
[----:B------:R-:W3:Y:S01]  /*60730*/  LDL.LU R20, [R1+0x14b4] ;  /* 0x0014b40001147983 */ /* 0x000ee20000300800 */
[----:B-----5:R-:W-:-:S03]  /*60740*/  ISETP.LT.AND P1, PT, R17, c[0x0][0x17c], !P0 ;  /* 0x00005f0011007a0c */ /* 0x020fc60004721270 */
[----:B------:R-:W4:Y:S04]  /*60750*/  LDL.LU R26, [R1+0x48] ;  /* 0x00004800011a7983 */ /* 0x000f280000300800 */
[----:B------:R-:W5:Y:S01]  /*60760*/  LDL.LU R17, [R1+0x14b8] ;  /* 0x0014b80001117983 */ /* 0x000f620000300800 */
[----:B------:R-:W-:-:S04]  /*60770*/  IADD3 R3, R12, c[0x0][0x198], RZ ;  /* 0x000066000c037a10 */ /* 0x000fc80007ffe0ff */
[----:B0-----:R-:W-:-:S04]  /*60780*/  LEA R4, P6, R3, R0, 0x1 ;  /* 0x0000000003047211 */ /* 0x001fc800078c08ff */
[----:B------:R-:W-:-:S05]  /*60790*/  LEA.HI.X.SX32 R5, R3, R2, 0x1, P6 ;  /* 0x0000000203057211 */ /* 0x000fca00030f0eff */
[----:B------:R0:W-:Y:S01]  /*607a0*/  @P4 STG.E.U16 [R4.64], R28 ;  /* 0x0000001c04004986 */ /* 0x0001e2000c101506 */
[----:B------:R-:W-:Y:S02]  /*607b0*/  IADD3 R12, R3, c[0x0][0x198], RZ ;  /* 0x00006600030c7a10 */ /* 0x000fe40007ffe0ff */
[----:B------:R-:W-:Y:S02]  /*607c0*/  ISETP.LT.AND P3, PT, R24, c[0x0][0x17c], !P0 ;  /* 0x00005f0018007a0c */ /* 0x000fe40004761270 */
[C---:B-1----:R-:W-:Y:S02]  /*607d0*/  LEA R8, P6, R12.reuse, R0, 0x1 ;  /* 0x000000000c087211 */ /* 0x042fe400078c08ff */
[C---:B------:R-:W-:Y:S02]  /*607e0*/  IADD3 R3, R12.reuse, c[0x0][0x198], RZ ;  /* 0x000066000c037a10 */ /* 0x040fe40007ffe0ff */
[----:B------:R-:W-:Y:S02]  /*607f0*/  LEA.HI.X.SX32 R9, R12, R2, 0x1, P6 ;  /* 0x000000020c097211 */ /* 0x000fe400030f0eff */
[----:B0-----:R-:W-:-:S02]  /*60800*/  LEA R4, P6, R3, R0, 0x1 ;  /* 0x0000000003047211 */ /* 0x001fc400078c08ff */
[----:B------:R-:W-:Y:S02]  /*60810*/  PRMT R13, R28, 0x7632, R13 ;  /* 0x000076321c0d7816 */ /* 0x000fe4000000000d */
[----:B------:R-:W-:-:S03]  /*60820*/  LEA.HI.X.SX32 R5, R3, R2, 0x1, P6 ;  /* 0x0000000203057211 */ /* 0x000fc600030f0eff */
[----:B------:R0:W-:Y:S04]  /*60830*/  @P3 STG.E.U16 [R8.64], R13 ;  /* 0x0000000d08003986 */ /* 0x0001e8000c101506 */
[----:B------:R1:W-:Y:S01]  /*60840*/  @P5 STG.E.U16 [R4.64], R23 ;  /* 0x0000001704005986 */ /* 0x0003e2000c101506 */
[----:B0-----:R-:W-:Y:S02]  /*60850*/  PRMT R13, R23, 0x7632, R13 ;  /* 0x00007632170d7816 */ /* 0x001fe4000000000d */
[----:B--2---:R-:W-:Y:S02]  /*60860*/  ISETP.LT.AND P4, PT, R21, c[0x0][0x17c], !P0 ;  /* 0x00005f0015007a0c */ /* 0x004fe40004781270 */
[----:B------:R-:W2:Y:S04]  /*60870*/  LDL.LU R21, [R1+0x14bc] ;  /* 0x0014bc0001157983 */ /* 0x000ea80000300800 */
[----:B------:R-:W2:Y:S01]  /*60880*/  LDL.LU R27, [R1+0x38] ;  /* 0x00003800011b7983 */ /* 0x000ea20000300800 */
[----:B---3--:R-:W-:-:S03]  /*60890*/  ISETP.LT.AND P3, PT, R20, c[0x0][0x17c], !P0 ;  /* 0x00005f0014007a0c */ /* 0x008fc60004761270 */
[----:B------:R-:W3:Y:S04]  /*608a0*/  LDL.LU R20, [R1+0x14c0] ;  /* 0x0014c00001147983 */ /* 0x000ee80000300800 */
[----:B-1----:R-:W3:Y:S01]  /*608b0*/  LDL.LU R23, [R1+0x180c] ;  /* 0x00180c0001177983 */ /* 0x002ee20000300800 */
[----:B-----5:R-:W-:-:S03]  /*608c0*/  ISETP.LT.AND P5, PT, R17, c[0x0][0x17c], !P0 ;  /* 0x00005f0011007a0c */ /* 0x020fc600047a1270 */
[----:B------:R-:W5:Y:S01]  /*608d0*/  LDL.LU R17, [R1+0x14c4] ;  /* 0x0014c40001117983 */ /* 0x000f620000300800 */
[----:B------:R-:W-:-:S03]  /*608e0*/  IADD3 R12, R3, c[0x0][0x198], RZ ;  /* 0x00006600030c7a10 */ /* 0x000fc60007ffe0ff */
[----:B------:R-:W5:Y:S01]  /*608f0*/  LDL.LU R28, [R1+0x8] ;  /* 0x00000800011c7983 */ /* 0x000f620000300800 */
[----:B------:R-:W-:-:S04]  /*60900*/  LEA R8, P6, R12, R0, 0x1 ;  /* 0x000000000c087211 */ /* 0x000fc800078c08ff */
[----:B------:R-:W-:-:S05]  /*60910*/  LEA.HI.X.SX32 R9, R12, R2, 0x1, P6 ;  /* 0x000000020c097211 */ /* 0x000fca00030f0eff */
[----:B------:R0:W-:Y:S01]  /*60920*/  @P2 STG.E.U16 [R8.64], R13 ;  /* 0x0000000d08002986 */ /* 0x0001e2000c101506 */
[----:B------:R-:W-:-:S04]  /*60930*/  IADD3 R3, R12, c[0x0][0x198], RZ ;  /* 0x000066000c037a10 */ /* 0x000fc80007ffe0ff */
[C---:B------:R-:W-:Y:S02]  /*60940*/  LEA R4, P6, R3.reuse, R0, 0x1 ;  /* 0x0000000003047211 */ /* 0x040fe400078c08ff */
[C---:B------:R-:W-:Y:S02]  /*60950*/  IADD3 R12, R3.reuse, c[0x0][0x198], RZ ;  /* 0x00006600030c7a10 */ /* 0x040fe40007ffe0ff */
[----:B------:R-:W-:Y:S02]  /*60960*/  LEA.HI.X.SX32 R5, R3, R2, 0x1, P6 ;  /* 0x0000000203057211 */ /* 0x000fe400030f0eff */
[----:B0-----:R-:W-:Y:S02]  /*60970*/  LEA R8, P6, R12, R0, 0x1 ;  /* 0x000000000c087211 */ /* 0x001fe400078c08ff */
[----:B----4-:R-:W-:Y:S02]  /*60980*/  PRMT R13, R26, 0x7632, R13 ;  /* 0x000076321a0d7816 */ /* 0x010fe4000000000d */
[----:B------:R-:W-:Y:S01]  /*60990*/  LEA.HI.X.SX32 R9, R12, R2, 0x1, P6 ;  /* 0x000000020c097211 */ /* 0x000fe200030f0eff */
[----:B------:R0:W-:Y:S04]  /*609a0*/  @P1 STG.E.U16 [R4.64], R26 ;  /* 0x0000001a04001986 */ /* 0x0001e8000c101506 */
[----:B------:R1:W-:Y:S01]  /*609b0*/  @P4 STG.E.U16 [R8.64], R13 ;  /* 0x0000000d08004986 */ /* 0x0003e2000c101506 */
[----:B--2---:R-:W-:-:S03]  /*609c0*/  ISETP.LT.AND P2, PT, R21, c[0x0][0x17c], !P0 ;  /* 0x00005f0015007a0c */ /* 0x004fc60004741270 */
[----:B------:R-:W2:Y:S01]  /*609d0*/  LDL.LU R21, [R1+0x14c8] ;  /* 0x0014c80001157983 */ /* 0x000ea20000300800 */
[----:B---3--:R-:W-:-:S03]  /*609e0*/  ISETP.LT.AND P1, PT, R20, c[0x0][0x17c], !P0 ;  /* 0x00005f0014007a0c */ /* 0x008fc60004721270 */
[----:B------:R-:W3:Y:S01]  /*609f0*/  LDL.LU R20, [R1+0x14cc] ;  /* 0x0014cc0001147983 */ /* 0x000ee20000300800 */
[----:B-----5:R-:W-:-:S03]  /*60a00*/  ISETP.LT.AND P4, PT, R17, c[0x0][0x17c], !P0 ;  /* 0x00005f0011007a0c */ /* 0x020fc60004781270 */
[----:B------:R-:W4:Y:S01]  /*60a10*/  LDL.LU R17, [R1+0x14d0] ;  /* 0x0014d00001117983 */ /* 0x000f220000300800 */
[----:B------:R-:W-:-:S04]  /*60a20*/  IADD3 R3, R12, c[0x0][0x198], RZ ;  /* 0x000066000c037a10 */ /* 0x000fc80007ffe0ff */
[----:B0-----:R-:W-:-:S04]  /*60a30*/  LEA R4, P6, R3, R0, 0x1 ;  /* 0x0000000003047211 */ /* 0x001fc800078c08ff */
[----:B------:R-:W-:-:S05]  /*60a40*/  LEA.HI.X.SX32 R5, R3, R2, 0x1, P6 ;  /* 0x0000000203057211 */ /* 0x000fca00030f0eff */
[----:B------:R0:W-:Y:S01]  /*60a50*/  @P3 STG.E.U16 [R4.64], R27 ;  /* 0x0000001b04003986 */ /* 0x0001e2000c101506 */
[----:B------:R-:W-:-:S04]  /*60a60*/  IADD3 R12, R3, c[0x0][0x198], RZ ;  /* 0x00006600030c7a10 */ /* 0x000fc80007ffe0ff */
[C---:B-1----:R-:W-:Y:S02]  /*60a70*/  LEA R8, P6, R12.reuse, R0, 0x1 ;  /* 0x000000000c087211 */ /* 0x042fe400078c08ff */
[C---:B------:R-:W-:Y:S02]  /*60a80*/  IADD3 R3, R12.reuse, c[0x0][0x198], RZ ;  /* 0x000066000c037a10 */ /* 0x040fe40007ffe0ff */
[----:B------:R-:W-:Y:S02]  /*60a90*/  LEA.HI.X.SX32 R9, R12, R2, 0x1, P6 ;  /* 0x000000020c097211 */ /* 0x000fe400030f0eff */
[----:B0-----:R-:W-:Y:S02]  /*60aa0*/  LEA R4, P6, R3, R0, 0x1 ;  /* 0x0000000003047211 */ /* 0x001fe400078c08ff */
[----:B------:R-:W-:Y:S02]  /*60ab0*/  PRMT R13, R27, 0x7632, R13 ;  /* 0x000076321b0d7816 */ /* 0x000fe4000000000d */
[----:B------:R-:W-:-:S03]  /*60ac0*/  LEA.HI.X.SX32 R5, R3, R2, 0x1, P6 ;  /* 0x0000000203057211 */ /* 0x000fc600030f0eff */
[----:B------:R0:W-:Y:S04]  /*60ad0*/  @P5 STG.E.U16 [R8.64], R13 ;  /* 0x0000000d08005986 */ /* 0x0001e8000c101506 */
[----:B------:R1:W-:Y:S01]  /*60ae0*/  @P2 STG.E.U16 [R4.64], R28 ;  /* 0x0000001c04002986 */ /* 0x0003e2000c101506 */
[----:B--2---:R-:W-:-:S03]  /*60af0*/  ISETP.LT.AND P3, PT, R21, c[0x0][0x17c], !P0 ;  /* 0x00005f0015007a0c */ /* 0x004fc60004761270 */
[----:B------:R-:W2:Y:S04]  /*60b00*/  LDL.LU R21, [R1+0x14d4] ;  /* 0x0014d40001157983 */ /* 0x000ea80000300800 */
[----:B------:R-:W5:Y:S01]  /*60b10*/  LDL.LU R27, [R1+0x78] ;  /* 0x00007800011b7983 */ /* 0x000f620000300800 */
[----:B---3--:R-:W-:-:S03]  /*60b20*/  ISETP.LT.AND P5, PT, R20, c[0x0][0x17c], !P0 ;  /* 0x00005f0014007a0c */ /* 0x008fc600047a1270 */
[----:B------:R-:W3:Y:S01]  /*60b30*/  LDL.LU R20, [R1+0x14d8] ;  /* 0x0014d80001147983 */ /* 0x000ee20000300800 */
[----:B----4-:R-:W-:-:S03]  /*60b40*/  ISETP.LT.AND P2, PT, R17, c[0x0][0x17c], !P0 ;  /* 0x00005f0011007a0c */ /* 0x010fc60004741270 */
[----:B------:R-:W4:Y:S01]  /*60b50*/  LDL.LU R17, [R1+0x14dc] ;  /* 0x0014dc0001117983 */ /* 0x000f220000300800 */
[----:B------:R-:W-:-:S04]  /*60b60*/  IADD3 R12, R3, c[0x0][0x198], RZ ;  /* 0x00006600030c7a10 */ /* 0x000fc80007ffe0ff */
[----:B0-----:R-:W-:Y:S02]  /*60b70*/  LEA R8, P6, R12, R0, 0x1 ;  /* 0x000000000c087211 */ /* 0x001fe400078c08ff */
[----:B------:R-:W-:Y:S02]  /*60b80*/  PRMT R13, R28, 0x7632, R13 ;  /* 0x000076321c0d7816 */ /* 0x000fe4000000000d */
[C---:B------:R-:W-:Y:S01]  /*60b90*/  LEA.HI.X.SX32 R9, R12.reuse, R2, 0x1, P6 ;  /* 0x000000020c097211 */ /* 0x040fe200030f0eff */
[----:B-1----:R-:W5:Y:S04]  /*60ba0*/  LDL.LU R28, [R1+0x28] ;  /* 0x00002800011c7983 */ /* 0x002f680000300800 */
[----:B------:R0:W-:Y:S04]  /*60bb0*/  @P1 STG.E.U16 [R8.64], R13 ;  /* 0x0000000d08001986 */ /* 0x0001e8000c101506 */
[----:B------:R-:W5:Y:S01]  /*60bc0*/  LDL.LU R24, [R1+0x14e0] ;  /* 0x0014e00001187983 */ /* 0x000f620000300800 */
[----:B------:R-:W-:-:S04]  /*60bd0*/  IADD3 R3, R12, c[0x0][0x198], RZ ;  /* 0x000066000c037a10 */ /* 0x000fc80007ffe0ff */
[C---:B------:R-:W-:Y:S02]  /*60be0*/  LEA R4, P6, R3.reuse, R0, 0x1 ;  /* 0x0000000003047211 */ /* 0x040fe400078c08ff */
[C---:B------:R-:W-:Y:S02]  /*60bf0*/  IADD3 R12, R3.reuse, c[0x0][0x198], RZ ;  /* 0x00006600030c7a10 */ /* 0x040fe40007ffe0ff */
[----:B------:R-:W-:Y:S02]  /*60c00*/  LEA.HI.X.SX32 R5, R3, R2, 0x1, P6 ;  /* 0x0000000203057211 */ /* 0x000fe400030f0eff */
[C---:B0-----:R-:W-:Y:S02]  /*60c10*/  LEA R8, P6, R12.reuse, R0, 0x1 ;  /* 0x000000000c087211 */ /* 0x041fe400078c08ff */
[C---:B------:R-:W-:Y:S02]  /*60c20*/  IADD3 R3, R12.reuse, c[0x0][0x198], RZ ;  /* 0x000066000c037a10 */ /* 0x040fe40007ffe0ff */
[----:B------:R-:W-:-:S02]  /*60c30*/  LEA.HI.X.SX32 R9, R12, R2, 0x1, P6 ;  /* 0x000000020c097211 */ /* 0x000fc400030f0eff */
[----:B------:R-:W-:Y:S01]  /*60c40*/  PRMT R12, R10, 0x7632, R12 ;  /* 0x000076320a0c7816 */ /* 0x000fe2000000000c */
[----:B------:R0:W-:Y:S04]  /*60c50*/  @P4 STG.E.U16 [R4.64], R10 ;  /* 0x0000000a04004986 */ /* 0x0001e8000c101506 */
[----:B------:R1:W-:Y:S01]  /*60c60*/  @P3 STG.E.U16 [R8.64], R12 ;  /* 0x0000000c08003986 */ /* 0x0003e2000c101506 */
[----:B--2---:R-:W-:-:S03]  /*60c70*/  ISETP.LT.AND P1, PT, R21, c[0x0][0x17c], !P0 ;  /* 0x00005f0015007a0c */ /* 0x004fc60004721270 */
[----:B------:R-:W2:Y:S04]  /*60c80*/  LDL.LU R21, [R1+0x14e4] ;  /* 0x0014e40001157983 */ /* 0x000ea80000300800 */
[----:B------:R-:W2:Y:S01]  /*60c90*/  LDL.LU R13, [R1+0x14e8] ;  /* 0x0014e800010d7983 */ /* 0x000ea20000300800 */
[----:B---3--:R-:W-:-:S03]  /*60ca0*/  ISETP.LT.AND P4, PT, R20, c[0x0][0x17c], !P0 ;  /* 0x00005f0014007a0c */ /* 0x008fc60004781270 */
[----:B------:R-:W3:Y:S01]  /*60cb0*/  LDL.LU R20, [R1+0x14ec] ;  /* 0x0014ec0001147983 */ /* 0x000ee20000300800 */
[----:B----4-:R-:W-:-:S03]  /*60cc0*/  ISETP.LT.AND P3, PT, R17, c[0x0][0x17c], !P0 ;  /* 0x00005f0011007a0c */ /* 0x010fc60004761270 */
[----:B------:R-:W4:Y:S01]  /*60cd0*/  LDL.LU R17, [R1+0x14f0] ;  /* 0x0014f00001117983 */ /* 0x000f220000300800 */
[C---:B0-----:R-:W-:Y:S02]  /*60ce0*/  LEA R4, P6, R3.reuse, R0, 0x1 ;  /* 0x0000000003047211 */ /* 0x041fe400078c08ff */
[C---:B------:R-:W-:Y:S02]  /*60cf0*/  IADD3 R10, R3.reuse, c[0x0][0x198], RZ ;  /* 0x00006600030a7a10 */ /* 0x040fe40007ffe0ff */
[----:B------:R-:W-:Y:S02]  /*60d00*/  LEA.HI.X.SX32 R5, R3, R2, 0x1, P6 ;  /* 0x0000000203057211 */ /* 0x000fe400030f0eff */
[C---:B-1----:R-:W-:Y:S02]  /*60d10*/  LEA R8, P6, R10.reuse, R0, 0x1 ;  /* 0x000000000a087211 */ /* 0x042fe400078c08ff */
[C---:B------:R-:W-:Y:S01]  /*60d20*/  IADD3 R3, R10.reuse, c[0x0][0x198], RZ ;  /* 0x000066000a037a10 */ /* 0x040fe20007ffe0ff */
[----:B-----5:R0:W-:Y:S01]  /*60d30*/  @P5 STG.E.U16 [R4.64], R27 ;  /* 0x0000001b04005986 */ /* 0x0201e2000c101506 */
[----:B------:R-:W-:-:S02]  /*60d40*/  LEA.HI.X.SX32 R9, R10, R2, 0x1, P6 ;  /* 0x000000020a097211 */ /* 0x000fc400030f0eff */
[----:B------:R-:W-:Y:S02]  /*60d50*/  PRMT R12, R27, 0x7632, R12 ;  /* 0x000076321b0c7816 */ /* 0x000fe4000000000c */
[----:B0-----:R-:W-:-:S04]  /*60d60*/  LEA R4, P6, R3, R0, 0x1 ;  /* 0x0000000003047211 */ /* 0x001fc800078c08ff */
        /* <DEDUP_REMOVED lines=9> */
[----:B------:R-:W-:-:S03]  /*60e00*/  LEA.HI.X.SX32 R5, R3, R2, 0x1, P6 ;  /* 0x0000000203057211 */ /* 0x000fc600030f0eff */
[----:B------:R0:W-:Y:S04]  /*60e10*/  @P4 STG.E.U16 [R8.64], R12 ;  /* 0x0000000c08004986 */ /* 0x0001e8000c101506 */
[----:B------:R1:W-:Y:S01]  /*60e20*/  @P3 STG.E.U16 [R4.64], R22 ;  /* 0x0000001604003986 */ /* 0x0003e2000c101506 */
[----:B--2---:R-:W-:-:S03]  /*60e30*/  ISETP.LT.AND P1, PT, R13, c[0x0][0x17c], !P0 ;  /* 0x00005f000d007a0c */ /* 0x004fc60004721270 */
[----:B------:R-:W2:Y:S01]  /*60e40*/  LDL.LU R13, [R1+0x14f4] ;  /* 0x0014f400010d7983 */ /* 0x000ea20000300800 */
[----:B------:R-:W-:-:S03]  /*60e50*/  ISETP.LT.AND P2, PT, R21, c[0x0][0x17c], !P0 ;  /* 0x00005f0015007a0c */ /* 0x000fc60004741270 */
[----:B------:R-:W5:Y:S04]  /*60e60*/  LDL.LU R21, [R1+0x14f8] ;  /* 0x0014f80001157983 */ /* 0x000f680000300800 */
[----:B------:R-:W5:Y:S01]  /*60e70*/  LDL.LU R27, [R1+0x68] ;  /* 0x00006800011b7983 */ /* 0x000f620000300800 */
[----:B----4-:R-:W-:-:S03]  /*60e80*/  ISETP.LT.AND P3, PT, R17, c[0x0][0x17c], !P0 ;  /* 0x00005f0011007a0c */ /* 0x010fc60004761270 */
[----:B------:R-:W4:Y:S01]  /*60e90*/  LDL.LU R17, [R1+0x14fc] ;  /* 0x0014fc0001117983 */ /* 0x000f220000300800 */
[----:B------:R-:W-:Y:S02]  /*60ea0*/  ISETP.LT.AND P5, PT, R24, c[0x0][0x17c], !P0 ;  /* 0x00005f0018007a0c */ /* 0x000fe400047a1270 */
[----:B------:R-:W-:Y:S01]  /*60eb0*/  IADD3 R10, R3, c[0x0][0x198], RZ ;  /* 0x00006600030a7a10 */ /* 0x000fe20007ffe0ff */
[----:B------:R-:W4:Y:S03]  /*60ec0*/  LDL.LU R24, [R1+0x1500] ;  /* 0x0015000001187983 */ /* 0x000f260000300800 */
[----:B0-----:R-:W-:Y:S02]  /*60ed0*/  LEA R8, P6, R10, R0, 0x1 ;  /* 0x000000000a087211 */ /* 0x001fe400078c08ff */
[----:B-1----:R-:W-:Y:S02]  /*60ee0*/  PRMT R22, R22, 0x7632, R22 ;  /* 0x0000763216167816 */ /* 0x002fe40000000016 */
[----:B------:R-:W-:-:S02]  /*60ef0*/  LEA.HI.X.SX32 R9, R10, R2, 0x1, P6 ;  /* 0x000000020a097211 */ /* 0x000fc400030f0eff */
[----:B---3--:R-:W-:Y:S02]  /*60f00*/  ISETP.LT.AND P4, PT, R20, c[0x0][0x17c], !P0 ;  /* 0x00005f0014007a0c */ /* 0x008fe40004781270 */
[----:B------:R-:W3:Y:S04]  /*60f10*/  LDL.LU R20, [R1+0x1504] ;  /* 0x0015040001147983 */ /* 0x000ee80000300800 */
[----:B------:R-:W3:Y:S04]  /*60f20*/  LDL.LU R28, [R1+0x18] ;  /* 0x00001800011c7983 */ /* 0x000ee80000300800 */
[----:B------:R0:W-:Y:S01]  /*60f30*/  @P5 STG.E.U16 [R8.64], R22 ;  /* 0x0000001608005986 */ /* 0x0001e2000c101506 */
[----:B------:R-:W-:-:S04]  /*60f40*/  IADD3 R3, R10, c[0x0][0x198], RZ ;  /* 0x000066000a037a10 */ /* 0x000fc80007ffe0ff */
[C---:B------:R-:W-:Y:S02]  /*60f50*/  LEA R4, P6, R3.reuse, R0, 0x1 ;  /* 0x0000000003047211 */ /* 0x040fe400078c08ff */
[C---:B------:R-:W-:Y:S02]  /*60f60*/  IADD3 R10, R3.reuse, c[0x0][0x198], RZ ;  /* 0x00006600030a7a10 */ /* 0x040fe40007ffe0ff */
[----:B------:R-:W-:Y:S02]  /*60f70*/  LEA.HI.X.SX32 R5, R3, R2, 0x1, P6 ;  /* 0x0000000203057211 */ /* 0x000fe400030f0eff */
[----:B0-----:R-:W-:-:S03]  /*60f80*/  LEA R8, P6, R10, R0, 0x1 ;  /* 0x000000000a087211 */ /* 0x001fc600078c08ff */
[----:B------:R0:W-:Y:S01]  /*60f90*/  @P2 STG.E.U16 [R4.64], R14 ;  /* 0x0000000e04002986 */ /* 0x0001e2000c101506 */
[----:B------:R-:W-:Y:S02]  /*60fa0*/  LEA.HI.X.SX32 R9, R10, R2, 0x1, P6 ;  /* 0x000000020a097211 */ /* 0x000fe400030f0eff */
[----:B0-----:R-:W-:-:S05]  /*60fb0*/  PRMT R14, R14, 0x7632, R14 ;  /* 0x000076320e0e7816 */ /* 0x001fca000000000e */
[----:B------:R0:W-:Y:S01]  /*60fc0*/  @P1 STG.E.U16 [R8.64], R14 ;  /* 0x0000000e08001986 */ /* 0x0001e2000c101506 */
[----:B--2---:R-:W-:-:S03]  /*60fd0*/  ISETP.LT.AND P5, PT, R13, c[0x0][0x17c], !P0 ;  /* 0x00005f000d007a0c */ /* 0x004fc600047a1270 */
[----:B------:R-:W2:Y:S01]  /*60fe0*/  LDL.LU R13, [R1+0x1508] ;  /* 0x00150800010d7983 */ /* 0x000ea20000300800 */
[----:B-----5:R-:W-:-:S03]  /*60ff0*/  ISETP.LT.AND P2, PT, R21, c[0x0][0x17c], !P0 ;  /* 0x00005f0015007a0c */ /* 0x020fc60004741270 */
[----:B------:R-:W5:Y:S01]  /*61000*/  LDL.LU R21, [R1+0x150c] ;  /* 0x00150c0001157983 */ /* 0x000f620000300800 */
[----:B----4-:R-:W-:-:S03]  /*61010*/  ISETP.LT.AND P1, PT, R17, c[0x0][0x17c], !P0 ;  /* 0x00005f0011007a0c */ /* 0x010fc60004721270 */
[----:B------:R-:W4:Y:S04]  /*61020*/  LDL.LU R17, [R1+0x1510] ;  /* 0x0015100001117983 */ /* 0x000f280000300800 */
[----:B0-----:R-:W5:Y:S01]  /*61030*/  LDL.LU R14, [R1+0x1514] ;  /* 0x00151400010e7983 */ /* 0x001f620000300800 */
[----:B------:R-:W-:-:S04]  /*61040*/  IADD3 R3, R10, c[0x0][0x198], RZ ;  /* 0x000066000a037a10 */ /* 0x000fc80007ffe0ff */
[C---:B------:R-:W-:Y:S02]  /*61050*/  LEA R4, P6, R3.reuse, R0, 0x1 ;  /* 0x0000000003047211 */ /* 0x040fe400078c08ff */
[C---:B------:R-:W-:Y:S02]  /*61060*/  IADD3 R10, R3.reuse, c[0x0][0x198], RZ ;  /* 0x00006600030a7a10 */ /* 0x040fe40007ffe0ff */
[----:B------:R-:W-:Y:S02]  /*61070*/  LEA.HI.X.SX32 R5, R3, R2, 0x1, P6 ;  /* 0x0000000203057211 */ /* 0x000fe400030f0eff */
        /* <DEDUP_REMOVED lines=9> */
[----:B---3--:R-:W-:Y:S02]  /*61110*/  ISETP.LT.AND P3, PT, R20, c[0x0][0x17c], !P0 ;  /* 0x00005f0014007a0c */ /* 0x008fe40004761270 */
[----:B-1----:R-:W-:Y:S01]  /*61120*/  LEA R8, P6, R10, R0, 0x1 ;  /* 0x000000000a087211 */ /* 0x002fe200078c08ff */
[----:B------:R-:W3:Y:S01]  /*61130*/  LDL.LU R20, [R1+0x1518] ;  /* 0x0015180001147983 */ /* 0x000ee20000300800 */
[----:B------:R-:W-:Y:S02]  /*61140*/  PRMT R12, R28, 0x7632, R12 ;  /* 0x000076321c0c7816 */ /* 0x000fe4000000000c */
[C---:B------:R-:W-:Y:S01]  /*61150*/  LEA.HI.X.SX32 R9, R10.reuse, R2, 0x1, P6 ;  /* 0x000000020a097211 */ /* 0x040fe200030f0eff */
[----:B------:R0:W-:Y:S04]  /*61160*/  @P5 STG.E.U16 [R4.64], R28 ;  /* 0x0000001c04005986 */ /* 0x0001e8000c101506 */
[----:B------:R1:W-:Y:S01]  /*61170*/  @P2 STG.E.U16 [R8.64], R12 ;  /* 0x0000000c08002986 */ /* 0x0003e2000c101506 */
[----:B------:R-:W-:-:S02]  /*61180*/  IADD3 R3, R10, c[0x0][0x198], RZ ;  /* 0x000066000a037a10 */ /* 0x000fc40007ffe0ff */
[----:B------:R-:W-:Y:S02]  /*61190*/  ISETP.LT.AND P4, PT, R24, c[0x0][0x17c], !P0 ;  /* 0x00005f0018007a0c */ /* 0x000fe40004781270 */
[C---:B------:R-:W-:Y:S02]  /*611a0*/  IADD3 R10, R3.reuse, c[0x0][0x198], RZ ;  /* 0x00006600030a7a10 */ /* 0x040fe40007ffe0ff */
[----:B0-----:R-:W-:-:S04]  /*611b0*/  LEA R4, P6, R3, R0, 0x1 ;  /* 0x0000000003047211 */ /* 0x001fc800078c08ff */
[----:B------:R-:W-:Y:S02]  /*611c0*/  LEA.HI.X.SX32 R5, R3, R2, 0x1, P6 ;  /* 0x0000000203057211 */ /* 0x000fe400030f0eff */
[C---:B-1----:R-:W-:Y:S02]  /*611d0*/  LEA R8, P6, R10.reuse, R0, 0x1 ;  /* 0x000000000a087211 */ /* 0x042fe400078c08ff */
[C---:B------:R-:W-:Y:S02]  /*611e0*/  IADD3 R3, R10.reuse, c[0x0][0x198], RZ ;  /* 0x000066000a037a10 */ /* 0x040fe40007ffe0ff */
[----:B------:R-:W-:Y:S02]  /*611f0*/  LEA.HI.X.SX32 R9, R10, R2, 0x1, P6 ;  /* 0x000000020a097211 */ /* 0x000fe400030f0eff */
[----:B------:R-:W-:Y:S01]  /*61200*/  PRMT R10, R6, 0x7632, R10 ;  /* 0x00007632060a7816 */ /* 0x000fe2000000000a */
[----:B------:R0:W-:Y:S04]  /*61210*/  @P1 STG.E.U16 [R4.64], R6 ;  /* 0x0000000604001986 */ /* 0x0001e8000c101506 */
[----:B------:R1:W-:Y:S01]  /*61220*/  @P4 STG.E.U16 [R8.64], R10 ;  /* 0x0000000a08004986 */ /* 0x0003e2000c101506 */
[----:B--2---:R-:W-:-:S03]  /*61230*/  ISETP.LT.AND P5, PT, R13, c[0x0][0x17c], !P0 ;  /* 0x00005f000d007a0c */ /* 0x004fc600047a1270 */
[----:B------:R-:W2:Y:S04]  /*61240*/  LDL.LU R13, [R1+0x151c] ;  /* 0x00151c00010d7983 */ /* 0x000ea80000300800 */
[----:B------:R-:W2:Y:S04]  /*61250*/  LDL.LU R26, [R1+0x58] ;  /* 0x00005800011a7983 */ /* 0x000ea80000300800 */
[----:B------:R-:W2:Y:S01]  /*61260*/  LDL.LU R12, [R1+0x1520] ;  /* 0x00152000010c7983 */ /* 0x000ea20000300800 */
[----:B----4-:R-:W-:-:S03]  /*61270*/  ISETP.LT.AND P1, PT, R17, c[0x0][0x17c], !P0 ;  /* 0x00005f0011007a0c */ /* 0x010fc60004721270 */
[----:B------:R-:W4:Y:S01]  /*61280*/  LDL.LU R17, [R1+0x1524] ;  /* 0x0015240001117983 */ /* 0x000f220000300800 */
[----:B-----5:R-:W-:-:S03]  /*61290*/  ISETP.LT.AND P4, PT, R14, c[0x0][0x17c], !P0 ;  /* 0x00005f000e007a0c */ /* 0x020fc60004781270 */
[----:B------:R-:W5:Y:S04]  /*612a0*/  LDL.LU R27, [R1+0x88] ;  /* 0x00008800011b7983 */ /* 0x000f680000300800 */
[----:B------:R-:W4:Y:S01]  /*612b0*/  LDL.LU R14, [R1+0x1528] ;  /* 0x00152800010e7983 */ /* 0x000f220000300800 */
[C---:B0-----:R-:W-:Y:S02]  /*612c0*/  LEA R4, P6, R3.reuse, R0, 0x1 ;  /* 0x0000000003047211 */ /* 0x041fe400078c08ff */
[C---:B------:R-:W-:Y:S02]  /*612d0*/  IADD3 R6, R3.reuse, c[0x0][0x198], RZ ;  /* 0x0000660003067a10 */ /* 0x040fe40007ffe0ff */
[----:B------:R-:W-:Y:S02]  /*612e0*/  LEA.HI.X.SX32 R5, R3, R2, 0x1, P6 ;  /* 0x0000000203057211 */ /* 0x000fe400030f0eff */
[----:B-1----:R-:W-:-:S02]  /*612f0*/  LEA R8, P6, R6, R0, 0x1 ;  /* 0x0000000006087211 */ /* 0x002fc400078c08ff */
[----:B------:R-:W-:Y:S02]  /*61300*/  ISETP.LT.AND P2, PT, R21, c[0x0][0x17c], !P0 ;  /* 0x00005f0015007a0c */ /* 0x000fe40004741270 */
[C---:B------:R-:W-:Y:S01]  /*61310*/  IADD3 R3, R6.reuse, c[0x0][0x198], RZ ;  /* 0x0000660006037a10 */ /* 0x040fe20007ffe0ff */
[----:B------:R0:W-:Y:S01]  /*61320*/  @P3 STG.E.U16 [R4.64], R18 ;  /* 0x0000001204003986 */ /* 0x0001e2000c101506 */
[----:B------:R-:W-:Y:S02]  /*61330*/  LEA.HI.X.SX32 R9, R6, R2, 0x1, P6 ;  /* 0x0000000206097211 */ /* 0x000fe400030f0eff */
[C---:B0-----:R-:W-:Y:S02]  /*61340*/  LEA R4, P6, R3.reuse, R0, 0x1 ;  /* 0x0000000003047211 */ /* 0x041fe400078c08ff */
[----:B------:R-:W-:Y:S02]  /*61350*/  PRMT R18, R18, 0x7632, R18 ;  /* 0x0000763212127816 */ /* 0x000fe40000000012 */
[----:B------:R-:W-:-:S02]  /*61360*/  LEA.HI.X.SX32 R5, R3, R2, 0x1, P6 ;  /* 0x0000000203057211 */ /* 0x000fc400030f0eff */
[----:B---3--:R-:W-:Y:S02]  /*61370*/  ISETP.LT.AND P3, PT, R20, c[0x0][0x17c], !P0 ;  /* 0x00005f0014007a0c */ /* 0x008fe40004761270 */
[----:B------:R-:W3:Y:S04]  /*61380*/  LDL.LU R20, [R1+0x152c] ;  /* 0x00152c0001147983 */ /* 0x000ee80000300800 */
[----:B------:R-:W3:Y:S04]  /*61390*/  LDL.LU R28, [R1+0x98] ;  /* 0x00009800011c7983 */ /* 0x000ee80000300800 */
[----:B------:R0:W-:Y:S01]  /*613a0*/  @P5 STG.E.U16 [R8.64], R18 ;  /* 0x0000001208005986 */ /* 0x0001e2000c101506 */
[----:B------:R-:W-:-:S04]  /*613b0*/  IADD3 R6, R3, c[0x0][0x198], RZ ;  /* 0x0000660003067a10 */ /* 0x000fc80007ffe0ff */
[C---:B------:R-:W-:Y:S02]  /*613c0*/  IADD3 R3, R6.reuse, c[0x0][0x198], RZ ;  /* 0x0000660006037a10 */ /* 0x040fe40007ffe0ff */
[----:B0-----:R-:W-:-:S04]  /*613d0*/  LEA R8, P6, R6, R0, 0x1 ;  /* 0x0000000006087211 */ /* 0x001fc800078c08ff */
[----:B------:R-:W-:Y:S02]  /*613e0*/  LEA.HI.X.SX32 R9, R6, R2, 0x1, P6 ;  /* 0x0000000206097211 */ /* 0x000fe400030f0eff */
[----:B--2---:R-:W-:Y:S02]  /*613f0*/  ISETP.LT.AND P5, PT, R13, c[0x0][0x17c], !P0 ;  /* 0x00005f000d007a0c */ /* 0x004fe400047a1270 */
[----:B------:R-:W2:Y:S04]  /*61400*/  LDL.LU R13, [R1+0x1530] ;  /* 0x00153000010d7983 */ /* 0x000ea80000300800 */
[----:B------:R0:W-:Y:S01]  /*61410*/  @P2 STG.E.U16 [R4.64], R26 ;  /* 0x0000001a04002986 */ /* 0x0001e2000c101506 */
[----:B------:R-:W-:-:S03]  /*61420*/  ISETP.LT.AND P2, PT, R12, c[0x0][0x17c], !P0 ;  /* 0x00005f000c007a0c */ /* 0x000fc60004741270 */
[----:B------:R-:W2:Y:S01]  /*61430*/  LDL.LU R12, [R1+0x1534] ;  /* 0x00153400010c7983 */ /* 0x000ea20000300800 */
[----:B------:R-:W-:Y:S02]  /*61440*/  PRMT R10, R26, 0x7632, R10 ;  /* 0x000076321a0a7816 */ /* 0x000fe4000000000a */
[----:B0-----:R-:W-:-:S03]  /*61450*/  LEA R4, P6, R3, R0, 0x1 ;  /* 0x0000000003047211 */ /* 0x001fc600078c08ff */
[----:B------:R0:W-:Y:S01]  /*61460*/  @P1 STG.E.U16 [R8.64], R10 ;  /* 0x0000000a08001986 */ /* 0x0001e2000c101506 */
[----:B------:R-:W-:Y:S02]  /*61470*/  LEA.HI.X.SX32 R5, R3, R2, 0x1, P6 ;  /* 0x0000000203057211 */ /* 0x000fe400030f0eff */
[----:B----4-:R-:W-:Y:S02]  /*61480*/  ISETP.LT.AND P1, PT, R17, c[0x0][0x17c], !P0 ;  /* 0x00005f0011007a0c */ /* 0x010fe40004721270 */
[----:B------:R-:W4:Y:S04]  /*61490*/  LDL.LU R17, [R1+0x1538] ;  /* 0x0015380001117983 */ /* 0x000f280000300800 */
[----:B-----5:R1:W-:Y:S01]  /*614a0*/  @P4 STG.E.U16 [R4.64], R27 ;  /* 0x0000001b04004986 */ /* 0x0203e2000c101506 */
[----:B------:R-:W-:-:S03]  /*614b0*/  ISETP.LT.AND P4, PT, R14, c[0x0][0x17c], !P0 ;  /* 0x00005f000e007a0c */ /* 0x000fc60004781270 */
[----:B------:R-:W5:Y:S01]  /*614c0*/  LDL.LU R14, [R1+0x153c] ;  /* 0x00153c00010e7983 */ /* 0x000f620000300800 */
[----:B------:R-:W-:-:S04]  /*614d0*/  IADD3 R6, R3, c[0x0][0x198], RZ ;  /* 0x0000660003067a10 */ /* 0x000fc80007ffe0ff */
[C---:B0-----:R-:W-:Y:S02]  /*614e0*/  LEA R8, P6, R6.reuse, R0, 0x1 ;  /* 0x0000000006087211 */ /* 0x041fe400078c08ff */
[C---:B------:R-:W-:Y:S02]  /*614f0*/  IADD3 R3, R6.reuse, c[0x0][0x198], RZ ;  /* 0x0000660006037a10 */ /* 0x040fe40007ffe0ff */
[----:B------:R-:W-:Y:S02]  /*61500*/  LEA.HI.X.SX32 R9, R6, R2, 0x1, P6 ;  /* 0x0000000206097211 */ /* 0x000fe400030f0eff */
[----:B------:R-:W-:Y:S02]  /*61510*/  PRMT R10, R27, 0x7632, R10 ;  /* 0x000076321b0a7816 */ /* 0x000fe4000000000a */
[C---:B-1----:R-:W-:Y:S01]  /*61520*/  LEA R4, P6, R3.reuse, R0, 0x1 ;  /* 0x0000000003047211 */ /* 0x042fe200078c08ff */
[----:B------:R-:W5:Y:S01]  /*61530*/  LDL.LU R27, [R1+0x4c] ;  /* 0x00004c00011b7983 */ /* 0x000f620000300800 */
[----:B------:R-:W-:-:S02]  /*61540*/  IADD3 R6, R3, c[0x0][0x198], RZ ;  /* 0x0000660003067a10 */ /* 0x000fc40007ffe0ff */
[----:B------:R-:W-:Y:S01]  /*61550*/  LEA.HI.X.SX32 R5, R3, R2, 0x1, P6 ;  /* 0x0000000203057211 */ /* 0x000fe200030f0eff */
[----:B------:R0:W-:Y:S04]  /*61560*/  @P3 STG.E.U16 [R8.64], R10 ;  /* 0x0000000a08003986 */ /* 0x0001e8000c101506 */
[----:B---3--:R1:W-:Y:S04]  /*61570*/  @P5 STG.E.U16 [R4.64], R28 ;  /* 0x0000001c04005986 */ /* 0x0083e8000c101506 */
[----:B------:R-:W3:Y:S01]  /*61580*/  LDL.LU R18, [R1+0x1540] ;  /* 0x0015400001127983 */ /* 0x000ee20000300800 */
[----:B0-----:R-:W-:-:S02]  /*61590*/  LEA R8, P6, R6, R0, 0x1 ;  /* 0x0000000006087211 */ /* 0x001fc400078c08ff */
[----:B------:R-:W-:Y:S02]  /*615a0*/  PRMT R10, R28, 0x7632, R10 ;  /* 0x000076321c0a7816 */ /* 0x000fe4000000000a */
[----:B------:R-:W-:-:S05]  /*615b0*/  LEA.HI.X.SX32 R9, R6, R2, 0x1, P6 ;  /* 0x0000000206097211 */ /* 0x000fca00030f0eff */
[----:B------:R0:W-:Y:S01]  /*615c0*/  @P2 STG.E.U16 [R8.64], R10 ;  /* 0x0000000a08002986 */ /* 0x0001e2000c101506 */
[----:B------:R-:W-:-:S04]  /*615d0*/  IADD3 R3, R6, c[0x0][0x198], RZ ;  /* 0x0000660006037a10 */ /* 0x000fc80007ffe0ff */
[C---:B-1----:R-:W-:Y:S02]  /*615e0*/  LEA R4, P6, R3.reuse, R0, 0x1 ;  /* 0x0000000003047211 */ /* 0x042fe400078c08ff */
[C---:B------:R-:W-:Y:S02]  /*615f0*/  IADD3 R6, R3.reuse, c[0x0][0x198], RZ ;  /* 0x0000660003067a10 */ /* 0x040fe40007ffe0ff */
[----:B------:R-:W-:Y:S02]  /*61600*/  LEA.HI.X.SX32 R5, R3, R2, 0x1, P6 ;  /* 0x0000000203057211 */ /* 0x000fe400030f0eff */
[----:B0-----:R-:W-:-:S03]  /*61610*/  LEA R8, P6, R6, R0, 0x1 ;  /* 0x0000000006087211 */ /* 0x001fc600078c08ff */
[----:B------:R0:W-:Y:S01]  /*61620*/  @P1 STG.E.U16 [R4.64], R29 ;  /* 0x0000001d04001986 */ /* 0x0001e2000c101506 */
[C---:B------:R-:W-:Y:S02]  /*61630*/  LEA.HI.X.SX32 R9, R6.reuse, R2, 0x1, P6 ;  /* 0x0000000206097211 */ /* 0x040fe400030f0eff */
[----:B0-----:R-:W-:Y:S02]  /*61640*/  IADD3 R5, R6, c[0x0][0x198], RZ ;  /* 0x0000660006057a10 */ /* 0x001fe40007ffe0ff */
[----:B------:R-:W-:-:S05]  /*61650*/  PRMT R6, R29, 0x7632, R6 ;  /* 0x000076321d067816 */ /* 0x000fca0000000006 */
[----:B------:R0:W-:Y:S01]  /*61660*/  @P4 STG.E.U16 [R8.64], R6 ;  /* 0x0000000608004986 */ /* 0x0001e2000c101506 */
[----:B--2---:R-:W-:-:S03]  /*61670*/  ISETP.LT.AND P5, PT, R13, c[0x0][0x17c], !P0 ;  /* 0x00005f000d007a0c */ /* 0x004fc600047a1270 */
[----:B------:R-:W2:Y:S04]  /*61680*/  LDL.LU R13, [R1+0x1544] ;  /* 0x00154400010d7983 */ /* 0x000ea80000300800 */
[----:B------:R-:W2:Y:S01]  /*61690*/  LDL.LU R28, [R1+0x3c] ;  /* 0x00003c00011c7983 */ /* 0x000ea20000300800 */
[----:B------:R-:W-:-:S03]  /*616a0*/  ISETP.LT.AND P2, PT, R12, c[0x0][0x17c], !P0 ;  /* 0x00005f000c007a0c */ /* 0x000fc60004741270 */
[----:B------:R-:W2:Y:S04]  /*616b0*/  LDL.LU R12, [R1+0x1548] ;  /* 0x00154800010c7983 */ /* 0x000ea80000300800 */
[----:B------:R-:W2:Y:S01]  /*616c0*/  LDL.LU R29, [R1+0x1808] ;  /* 0x00180800011d7983 */ /* 0x000ea20000300800 */
[----:B----4-:R-:W-:-:S03]  /*616d0*/  ISETP.LT.AND P1, PT, R17, c[0x0][0x17c], !P0 ;  /* 0x00005f0011007a0c */ /* 0x010fc60004721270 */
[----:B------:R-:W4:Y:S01]  /*616e0*/  LDL.LU R17, [R1+0x154c] ;  /* 0x00154c0001117983 */ /* 0x000f220000300800 */
[----:B-----5:R-:W-:-:S03]  /*616f0*/  ISETP.LT.AND P4, PT, R14, c[0x0][0x17c], !P0 ;  /* 0x00005f000e007a0c */ /* 0x020fc60004781270 */
[----:B------:R-:W5:Y:S01]  /*61700*/  LDL.LU R14, [R1+0x1550] ;  /* 0x00155000010e7983 */ /* 0x000f620000300800 */
[----:B------:R-:W-:Y:S02]  /*61710*/  ISETP.LT.AND P3, PT, R20, c[0x0][0x17c], !P0 ;  /* 0x00005f0014007a0c */ /* 0x000fe40004761270 */
[C---:B------:R-:W-:Y:S02]  /*61720*/  LEA R4, P6, R5.reuse, R0, 0x1 ;  /* 0x0000000005047211 */ /* 0x040fe400078c08ff */
[C---:B------:R-:W-:Y:S02]  /*61730*/  IADD3 R3, R5.reuse, c[0x0][0x198], RZ ;  /* 0x0000660005037a10 */ /* 0x040fe40007ffe0ff */
[----:B------:R-:W-:Y:S02]  /*61740*/  LEA.HI.X.SX32 R5, R5, R2, 0x1, P6 ;  /* 0x0000000205057211 */ /* 0x000fe400030f0eff */
[C---:B0-----:R-:W-:Y:S02]  /*61750*/  LEA R8, P6, R3.reuse, R0, 0x1 ;  /* 0x0000000003087211 */ /* 0x041fe400078c08ff */
[----:B------:R-:W-:-:S02]  /*61760*/  IADD3 R10, R3, c[0x0][0x198], RZ ;  /* 0x00006600030a7a10 */ /* 0x000fc40007ffe0ff */
[----:B------:R-:W-:Y:S01]  /*61770*/  LEA.HI.X.SX32 R9, R3, R2, 0x1, P6 ;  /* 0x0000000203097211 */ /* 0x000fe200030f0eff */
[----:B------:R0:W-:Y:S01]  /*61780*/  @P3 STG.E.U16 [R4.64], R27 ;  /* 0x0000001b04003986 */ /* 0x0001e2000c101506 */
[----:B------:R-:W-:Y:S02]  /*61790*/  PRMT R6, R27, 0x7632, R6 ;  /* 0x000076321b067816 */ /* 0x000fe40000000006 */
[----:B0-----:R-:W-:-:S03]  /*617a0*/  LEA R4, P6, R10, R0, 0x1 ;  /* 0x000000000a047211 */ /* 0x001fc600078c08ff */
[----:B------:R0:W-:Y:S01]  /*617b0*/  @P5 STG.E.U16 [R8.64], R6 ;  /* 0x0000000608005986 */ /* 0x0001e2000c101506 */
[----:B------:R-:W-:Y:S02]  /*617c0*/  LEA.HI.X.SX32 R5, R10, R2, 0x1, P6 ;  /* 0x000000020a057211 */ /* 0x000fe400030f0eff */
[----:B---3--:R-:W-:Y:S02]  /*617d0*/  ISETP.LT.AND P3, PT, R18, c[0x0][0x17c], !P0 ;  /* 0x00005f0012007a0c */ /* 0x008fe40004761270 */
[----:B------:R-:W3:Y:S01]  /*617e0*/  LDL.LU R18, [R1+0x1554] ;  /* 0x0015540001127983 */ /* 0x000ee20000300800 */
[----:B------:R-:W-:-:S04]  /*617f0*/  IADD3 R3, R10, c[0x0][0x198], RZ ;  /* 0x000066000a037a10 */ /* 0x000fc80007ffe0ff */
[C---:B0-----:R-:W-:Y:S02]  /*61800*/  LEA R8, P6, R3.reuse, R0, 0x1 ;  /* 0x0000000003087211 */ /* 0x041fe400078c08ff */
[C---:B------:R-:W-:Y:S02]  /*61810*/  IADD3 R10, R3.reuse, c[0x0][0x198], RZ ;  /* 0x00006600030a7a10 */ /* 0x040fe40007ffe0ff */
[----:B------:R-:W-:Y:S02]  /*61820*/  LEA.HI.X.SX32 R9, R3, R2, 0x1, P6 ;  /* 0x0000000203097211 */ /* 0x000fe400030f0eff */
[----:B--2---:R-:W-:Y:S02]  /*61830*/  ISETP.LT.AND P5, PT, R13, c[0x0][0x17c], !P0 ;  /* 0x00005f000d007a0c */ /* 0x004fe400047a1270 */
[----:B------:R-:W2:Y:S04]  /*61840*/  LDL.LU R13, [R1+0x1558] ;  /* 0x00155800010d7983 */ /* 0x000ea80000300800 */
[----:B------:R0:W-:Y:S01]  /*61850*/  @P2 STG.E.U16 [R4.64], R28 ;  /* 0x0000001c04002986 */ /* 0x0001e2000c101506 */
[----:B------:R-:W-:-:S03]  /*61860*/  ISETP.LT.AND P2, PT, R12, c[0x0][0x17c], !P0 ;  /* 0x00005f000c007a0c */ /* 0x000fc60004741270 */
[----:B------:R-:W2:Y:S01]  /*61870*/  LDL.LU R12, [R1+0x155c] ;  /* 0x00155c00010c7983 */ /* 0x000ea20000300800 */
[----:B------:R-:W-:-:S03]  /*61880*/  PRMT R6, R28, 0x7632, R6 ;  /* 0x000076321c067816 */ /* 0x000fc60000000006 */
[----:B------:R-:W2:Y:S01]  /*61890*/  LDL.LU R27, [R1+0x7c] ;  /* 0x00007c00011b7983 */ /* 0x000ea20000300800 */
[----:B0-----:R-:W-:-:S03]  /*618a0*/  LEA R4, P6, R10, R0, 0x1 ;  /* 0x000000000a047211 */ /* 0x001fc600078c08ff */
[----:B------:R0:W-:Y:S01]  /*618b0*/  @P1 STG.E.U16 [R8.64], R6 ;  /* 0x0000000608001986 */ /* 0x0001e2000c101506 */
[----:B------:R-:W-:Y:S02]  /*618c0*/  LEA.HI.X.SX32 R5, R10, R2, 0x1, P6 ;  /* 0x000000020a057211 */ /* 0x000fe400030f0eff */
[----:B----4-:R-:W-:Y:S02]  /*618d0*/  ISETP.LT.AND P1, PT, R17, c[0x0][0x17c], !P0 ;  /* 0x00005f0011007a0c */ /* 0x010fe40004721270 */
[----:B------:R-:W4:Y:S04]  /*618e0*/  LDL.LU R17, [R1+0x1560] ;  /* 0x0015600001117983 */ /* 0x000f280000300800 */
[----:B------:R1:W-:Y:S01]  /*618f0*/  @P4 STG.E.U16 [R4.64], R29 ;  /* 0x0000001d04004986 */ /* 0x0003e2000c101506 */
[----:B0-----:R-:W-:-:S02]  /*61900*/  PRMT R6, R29, 0x7632, R6 ;  /* 0x000076321d067816 */ /* 0x001fc40000000006 */
[----:B-----5:R-:W-:Y:S01]  /*61910*/  ISETP.LT.AND P4, PT, R14, c[0x0][0x17c], !P0 ;  /* 0x00005f000e007a0c */ /* 0x020fe20004781270 */
[----:B-1----:R-:W5:Y:S04]  /*61920*/  LDL.LU R29, [R1+0x1804] ;  /* 0x00180400011d7983 */ /* 0x002f680000300800 */
[----:B------:R-:W5:Y:S01]  /*61930*/  LDL.LU R14, [R1+0x1564] ;  /* 0x00156400010e7983 */ /* 0x000f620000300800 */
[----:B------:R-:W-:-:S03]  /*61940*/  IADD3 R3, R10, c[0x0][0x198], RZ ;  /* 0x000066000a037a10 */ /* 0x000fc60007ffe0ff */
[----:B------:R-:W5:Y:S01]  /*61950*/  LDL.LU R28, [R1+0x2c] ;  /* 0x00002c00011c7983 */ /* 0x000f620000300800 */
[C---:B------:R-:W-:Y:S02]  /*61960*/  LEA R8, P6, R3.reuse, R0, 0x1 ;  /* 0x0000000003087211 */ /* 0x040fe400078c08ff */
[C---:B------:R-:W-:Y:S02]  /*61970*/  IADD3 R10, R3.reuse, c[0x0][0x198], RZ ;  /* 0x00006600030a7a10 */ /* 0x040fe40007ffe0ff */
[----:B------:R-:W-:Y:S02]  /*61980*/  LEA.HI.X.SX32 R9, R3, R2, 0x1, P6 ;  /* 0x0000000203097211 */ /* 0x000fe400030f0eff */
[C---:B------:R-:W-:Y:S02]  /*61990*/  LEA R4, P6, R10.reuse, R0, 0x1 ;  /* 0x000000000a047211 */ /* 0x040fe400078c08ff */
[C---:B------:R-:W-:Y:S01]  /*619a0*/  IADD3 R3, R10.reuse, c[0x0][0x198], RZ ;  /* 0x000066000a037a10 */ /* 0x040fe20007ffe0ff */
[----:B------:R0:W-:Y:S01]  /*619b0*/  @P3 STG.E.U16 [R8.64], R6 ;  /* 0x0000000608003986 */ /* 0x0001e2000c101506 */
[----:B------:R-:W-:-:S02]  /*619c0*/  LEA.HI.X.SX32 R5, R10, R2, 0x1, P6 ;  /* 0x000000020a057211 */ /* 0x000fc400030f0eff */
[----:B0-----:R-:W-:Y:S02]  /*619d0*/  LEA R8, P6, R3, R0, 0x1 ;  /* 0x0000000003087211 */ /* 0x001fe400078c08ff */
[----:B------:R-:W-:Y:S02]  /*619e0*/  PRMT R6, R11, 0x7632, R6 ;  /* 0x000076320b067816 */ /* 0x000fe40000000006 */
[----:B------:R-:W-:Y:S01]  /*619f0*/  LEA.HI.X.SX32 R9, R3, R2, 0x1, P6 ;  /* 0x0000000203097211 */ /* 0x000fe200030f0eff */
[----:B------:R0:W-:Y:S01]  /*61a00*/  @P5 STG.E.U16 [R4.64], R11 ;  /* 0x0000000b04005986 */ /* 0x0001e2000c101506 */
[----:B---3--:R-:W-:-:S03]  /*61a10*/  ISETP.LT.AND P3, PT, R18, c[0x0][0x17c], !P0 ;  /* 0x00005f0012007a0c */ /* 0x008fc60004761270 */
[----:B------:R-:W3:Y:S04]  /*61a20*/  LDL.LU R18, [R1+0x1568] ;  /* 0x0015680001127983 */ /* 0x000ee80000300800 */
[----:B------:R1:W-:Y:S01]  /*61a30*/  @P2 STG.E.U16 [R8.64], R6 ;  /* 0x0000000608002986 */ /* 0x0003e2000c101506 */
[----:B------:R-:W-:-:S04]  /*61a40*/  IADD3 R10, R3, c[0x0][0x198], RZ ;  /* 0x00006600030a7a10 */ /* 0x000fc80007ffe0ff */
[C---:B0-----:R-:W-:Y:S02]  /*61a50*/  LEA R4, P6, R10.reuse, R0, 0x1 ;  /* 0x000000000a047211 */ /* 0x041fe400078c08ff */
[C---:B------:R-:W-:Y:S02]  /*61a60*/  IADD3 R3, R10.reuse, c[0x0][0x198], RZ ;  /* 0x000066000a037a10 */ /* 0x040fe40007ffe0ff */
[----:B------:R-:W-:Y:S02]  /*61a70*/  LEA.HI.X.SX32 R5, R10, R2, 0x1, P6 ;  /* 0x000000020a057211 */ /* 0x000fe400030f0eff */
[----:B-1----:R-:W-:-:S04]  /*61a80*/  LEA R8, P6, R3, R0, 0x1 ;  /* 0x0000000003087211 */ /* 0x002fc800078c08ff */
[----:B------:R-:W-:Y:S02]  /*61a90*/  LEA.HI.X.SX32 R9, R3, R2, 0x1, P6 ;  /* 0x0000000203097211 */ /* 0x000fe400030f0eff */
[----:B--2---:R-:W-:Y:S02]  /*61aa0*/  ISETP.LT.AND P5, PT, R13, c[0x0][0x17c], !P0 ;  /* 0x00005f000d007a0c */ /* 0x004fe400047a1270 */
[----:B------:R-:W2:Y:S01]  /*61ab0*/  LDL.LU R13, [R1+0x156c] ;  /* 0x00156c00010d7983 */ /* 0x000ea20000300800 */
[----:B------:R-:W-:-:S03]  /*61ac0*/  ISETP.LT.AND P2, PT, R12, c[0x0][0x17c], !P0 ;  /* 0x00005f000c007a0c */ /* 0x000fc60004741270 */
[----:B------:R-:W2:Y:S01]  /*61ad0*/  LDL.LU R12, [R1+0x1570] ;  /* 0x00157000010c7983 */ /* 0x000ea20000300800 */
[----:B------:R-:W-:-:S03]  /*61ae0*/  PRMT R6, R27, 0x7632, R6 ;  /* 0x000076321b067816 */ /* 0x000fc60000000006 */
[----:B------:R0:W-:Y:S04]  /*61af0*/  @P1 STG.E.U16 [R4.64], R27 ;  /* 0x0000001b04001986 */ /* 0x0001e8000c101506 */
[----:B------:R1:W-:Y:S01]  /*61b00*/  @P4 STG.E.U16 [R8.64], R6 ;  /* 0x0000000608004986 */ /* 0x0003e2000c101506 */
[----:B----4-:R-:W-:-:S03]  /*61b10*/  ISETP.LT.AND P1, PT, R17, c[0x0][0x17c], !P0 ;  /* 0x00005f0011007a0c */ /* 0x010fc60004721270 */
[----:B------:R-:W4:Y:S01]  /*61b20*/  LDL.LU R17, [R1+0x1574] ;  /* 0x0015740001117983 */ /* 0x000f220000300800 */
[----:B-----5:R-:W-:-:S03]  /*61b30*/  ISETP.LT.AND P4, PT, R14, c[0x0][0x17c], !P0 ;  /* 0x00005f000e007a0c */ /* 0x020fc60004781270 */
[----:B------:R-:W5:Y:S04]  /*61b40*/  LDL.LU R14, [R1+0x1578] ;  /* 0x00157800010e7983 */ /* 0x000f680000300800 */
[----:B------:R-:W5:Y:S01]  /*61b50*/  LDL.LU R11, [R1+0x157c] ;  /* 0x00157c00010b7983 */ /* 0x000f620000300800 */
[----:B------:R-:W-:-:S04]  /*61b60*/  IADD3 R10, R3, c[0x0][0x198], RZ ;  /* 0x00006600030a7a10 */ /* 0x000fc80007ffe0ff */
[C---:B0-----:R-:W-:Y:S02]  /*61b70*/  LEA R4, P6, R10.reuse, R0, 0x1 ;  /* 0x000000000a047211 */ /* 0x041fe400078c08ff */
[C---:B------:R-:W-:Y:S02]  /*61b80*/  IADD3 R3, R10.reuse, c[0x0][0x198], RZ ;  /* 0x000066000a037a10 */ /* 0x040fe40007ffe0ff */
[----:B------:R-:W-:Y:S02]  /*61b90*/  LEA.HI.X.SX32 R5, R10, R2, 0x1, P6 ;  /* 0x000000020a057211 */ /* 0x000fe400030f0eff */
[C---:B-1----:R-:W-:Y:S02]  /*61ba0*/  LEA R8, P6, R3.reuse, R0, 0x1 ;  /* 0x0000000003087211 */ /* 0x042fe400078c08ff */
[C---:B------:R-:W-:Y:S01]  /*61bb0*/  IADD3 R10, R3.reuse, c[0x0][0x198], RZ ;  /* 0x00006600030a7a10 */ /* 0x040fe20007ffe0ff */
[----:B------:R0:W-:Y:S01]  /*61bc0*/  @P3 STG.E.U16 [R4.64], R28 ;  /* 0x0000001c04003986 */ /* 0x0001e2000c101506 */
[----:B------:R-:W-:-:S02]  /*61bd0*/  LEA.HI.X.SX32 R9, R3, R2, 0x1, P6 ;  /* 0x0000000203097211 */ /* 0x000fc400030f0eff */
[----:B------:R-:W-:Y:S02]  /*61be0*/  PRMT R6, R28, 0x7632, R6 ;  /* 0x000076321c067816 */ /* 0x000fe40000000006 */
[C---:B0-----:R-:W-:Y:S01]  /*61bf0*/  LEA R4, P6, R10.reuse, R0, 0x1 ;  /* 0x000000000a047211 */ /* 0x041fe200078c08ff */
[----:B------:R-:W5:Y:S03]  /*61c00*/  LDL.LU R28, [R1+0x6c] ;  /* 0x00006c00011c7983 */ /* 0x000f660000300800 */
[C---:B------:R-:W-:Y:S01]  /*61c10*/  LEA.HI.X.SX32 R5, R10.reuse, R2, 0x1, P6 ;  /* 0x000000020a057211 */ /* 0x040fe200030f0eff */
[----:B------:R0:W-:Y:S04]  /*61c20*/  @P5 STG.E.U16 [R8.64], R6 ;  /* 0x0000000608005986 */ /* 0x0001e8000c101506 */
[----:B------:R1:W-:Y:S01]  /*61c30*/  @P2 STG.E.U16 [R4.64], R23 ;  /* 0x0000001704002986 */ /* 0x0003e2000c101506 */
[----:B------:R-:W-:-:S04]  /*61c40*/  IADD3 R3, R10, c[0x0][0x198], RZ ;  /* 0x000066000a037a10 */ /* 0x000fc80007ffe0ff */
[C---:B------:R-:W-:Y:S02]  /*61c50*/  IADD3 R10, R3.reuse, c[0x0][0x198], RZ ;  /* 0x00006600030a7a10 */ /* 0x040fe40007ffe0ff */
[----:B0-----:R-:W-:Y:S02]  /*61c60*/  LEA R8, P6, R3, R0, 0x1 ;  /* 0x0000000003087211 */ /* 0x001fe400078c08ff */
[----:B------:R-:W-:Y:S02]  /*61c70*/  PRMT R6, R23, 0x7632, R6 ;  /* 0x0000763217067816 */ /* 0x000fe40000000006 */
[----:B------:R-:W-:Y:S02]  /*61c80*/  LEA.HI.X.SX32 R9, R3, R2, 0x1, P6 ;  /* 0x0000000203097211 */ /* 0x000fe400030f0eff */
[----:B-1----:R-:W-:Y:S02]  /*61c90*/  LEA R4, P6, R10, R0, 0x1 ;  /* 0x000000000a047211 */ /* 0x002fe400078c08ff */
[----:B---3--:R-:W-:-:S02]  /*61ca0*/  ISETP.LT.AND P3, PT, R18, c[0x0][0x17c], !P0 ;  /* 0x00005f0012007a0c */ /* 0x008fc40004761270 */
[C---:B------:R-:W-:Y:S01]  /*61cb0*/  IADD3 R3, R10.reuse, c[0x0][0x198], RZ ;  /* 0x000066000a037a10 */ /* 0x040fe20007ffe0ff */
[----:B------:R0:W-:Y:S01]  /*61cc0*/  @P1 STG.E.U16 [R8.64], R6 ;  /* 0x0000000608001986 */ /* 0x0001e2000c101506 */
[----:B------:R-:W-:Y:S02]  /*61cd0*/  LEA.HI.X.SX32 R5, R10, R2, 0x1, P6 ;  /* 0x000000020a057211 */ /* 0x000fe400030f0eff */
[----:B0-----:R-:W-:Y:S02]  /*61ce0*/  LEA R8, P6, R3, R0, 0x1 ;  /* 0x0000000003087211 */ /* 0x001fe400078c08ff */
[----:B------:R-:W-:Y:S02]  /*61cf0*/  PRMT R6, R15, 0x7632, R6 ;  /* 0x000076320f067816 */ /* 0x000fe40000000006 */
[----:B------:R-:W-:Y:S01]  /*61d00*/  LEA.HI.X.SX32 R9, R3, R2, 0x1, P6 ;  /* 0x0000000203097211 */ /* 0x000fe200030f0eff */
[----:B------:R0:W-:Y:S04]  /*61d10*/  @P4 STG.E.U16 [R4.64], R15 ;  /* 0x0000000f04004986 */ /* 0x0001e8000c101506 */
[----:B------:R1:W-:Y:S01]  /*61d20*/  @P3 STG.E.U16 [R8.64], R6 ;  /* 0x0000000608003986 */ /* 0x0003e2000c101506 */
[----:B--2---:R-:W-:-:S03]  /*61d30*/  ISETP.LT.AND P5, PT, R13, c[0x0][0x17c], !P0 ;  /* 0x00005f000d007a0c */ /* 0x004fc600047a1270 */
[----:B------:R-:W2:Y:S01]  /*61d40*/  LDL.LU R13, [R1+0x1580] ;  /* 0x00158000010d7983 */ /* 0x000ea20000300800 */
[----:B------:R-:W-:-:S03]  /*61d50*/  ISETP.LT.AND P2, PT, R12, c[0x0][0x17c], !P0 ;  /* 0x00005f000c007a0c */ /* 0x000fc60004741270 */
[----:B------:R-:W3:Y:S01]  /*61d60*/  LDL.LU R12, [R1+0x1584] ;  /* 0x00158400010c7983 */ /* 0x000ee20000300800 */
[----:B----4-:R-:W-:-:S03]  /*61d70*/  ISETP.LT.AND P1, PT, R17, c[0x0][0x17c], !P0 ;  /* 0x00005f0011007a0c */ /* 0x010fc60004721270 */
[----:B------:R-:W4:Y:S01]  /*61d80*/  LDL.LU R17, [R1+0x1588] ;  /* 0x0015880001117983 */ /* 0x000f220000300800 */
[----:B-----5:R-:W-:-:S03]  /*61d90*/  ISETP.LT.AND P4, PT, R14, c[0x0][0x17c], !P0 ;  /* 0x00005f000e007a0c */ /* 0x020fc60004781270 */
[----:B------:R-:W5:Y:S01]  /*61da0*/  LDL.LU R14, [R1+0x158c] ;  /* 0x00158c00010e7983 */ /* 0x000f620000300800 */
[----:B------:R-:W-:-:S03]  /*61db0*/  ISETP.LT.AND P3, PT, R11, c[0x0][0x17c], !P0 ;  /* 0x00005f000b007a0c */ /* 0x000fc60004761270 */
[----:B------:R-:W4:Y:S01]  /*61dc0*/  LDL.LU R11, [R1+0x1594] ;  /* 0x00159400010b7983 */ /* 0x000f220000300800 */
[----:B------:R-:W-:-:S04]  /*61dd0*/  IADD3 R10, R3, c[0x0][0x198], RZ ;  /* 0x00006600030a7a10 */ /* 0x000fc80007ffe0ff */
[C---:B0-----:R-:W-:Y:S02]  /*61de0*/  LEA R4, P6, R10.reuse, R0, 0x1 ;  /* 0x000000000a047211 */ /* 0x041fe400078c08ff */
[C---:B------:R-:W-:Y:S02]  /*61df0*/  IADD3 R3, R10.reuse, c[0x0][0x198], RZ ;  /* 0x000066000a037a10 */ /* 0x040fe40007ffe0ff */
[----:B------:R-:W-:Y:S02]  /*61e00*/  LEA.HI.X.SX32 R5, R10, R2, 0x1, P6 ;  /* 0x000000020a057211 */ /* 0x000fe400030f0eff */
[C---:B-1----:R-:W-:Y:S02]  /*61e10*/  LEA R8, P6, R3.reuse, R0, 0x1 ;  /* 0x0000000003087211 */ /* 0x042fe400078c08ff */
[C---:B------:R-:W-:Y:S02]  /*61e20*/  IADD3 R10, R3.reuse, c[0x0][0x198], RZ ;  /* 0x00006600030a7a10 */ /* 0x040fe40007ffe0ff */
[----:B------:R-:W-:Y:S01]  /*61e30*/  LEA.HI.X.SX32 R9, R3, R2, 0x1, P6 ;  /* 0x0000000203097211 */ /* 0x000fe200030f0eff */
[----:B------:R0:W-:Y:S01]  /*61e40*/  @P5 STG.E.U16 [R4.64], R28 ;  /* 0x0000001c04005986 */ /* 0x0001e2000c101506 */
[----:B------:R-:W-:-:S05]  /*61e50*/  PRMT R6, R28, 0x7632, R6 ;  /* 0x000076321c067816 */ /* 0x000fca0000000006 */
[----:B------:R1:W-:Y:S01]  /*61e60*/  @P2 STG.E.U16 [R8.64], R6 ;  /* 0x0000000608002986 */ /* 0x0003e2000c101506 */
[----:B0-----:R-:W-:-:S04]  /*61e70*/  LEA R4, P6, R10, R0, 0x1 ;  /* 0x000000000a047211 */ /* 0x001fc800078c08ff */
[----:B------:R-:W-:Y:S02]  /*61e80*/  LEA.HI.X.SX32 R5, R10, R2, 0x1, P6 ;  /* 0x000000020a057211 */ /* 0x000fe400030f0eff */
[----:B-1----:R-:W-:-:S03]  /*61e90*/  PRMT R6, R29, 0x7632, R6 ;  /* 0x000076321d067816 */ /* 0x002fc60000000006 */
[----:B------:R0:W-:Y:S01]  /*61ea0*/  @P1 STG.E.U16 [R4.64], R29 ;  /* 0x0000001d04001986 */ /* 0x0001e2000c101506 */
[----:B------:R-:W-:-:S04]  /*61eb0*/  IADD3 R3, R10, c[0x0][0x198], RZ ;  /* 0x000066000a037a10 */ /* 0x000fc80007ffe0ff */
[C---:B------:R-:W-:Y:S02]  /*61ec0*/  LEA R8, P6, R3.reuse, R0, 0x1 ;  /* 0x0000000003087211 */ /* 0x040fe400078c08ff */
[C---:B------:R-:W-:Y:S02]  /*61ed0*/  IADD3 R10, R3.reuse, c[0x0][0x198], RZ ;  /* 0x00006600030a7a10 */ /* 0x040fe40007ffe0ff */
[----:B------:R-:W-:Y:S02]  /*61ee0*/  LEA.HI.X.SX32 R9, R3, R2, 0x1, P6 ;  /* 0x0000000203097211 */ /* 0x000fe400030f0eff */
[----:B0-----:R-:W-:-:S04]  /*61ef0*/  LEA R4, P6, R10, R0, 0x1 ;  /* 0x000000000a047211 */ /* 0x001fc800078c08ff */
[----:B------:R-:W-:Y:S01]  /*61f00*/  LEA.HI.X.SX32 R5, R10, R2, 0x1, P6 ;  /* 0x000000020a057211 */ /* 0x000fe200030f0eff */
[----:B------:R0:W-:Y:S04]  /*61f10*/  @P4 STG.E.U16 [R8.64], R6 ;  /* 0x0000000608004986 */ /* 0x0001e8000c101506 */
[----:B------:R1:W-:Y:S01]  /*61f20*/  @P3 STG.E.U16 [R4.64], R7 ;  /* 0x0000000704003986 */ /* 0x0003e2000c101506 */
[----:B--2---:R-:W-:-:S03]  /*61f30*/  ISETP.LT.AND P5, PT, R13, c[0x0][0x17c], !P0 ;  /* 0x00005f000d007a0c */ /* 0x004fc600047a1270 */
[----:B------:R-:W2:Y:S01]  /*61f40*/  LDL.LU R13, [R1+0x1598] ;  /* 0x00159800010d7983 */ /* 0x000ea20000300800 */
[----:B---3--:R-:W-:-:S03]  /*61f50*/  ISETP.LT.AND P2, PT, R12, c[0x0][0x17c], !P0 ;  /* 0x00005f000c007a0c */ /* 0x008fc60004741270 */
[----:B------:R-:W3:Y:S04]  /*61f60*/  LDL.LU R12, [R1+0x15a0] ;  /* 0x0015a000010c7983 */ /* 0x000ee80000300800 */
[----:B------:R-:W3:Y:S04]  /*61f70*/  LDL.LU R29, [R1+0x1800] ;  /* 0x00180000011d7983 */ /* 0x000ee80000300800 */
[----:B------:R-:W3:Y:S04]  /*61f80*/  LDL.LU R15, [R1+0x15a4] ;  /* 0x0015a400010f7983 */ /* 0x000ee80000300800 */
[----:B------:R-:W3:Y:S01]  /*61f90*/  LDL.LU R28, [R1+0x5c] ;  /* 0x00005c00011c7983 */ /* 0x000ee20000300800 */
[----:B-----5:R-:W-:-:S03]  /*61fa0*/  ISETP.LT.AND P4, PT, R14, c[0x0][0x17c], !P0 ;  /* 0x00005f000e007a0c */ /* 0x020fc60004781270 */
[----:B------:R-:W5:Y:S01]  /*61fb0*/  LDL.LU R14, [R1+0x159c] ;  /* 0x00159c00010e7983 */ /* 0x000f620000300800 */
[----:B----4-:R-:W-:-:S03]  /*61fc0*/  ISETP.LT.AND P3, PT, R11, c[0x0][0x17c], !P0 ;  /* 0x00005f000b007a0c */ /* 0x010fc60004761270 */
[----:B------:R-:W4:Y:S01]  /*61fd0*/  LDL.LU R11, [R1+0x1590] ;  /* 0x00159000010b7983 */ /* 0x000f220000300800 */
[----:B------:R-:W-:Y:S02]  /*61fe0*/  IADD3 R3, R10, c[0x0][0x198], RZ ;  /* 0x000066000a037a10 */ /* 0x000fe40007ffe0ff */
[----:B0-----:R-:W-:Y:S01]  /*61ff0*/  PRMT R6, R7, 0x7632, R6 ;  /* 0x0000763207067816 */ /* 0x001fe20000000006 */
[----:B------:R-:W5:Y:S01]  /*62000*/  LDL.LU R27, [R1+0x8c] ;  /* 0x00008c00011b7983 */ /* 0x000f620000300800 */
[C---:B------:R-:W-:Y:S02]  /*62010*/  LEA R8, P6, R3.reuse, R0, 0x1 ;  /* 0x0000000003087211 */ /* 0x040fe400078c08ff */
[C---:B------:R-:W-:Y:S02]  /*62020*/  IADD3 R10, R3.reuse, c[0x0][0x198], RZ ;  /* 0x00006600030a7a10 */ /* 0x040fe40007ffe0ff */
[----:B------:R-:W-:Y:S02]  /*62030*/  LEA.HI.X.SX32 R9, R3, R2, 0x1, P6 ;  /* 0x0000000203097211 */ /* 0x000fe400030f0eff */
[----:B-1----:R-:W-:-:S04]  /*62040*/  LEA R4, P6, R10, R0, 0x1 ;  /* 0x000000000a047211 */ /* 0x002fc800078c08ff */
[----:B------:R-:W-:Y:S01]  /*62050*/  LEA.HI.X.SX32 R5, R10, R2, 0x1, P6 ;  /* 0x000000020a057211 */ /* 0x000fe200030f0eff */
[----:B------:R0:W-:Y:S01]  /*62060*/  @P5 STG.E.U16 [R8.64], R6 ;  /* 0x0000000608005986 */ /* 0x0001e2000c101506 */
[----:B------:R-:W-:-:S03]  /*62070*/  ISETP.LT.AND P1, PT, R17, c[0x0][0x17c], !P0 ;  /* 0x00005f0011007a0c */ /* 0x000fc60004721270 */
[----:B------:R1:W-:Y:S01]  /*62080*/  @P2 STG.E.U16 [R4.64], R19 ;  /* 0x0000001304002986 */ /* 0x0003e2000c101506 */
[----:B0-----:R-:W-:Y:S02]  /*62090*/  PRMT R8, R19, 0x7632, R8 ;  /* 0x0000763213087816 */ /* 0x001fe40000000008 */
[----:B------:R-:W-:-:S04]  /*620a0*/  IADD3 R3, R10, c[0x0][0x198], RZ ;  /* 0x000066000a037a10 */ /* 0x000fc80007ffe0ff */
[C---:B------:R-:W-:Y:S02]  /*620b0*/  LEA R6, P6, R3.reuse, R0, 0x1 ;  /* 0x0000000003067211 */ /* 0x040fe400078c08ff */
[C---:B------:R-:W-:Y:S02]  /*620c0*/  IADD3 R9, R3.reuse, c[0x0][0x198], RZ ;  /* 0x0000660003097a10 */ /* 0x040fe40007ffe0ff */
[----:B------:R-:W-:Y:S02]  /*620d0*/  LEA.HI.X.SX32 R7, R3, R2, 0x1, P6 ;  /* 0x0000000203077211 */ /* 0x000fe400030f0eff */
[C---:B-1----:R-:W-:Y:S02]  /*620e0*/  LEA R4, P6, R9.reuse, R0, 0x1 ;  /* 0x0000000009047211 */ /* 0x042fe400078c08ff */
[C---:B------:R-:W-:Y:S01]  /*620f0*/  IADD3 R3, R9.reuse, c[0x0][0x198], RZ ;  /* 0x0000660009037a10 */ /* 0x040fe20007ffe0ff */
[----:B------:R0:W-:Y:S01]  /*62100*/  @P1 STG.E.U16 [R6.64], R8 ;  /* 0x0000000806001986 */ /* 0x0001e2000c101506 */
[----:B------:R-:W-:-:S02]  /*62110*/  LEA.HI.X.SX32 R5, R9, R2, 0x1, P6 ;  /* 0x0000000209057211 */ /* 0x000fc400030f0eff */
[----:B0-----:R-:W-:-:S04]  /*62120*/  LEA R6, P6, R3, R0, 0x1 ;  /* 0x0000000003067211 */ /* 0x001fc800078c08ff */
[----:B------:R-:W-:Y:S02]  /*62130*/  LEA.HI.X.SX32 R7, R3, R2, 0x1, P6 ;  /* 0x0000000203077211 */ /* 0x000fe400030f0eff */
[----:B--2---:R-:W-:Y:S02]  /*62140*/  ISETP.LT.AND P5, PT, R13, c[0x0][0x17c], !P0 ;  /* 0x00005f000d007a0c */ /* 0x004fe400047a1270 */
[----:B------:R-:W2:Y:S04]  /*62150*/  LDL.LU R13, [R1+0x15a8] ;  /* 0x0015a800010d7983 */ /* 0x000ea80000300800 */
[----:B------:R-:W-:Y:S01]  /*62160*/  STL [R1+0x17ec], R16 ;  /* 0x0017ec1001007387 */ /* 0x000fe20000100800 */
[----:B---3--:R-:W-:-:S03]  /*62170*/  ISETP.LT.AND P2, PT, R12, c[0x0][0x17c], !P0 ;  /* 0x00005f000c007a0c */ /* 0x008fc60004741270 */
[----:B------:R-:W3:Y:S04]  /*62180*/  LDL.LU R12, [R1+0x15ac] ;  /* 0x0015ac00010c7983 */ /* 0x000ee80000300800 */
[----:B------:R-:W0:Y:S04]  /*62190*/  LDS.128 R16, [R29] ;  /* 0x000000001d107984 */ /* 0x000e280000000c00 */
[----:B------:R-:W3:Y:S01]  /*621a0*/  LDL.LU R26, [R1+0x9c] ;  /* 0x00009c00011a7983 */ /* 0x000ee20000300800 */
[----:B------:R-:W-:-:S03]  /*621b0*/  PRMT R8, R28, 0x7632, R8 ;  /* 0x000076321c087816 */ /* 0x000fc60000000008 */
[----:B------:R1:W-:Y:S04]  /*621c0*/  @P4 STG.E.U16 [R4.64], R28 ;  /* 0x0000001c04004986 */ /* 0x0003e8000c101506 */
[----:B------:R0:W-:Y:S04]  /*621d0*/  @P3 STG.E.U16 [R6.64], R8 ;  /* 0x0000000806003986 */ /* 0x0001e8000c101506 */
[----:B-1----:R-:W3:Y:S01]  /*621e0*/  LDL.LU R28, [R1+0x19c] ;  /* 0x00019c00011c7983 */ /* 0x002ee20000300800 */
[----:B----4-:R-:W-:-:S03]  /*621f0*/  ISETP.LT.AND P3, PT, R11, c[0x0][0x17c], !P0 ;  /* 0x00005f000b007a0c */ /* 0x010fc60004761270 */
[----:B0-----:R-:W-:Y:S04]  /*62200*/  STL [R1+0x54], R17 ;  /* 0x0000541101007387 */ /* 0x001fe80000100800 */
[----:B------:R-:W-:Y:S04]  /*62210*/  STL.64 [R1+0x58], R18 ;  /* 0x0000581201007387 */ /* 0x000fe80000100a00 */
[----:B------:R-:W4:Y:S04]  /*62220*/  LDL.LU R11, [R1+0x15b4] ;  /* 0x0015b400010b7983 */ /* 0x000f280000300800 */
[----:B------:R-:W4:Y:S01]  /*62230*/  LDL.LU R10, [R1+0x15b0] ;  /* 0x0015b000010a7983 */ /* 0x000f220000300800 */
[----:B------:R-:W-:-:S04]  /*62240*/  IADD3 R9, R3, c[0x0][0x198], RZ ;  /* 0x0000660003097a10 */ /* 0x000fc80007ffe0ff */
[C---:B------:R-:W-:Y:S02]  /*62250*/  LEA R4, P6, R9.reuse, R0, 0x1 ;  /* 0x0000000009047211 */ /* 0x040fe400078c08ff */
[C---:B------:R-:W-:Y:S02]  /*62260*/  IADD3 R3, R9.reuse, c[0x0][0x198], RZ ;  /* 0x0000660009037a10 */ /* 0x040fe40007ffe0ff */
[----:B------:R-:W-:Y:S02]  /*62270*/  LEA.HI.X.SX32 R5, R9, R2, 0x1, P6 ;  /* 0x0000000209057211 */ /* 0x000fe400030f0eff */
[----:B------:R-:W-:Y:S02]  /*62280*/  LEA R6, P6, R3, R0, 0x1 ;  /* 0x0000000003067211 */ /* 0x000fe400078c08ff */
[----:B-----5:R-:W-:Y:S01]  /*62290*/  PRMT R9, R27, 0x7632, R9 ;  /* 0x000076321b097816 */ /* 0x020fe20000000009 */
[----:B------:R0:W-:Y:S01]  /*622a0*/  @P5 STG.E.U16 [R4.64], R27 ;  /* 0x0000001b04005986 */ /* 0x0001e2000c101506 */
[----:B------:R-:W-:-:S02]  /*622b0*/  LEA.HI.X.SX32 R7, R3, R2, 0x1, P6 ;  /* 0x0000000203077211 */ /* 0x000fc400030f0eff */
[----:B------:R-:W-:Y:S02]  /*622c0*/  ISETP.LT.AND P1, PT, R15, c[0x0][0x17c], !P0 ;  /* 0x00005f000f007a0c */ /* 0x000fe40004721270 */
[----:B------:R-:W-:Y:S01]  /*622d0*/  ISETP.LT.AND P4, PT, R14, c[0x0][0x17c], !P0 ;  /* 0x00005f000e007a0c */ /* 0x000fe20004781270 */
[----:B------:R1:W-:Y:S01]  /*622e0*/  @P2 STG.E.U16 [R6.64], R9 ;  /* 0x0000000906002986 */ /* 0x0003e2000c101506 */
[C---:B------:R-:W-:Y:S02]  /*622f0*/  LOP3.LUT R25, R29.reuse, 0x40, RZ, 0x3c, !PT ;  /* 0x000000401d197812 */ /* 0x040fe400078e3cff */
[----:B0-----:R-:W-:-:S03]  /*62300*/  LOP3.LUT R27, R29, 0x20, RZ, 0x3c, !PT ;  /* 0x000000201d1b7812 */ /* 0x001fc600078e3cff */
[----:B------:R-:W-:Y:S01]  /*62310*/  LDS.128 R20, [R25] ;  /* 0x0000000019147984 */ /* 0x000fe20000000c00 */
[----:B------:R-:W-:-:S04]  /*62320*/  IADD3 R8, R3, c[0x0][0x198], RZ ;  /* 0x0000660003087a10 */ /* 0x000fc80007ffe0ff */
[C---:B------:R-:W-:Y:S02]  /*62330*/  LEA R4, P6, R8.reuse, R0, 0x1 ;  /* 0x0000000008047211 */ /* 0x040fe400078c08ff */
[C---:B------:R-:W-:Y:S02]  /*62340*/  IADD3 R3, R8.reuse, c[0x0][0x198], RZ ;  /* 0x0000660008037a10 */ /* 0x040fe40007ffe0ff */
[----:B------:R-:W-:Y:S02]  /*62350*/  LEA.HI.X.SX32 R5, R8, R2, 0x1, P6 ;  /* 0x0000000208057211 */ /* 0x000fe400030f0eff */
[C---:B-1----:R-:W-:Y:S02]  /*62360*/  LEA R6, P6, R3.reuse, R0, 0x1 ;  /* 0x0000000003067211 */ /* 0x042fe400078c08ff */
[C---:B------:R-:W-:Y:S02]  /*62370*/  IADD3 R9, R3.reuse, c[0x0][0x198], RZ ;  /* 0x0000660003097a10 */ /* 0x040fe40007ffe0ff */
[----:B------:R-:W-:-:S02]  /*62380*/  LEA.HI.X.SX32 R7, R3, R2, 0x1, P6 ;  /* 0x0000000203077211 */ /* 0x000fc400030f0eff */
[----:B------:R-:W-:Y:S01]  /*62390*/  IADD3 R3, R9, c[0x0][0x198], RZ ;  /* 0x0000660009037a10 */ /* 0x000fe20007ffe0ff */
[----:B------:R-:W-:Y:S01]  /*623a0*/  IMAD.MOV.U32 R18, RZ, RZ, R16 ;  /* 0x000000ffff127224 */ /* 0x000fe200078e0010 */
[----:B--2---:R-:W-:Y:S02]  /*623b0*/  ISETP.LT.AND P5, PT, R13, c[0x0][0x17c], !P0 ;  /* 0x00005f000d007a0c */ /* 0x004fe400047a1270 */
[----:B---3--:R-:W-:Y:S02]  /*623c0*/  ISETP.LT.AND P2, PT, R12, c[0x0][0x17c], !P0 ;  /* 0x00005f000c007a0c */ /* 0x008fe40004741270 */
[----:B------:R-:W0:Y:S01]  /*623d0*/  LDS.128 R12, [R27] ;  /* 0x000000001b0c7984 */ /* 0x000e220000000c00 */
[----:B------:R-:W-:-:S03]  /*623e0*/  PRMT R8, R26, 0x7632, R8 ;  /* 0x000076321a087816 */ /* 0x000fc60000000008 */
[----:B------:R1:W-:Y:S04]  /*623f0*/  @P1 STG.E.U16 [R4.64], R26 ;  /* 0x0000001a04001986 */ /* 0x0003e8000c101506 */
[----:B------:R2:W-:Y:S01]  /*62400*/  @P4 STG.E.U16 [R6.64], R8 ;  /* 0x0000000806004986 */ /* 0x0005e2000c101506 */
[----:B-1----:R-:W-:-:S04]  /*62410*/  LEA R4, P6, R9, R0, 0x1 ;  /* 0x0000000009047211 */ /* 0x002fc800078c08ff */
[----:B------:R-:W-:Y:S02]  /*62420*/  LEA.HI.X.SX32 R5, R9, R2, 0x1, P6 ;  /* 0x0000000209057211 */ /* 0x000fe400030f0eff */
[C---:B--2---:R-:W-:Y:S02]  /*62430*/  LEA R6, P6, R3.reuse, R0, 0x1 ;  /* 0x0000000003067211 */ /* 0x044fe400078c08ff */
[C---:B------:R-:W-:Y:S01]  /*62440*/  IADD3 R8, R3.reuse, c[0x0][0x198], RZ ;  /* 0x0000660003087a10 */ /* 0x040fe20007ffe0ff */
[----:B------:R1:W-:Y:S01]  /*62450*/  @P3 STG.E.U16 [R4.64], R28 ;  /* 0x0000001c04003986 */ /* 0x0003e2000c101506 */
[----:B------:R-:W-:Y:S02]  /*62460*/  LEA.HI.X.SX32 R7, R3, R2, 0x1, P6 ;  /* 0x0000000203077211 */ /* 0x000fe400030f0eff */
[----:B------:R-:W-:Y:S02]  /*62470*/  PRMT R9, R28, 0x7632, R9 ;  /* 0x000076321c097816 */ /* 0x000fe40000000009 */
[----:B------:R-:W-:-:S02]  /*62480*/  LOP3.LUT R26, R29, 0x60, RZ, 0x3c, !PT ;  /* 0x000000601d1a7812 */ /* 0x000fc400078e3cff */
[----:B-1----:R-:W-:Y:S01]  /*62490*/  LEA R4, P6, R8, R0, 0x1 ;  /* 0x0000000008047211 */ /* 0x002fe200078c08ff */
[----:B0-----:R0:W-:Y:S01]  /*624a0*/  STL [R1+0x44], R13 ;  /* 0x0000440d01007387 */ /* 0x0011e20000100800 */
[----:B------:R-:W-:-:S03]  /*624b0*/  IMAD.MOV.U32 R17, RZ, RZ, R12 ;  /* 0x000000ffff117224 */ /* 0x000fc600078e000c */
[----:B------:R1:W-:Y:S01]  /*624c0*/  STL.64 [R1+0x48], R14 ;  /* 0x0000480e01007387 */ /* 0x0003e20000100a00 */
[----:B------:R-:W-:-:S03]  /*624d0*/  LEA.HI.X.SX32 R5, R8, R2, 0x1, P6 ;  /* 0x0000000208057211 */ /* 0x000fc600030f0eff */
[----:B0-----:R-:W2:Y:S01]  /*624e0*/  LDL.LU R13, [R1+0x15b8] ;  /* 0x0015b800010d7983 */ /* 0x001ea20000300800 */
[----:B----4-:R-:W-:-:S03]  /*624f0*/  ISETP.LT.AND P4, PT, R10, c[0x0][0x17c], !P0 ;  /* 0x00005f000a007a0c */ /* 0x010fc60004781270 */
[----:B------:R-:W3:Y:S01]  /*62500*/  LDL.LU R12, [R1+0x15bc] ;  /* 0x0015bc00010c7983 */ /* 0x000ee20000300800 */
[----:B------:R-:W-:-:S03]  /*62510*/  ISETP.LT.AND P1, PT, R11, c[0x0][0x17c], !P0 ;  /* 0x00005f000b007a0c */ /* 0x000fc60004721270 */
[----:B------:R-:W4:Y:S04]  /*62520*/  LDL.LU R10, [R1+0x15c0] ;  /* 0x0015c000010a7983 */ /* 0x000f280000300800 */
[----:B------:R-:W-:Y:S04]  /*62530*/  STL [R1+0x74], R21 ;  /* 0x0000741501007387 */ /* 0x000fe80000100800 */
[----:B------:R-:W-:Y:S04]  /*62540*/  STL.64 [R1+0x78], R22 ;  /* 0x0000781601007387 */ /* 0x000fe80000100a00 */
[----:B------:R-:W5:Y:S04]  /*62550*/  LDL.LU R11, [R1+0x15c4] ;  /* 0x0015c400010b7983 */ /* 0x000f680000300800 */
[----:B------:R-:W-:Y:S04]  /*62560*/  @P5 STG.E.U16 [R6.64], R9 ;  /* 0x0000000906005986 */ /* 0x000fe8000c101506 */
[----:B------:R-:W5:Y:S04]  /*62570*/  LDL.LU R16, [R1+0x15c8] ;  /* 0x0015c80001107983 */ /* 0x000f680000300800 */
[----:B------:R-:W-:Y:S04]  /*62580*/  @P2 STG.E.U16 [R4.64], R18 ;  /* 0x0000001204002986 */ /* 0x000fe8000c101506 */
[----:B-1----:R-:W5:Y:S04]  /*62590*/  LDL.LU R15, [R1+0x15cc] ;  /* 0x0015cc00010f7983 */ /* 0x002f680000300800 */
[----:B------:R-:W0:Y:S04]  /*625a0*/  LDS.128 R4, [R26] ;  /* 0x000000001a047984 */ /* 0x000e280000000c00 */
[----:B------:R-:W-:Y:S04]  /*625b0*/  STL.64 [R1+0x17f8], R26 ;  /* 0x0017f81a01007387 */ /* 0x000fe80000100a00 */
[----:B------:R-:W-:Y:S04]  /*625c0*/  STL [R1+0x17f0], R25 ;  /* 0x0017f01901007387 */ /* 0x000fe80000100800 */
[----:B------:R-:W1:Y:S04]  /*625d0*/  LDS.128 R24, [R29+0x800] ;  /* 0x000800001d187984 */ /* 0x000e680000000c00 */
[----:B0-----:R-:W-:Y:S04]  /*625e0*/  STL [R1+0x17e0], R5 ;  /* 0x0017e00501007387 */ /* 0x001fe80000100800 */
[----:B------:R-:W-:Y:S04]  /*625f0*/  STL [R1+0x17b4], R6 ;  /* 0x0017b40601007387 */ /* 0x000fe80000100800 */
[----:B------:R-:W-:Y:S04]  /*62600*/  STL [R1+0x17ac], R7 ;  /* 0x0017ac0701007387 */ /* 0x000fe80000100800 */
[----:B-1----:R0:W-:Y:S04]  /*62610*/  STL.64 [R1+0xa8], R26 ;  /* 0x0000a81a01007387 */ /* 0x0021e80000100a00 */
[----:B0-----:R-:W5:Y:S01]  /*62620*/  LDL.LU.64 R26, [R1+0x17f8] ;  /* 0x0017f800011a7983 */ /* 0x001f620000300a00 */
[----:B------:R-:W-:-:S03]  /*62630*/  IMAD.MOV.U32 R28, RZ, RZ, R25 ;  /* 0x000000ffff1c7224 */ /* 0x000fc600078e0019 */
[----:B------:R-:W5:Y:S04]  /*62640*/  LDL.LU R25, [R1+0x17f0] ;  /* 0x0017f00001197983 */ /* 0x000f680000300800 */
[----:B------:R-:W5:Y:S01]  /*62650*/  LDL.LU R5, [R1+0x15d0] ;  /* 0x0015d00001057983 */ /* 0x000f620000300800 */
[----:B------:R-:W-:-:S03]  /*62660*/  IADD3 R3, R8, c[0x0][0x198], RZ ;  /* 0x0000660008037a10 */ /* 0x000fc60007ffe0ff */
[----:B------:R-:W5:Y:S01]  /*62670*/  LDL.LU R7, [R1+0x15d4] ;  /* 0x0015d40001077983 */ /* 0x000f620000300800 */
[----:B------:R-:W-:Y:S01]  /*62680*/  IADD3 R9, R3, c[0x0][0x198], RZ ;  /* 0x0000660003097a10 */ /* 0x000fe20007ffe0ff */
[----:B------:R-:W-:Y:S01]  /*62690*/  IMAD.MOV.U32 R14, RZ, RZ, R20 ;  /* 0x000000ffff0e7224 */ /* 0x000fe200078e0014 */
[----:B--2---:R-:W-:Y:S02]  /*626a0*/  ISETP.LT.AND P3, PT, R13, c[0x0][0x17c], !P0 ;  /* 0x00005f000d007a0c */ /* 0x004fe40004761270 */
[----:B---3--:R-:W-:Y:S02]  /*626b0*/  ISETP.LT.AND P5, PT, R12, c[0x0][0x17c], !P0 ;  /* 0x00005f000c007a0c */ /* 0x008fe400047a1270 */
[----:B------:R-:W-:-:S04]  /*626c0*/  LEA R12, P6, R3, R0, 0x1 ;  /* 0x00000000030c7211 */ /* 0x000fc800078c08ff */
[----:B------:R-:W-:Y:S02]  /*626d0*/  LEA.HI.X.SX32 R13, R3, R2, 0x1, P6 ;  /* 0x00000002030d7211 */ /* 0x000fe400030f0eff */
[C---:B------:R-:W-:Y:S02]  /*626e0*/  LEA R8, P6, R9.reuse, R0, 0x1 ;  /* 0x0000000009087211 */ /* 0x040fe400078c08ff */
[----:B----4-:R-:W-:Y:S02]  /*626f0*/  ISETP.LT.AND P2, PT, R10, c[0x0][0x17c], !P0 ;  /* 0x00005f000a007a0c */ /* 0x010fe40004741270 */
[----:B------:R-:W-:Y:S02]  /*62700*/  PRMT R3, R18, 0x7632, R3 ;  /* 0x0000763212037816 */ /* 0x000fe40000000003 */
[C---:B------:R-:W-:Y:S02]  /*62710*/  IADD3 R10, R9.reuse, c[0x0][0x198], RZ ;  /* 0x00006600090a7a10 */ /* 0x040fe40007ffe0ff */
[----:B------:R-:W-:Y:S01]  /*62720*/  LEA.HI.X.SX32 R9, R9, R2, 0x1, P6 ;  /* 0x0000000209097211 */ /* 0x000fe200030f0eff */
[----:B------:R-:W-:Y:S04]  /*62730*/  @P1 STG.E.U16 [R12.64], R3 ;  /* 0x000000030c001986 */ /* 0x000fe8000c101506 */
[----:B------:R0:W-:Y:S01]  /*62740*/  @P4 STG.E.U16 [R8.64], R17 ;  /* 0x0000001108004986 */ /* 0x0001e2000c101506 */
[----:B-----5:R-:W-:-:S02]  /*62750*/  ISETP.LT.AND P4, PT, R16, c[0x0][0x17c], !P0 ;  /* 0x00005f0010007a0c */ /* 0x020fc40004781270 */
[----:B0-----:R-:W-:Y:S02]  /*62760*/  PRMT R9, R17, 0x7632, R9 ;  /* 0x0000763211097816 */ /* 0x001fe40000000009 */
[C---:B------:R-:W-:Y:S02]  /*62770*/  LEA R12, P6, R10.reuse, R0, 0x1 ;  /* 0x000000000a0c7211 */ /* 0x040fe400078c08ff */
[C---:B------:R-:W-:Y:S02]  /*62780*/  IADD3 R3, R10.reuse, c[0x0][0x198], RZ ;  /* 0x000066000a037a10 */ /* 0x040fe40007ffe0ff */
[----:B------:R-:W-:Y:S02]  /*62790*/  LEA.HI.X.SX32 R13, R10, R2, 0x1, P6 ;  /* 0x000000020a0d7211 */ /* 0x000fe400030f0eff */
[----:B------:R-:W-:Y:S02]  /*627a0*/  LEA R10, P6, R3, R0, 0x1 ;  /* 0x00000000030a7211 */ /* 0x000fe400078c08ff */
[----:B------:R-:W-:-:S02]  /*627b0*/  ISETP.LT.AND P1, PT, R11, c[0x0][0x17c], !P0 ;  /* 0x00005f000b007a0c */ /* 0x000fc40004721270 */
[----:B------:R-:W-:Y:S01]  /*627c0*/  LEA.HI.X.SX32 R11, R3, R2, 0x1, P6 ;  /* 0x00000002030b7211 */ /* 0x000fe200030f0eff */
[----:B------:R-:W-:Y:S04]  /*627d0*/  @P3 STG.E.U16 [R12.64], R9 ;  /* 0x000000090c003986 */ /* 0x000fe8000c101506 */
[----:B------:R0:W-:Y:S04]  /*627e0*/  @P5 STG.E.U16 [R10.64], R14 ;  /* 0x0000000e0a005986 */ /* 0x0001e8000c101506 */
[----:B------:R-:W1:Y:S01]  /*627f0*/  LDS.128 R16, [R27+0x800] ;  /* 0x000800001b107984 */ /* 0x000e620000000c00 */
[----:B0-----:R-:W-:-:S02]  /*62800*/  PRMT R10, R14, 0x7632, R10 ;  /* 0x000076320e0a7816 */ /* 0x001fc4000000000a */
[----:B------:R-:W-:Y:S01]  /*62810*/  ISETP.LT.AND P5, PT, R5, c[0x0][0x17c], !P0 ;  /* 0x00005f0005007a0c */ /* 0x000fe200047a1270 */
[----:B-1----:R-:W-:Y:S04]  /*62820*/  STL [R1+0x94], R17 ;  /* 0x0000941101007387 */ /* 0x002fe80000100800 */
[----:B------:R-:W-:Y:S04]  /*62830*/  STL.64 [R1+0x98], R18 ;  /* 0x0000981201007387 */ /* 0x000fe80000100a00 */
[----:B------:R-:W2:Y:S04]  /*62840*/  LDL.LU R14, [R1+0x15d8] ;  /* 0x0015d800010e7983 */ /* 0x000ea80000300800 */
[----:B------:R-:W3:Y:S01]  /*62850*/  LDL.LU R5, [R1+0x15dc] ;  /* 0x0015dc0001057983 */ /* 0x000ee20000300800 */
[----:B------:R-:W-:-:S03]  /*62860*/  IMAD.MOV.U32 R6, RZ, RZ, R16 ;  /* 0x000000ffff067224 */ /* 0x000fc600078e0010 */
[----:B------:R-:W0:Y:S04]  /*62870*/  LDS.128 R16, [R25+0x800] ;  /* 0x0008000019107984 */ /* 0x000e280000000c00 */
[----:B0-----:R0:W-:Y:S04]  /*62880*/  STL [R1+0x84], R17 ;  /* 0x0000841101007387 */ /* 0x0011e80000100800 */
[----:B------:R1:W-:Y:S01]  /*62890*/  STL.64 [R1+0x88], R18 ;  /* 0x0000881201007387 */ /* 0x0003e20000100a00 */
[----:B0-----:R-:W-:-:S03]  /*628a0*/  IMAD.MOV.U32 R17, RZ, RZ, R16 ;  /* 0x000000ffff117224 */ /* 0x001fc600078e0010 */
[----:B------:R-:W4:Y:S01]  /*628b0*/  LDL.LU R16, [R1+0x17ec] ;  /* 0x0017ec0001107983 */ /* 0x000f220000300800 */
[----:B------:R-:W-:-:S03]  /*628c0*/  IADD3 R8, R3, c[0x0][0x198], RZ ;  /* 0x0000660003087a10 */ /* 0x000fc60007ffe0ff */
[----:B-1----:R-:W5:Y:S01]  /*628d0*/  LDL.LU R19, [R1+0x15e0] ;  /* 0x0015e00001137983 */ /* 0x002f620000300800 */
[----:B------:R-:W-:-:S04]  /*628e0*/  LEA R12, P6, R8, R0, 0x1 ;  /* 0x00000000080c7211 */ /* 0x000fc800078c08ff */
[----:B------:R-:W-:-:S05]  /*628f0*/  LEA.HI.X.SX32 R13, R8, R2, 0x1, P6 ;  /* 0x00000002080d7211 */ /* 0x000fca00030f0eff */
[----:B------:R0:W-:Y:S01]  /*62900*/  @P2 STG.E.U16 [R12.64], R10 ;  /* 0x0000000a0c002986 */ /* 0x0001e2000c101506 */
[----:B------:R-:W-:-:S03]  /*62910*/  ISETP.LT.AND P2, PT, R7, c[0x0][0x17c], !P0 ;  /* 0x00005f0007007a0c */ /* 0x000fc60004741270 */
[----:B------:R-:W5:Y:S01]  /*62920*/  LDL.LU R7, [R1+0x15e4] ;  /* 0x0015e40001077983 */ /* 0x000f620000300800 */
[----:B------:R-:W-:-:S03]  /*62930*/  IADD3 R3, R8, c[0x0][0x198], RZ ;  /* 0x0000660008037a10 */ /* 0x000fc60007ffe0ff */
[----:B------:R-:W5:Y:S01]  /*62940*/  LDL.LU R18, [R1+0x15e8] ;  /* 0x0015e80001127983 */ /* 0x000f620000300800 */
        /* <DEDUP_REMOVED lines=9> */
[----:B------:R-:W-:Y:S01]  /*629e0*/  ISETP.LT.AND P3, PT, R15, c[0x0][0x17c], !P0 ;  /* 0x00005f000f007a0c */ /* 0x000fe20004761270 */
[----:B------:R-:W-:Y:S01]  /*629f0*/  IMAD.MOV.U32 R20, RZ, RZ, R24 ;  /* 0x000000ffff147224 */ /* 0x000fe200078e0018 */
[----:B0-----:R-:W-:-:S04]  /*62a00*/  LEA R8, P6, R3, R0, 0x1 ;  /* 0x0000000003087211 */ /* 0x001fc800078c08ff */
[----:B------:R-:W-:-:S07]  /*62a10*/  LEA.HI.X.SX32 R9, R3, R2, 0x1, P6 ;  /* 0x0000000203097211 */ /* 0x000fce00030f0eff */
[----:B------:R-:W-:Y:S04]  /*62a20*/  @P3 STG.E.U16 [R8.64], R20 ;  /* 0x0000001408003986 */ /* 0x000fe8000c101506 */
[----:B------:R-:W0:Y:S01]  /*62a30*/  LDS.128 R8, [R26+0x800] ;  /* 0x000800001a087984 */ /* 0x000e220000000c00 */
[----:B------:R-:W-:-:S04]  /*62a40*/  IADD3 R4, R3, c[0x0][0x198], RZ ;  /* 0x0000660003047a10 */ /* 0x000fc80007ffe0ff */
[----:B------:R-:W-:Y:S02]  /*62a50*/  IADD3 R3, R4, c[0x0][0x198], RZ ;  /* 0x0000660004037a10 */ /* 0x000fe40007ffe0ff */
[----:B---3--:R-:W-:Y:S02]  /*62a60*/  ISETP.LT.AND P4, PT, R5, c[0x0][0x17c], !P0 ;  /* 0x00005f0005007a0c */ /* 0x008fe40004781270 */
[----:B------:R-:W3:Y:S01]  /*62a70*/  LDL.LU R5, [R1+0x15ec] ;  /* 0x0015ec0001057983 */ /* 0x000ee20000300800 */
[----:B--2---:R-:W-:Y:S02]  /*62a80*/  ISETP.LT.AND P1, PT, R14, c[0x0][0x17c], !P0 ;  /* 0x00005f000e007a0c */ /* 0x004fe40004721270 */
[----:B------:R-:W-:-:S04]  /*62a90*/  LEA R14, P6, R4, R0, 0x1 ;  /* 0x00000000040e7211 */ /* 0x000fc800078c08ff */
[----:B------:R-:W-:Y:S02]  /*62aa0*/  LEA.HI.X.SX32 R15, R4, R2, 0x1, P6 ;  /* 0x00000002040f7211 */ /* 0x000fe400030f0eff */
[C---:B-1----:R-:W-:Y:S01]  /*62ab0*/  LEA R12, P6, R3.reuse, R0, 0x1 ;  /* 0x00000000030c7211 */ /* 0x042fe200078c08ff */
[----:B0-----:R-:W-:Y:S03]  /*62ac0*/  STL [R1+0x17b8], R10 ;  /* 0x0017b80a01007387 */ /* 0x001fe60000100800 */
[----:B------:R-:W-:Y:S01]  /*62ad0*/  LEA.HI.X.SX32 R13, R3, R2, 0x1, P6 ;  /* 0x00000002030d7211 */ /* 0x000fe200030f0eff */
[----:B------:R-:W-:Y:S01]  /*62ae0*/  STL [R1+0x17b0], R11 ;  /* 0x0017b00b01007387 */ /* 0x000fe20000100800 */
[----:B----4-:R-:W-:-:S03]  /*62af0*/  PRMT R16, R20, 0x7632, R16 ;  /* 0x0000763214107816 */ /* 0x010fc60000000010 */
[----:B------:R-:W0:Y:S04]  /*62b00*/  LDS.128 R20, [R29+0x1000] ;  /* 0x001000001d147984 */ /* 0x000e280000000c00 */
[----:B------:R1:W-:Y:S04]  /*62b10*/  @P5 STG.E.U16 [R14.64], R16 ;  /* 0x000000100e005986 */ /* 0x0003e8000c101506 */
[----:B------:R2:W-:Y:S01]  /*62b20*/  @P2 STG.E.U16 [R12.64], R6 ;  /* 0x000000060c002986 */ /* 0x0005e2000c101506 */
[----:B-1----:R-:W-:-:S03]  /*62b30*/  PRMT R16, R6, 0x7632, R16 ;  /* 0x0000763206107816 */ /* 0x002fc60000000010 */
[----:B0-----:R-:W-:Y:S04]  /*62b40*/  STL [R1+0x64], R21 ;  /* 0x0000641501007387 */ /* 0x001fe80000100800 */
[----:B------:R-:W-:Y:S04]  /*62b50*/  STL.64 [R1+0x68], R22 ;  /* 0x0000681601007387 */ /* 0x000fe80000100a00 */
[----:B--2---:R-:W2:Y:S01]  /*62b60*/  LDL.LU R6, [R1+0x15f0] ;  /* 0x0015f00001067983 */ /* 0x004ea20000300800 */
[----:B-----5:R-:W-:Y:S01]  /*62b70*/  ISETP.LT.AND P5, PT, R7, c[0x0][0x17c], !P0 ;  /* 0x00005f0007007a0c */ /* 0x020fe200047a1270 */
[----:B------:R-:W-:-:S02]  /*62b80*/  IMAD.MOV.U32 R7, RZ, RZ, R20 ;  /* 0x000000ffff077224 */ /* 0x000fc400078e0014 */
[----:B------:R-:W0:Y:S01]  /*62b90*/  LDS.128 R20, [R27+0x1000] ;  /* 0x001000001b147984 */ /* 0x000e220000000c00 */
[----:B------:R-:W-:-:S04]  /*62ba0*/  IADD3 R4, R3, c[0x0][0x198], RZ ;  /* 0x0000660003047a10 */ /* 0x000fc80007ffe0ff */
[----:B------:R-:W-:-:S04]  /*62bb0*/  LEA R14, P6, R4, R0, 0x1 ;  /* 0x00000000040e7211 */ /* 0x000fc800078c08ff */
[----:B------:R-:W-:-:S05]  /*62bc0*/  LEA.HI.X.SX32 R15, R4, R2, 0x1, P6 ;  /* 0x00000002040f7211 */ /* 0x000fca00030f0eff */
[----:B------:R1:W-:Y:S01]  /*62bd0*/  @P1 STG.E.U16 [R14.64], R16 ;  /* 0x000000100e001986 */ /* 0x0003e2000c101506 */
[----:B------:R-:W-:-:S04]  /*62be0*/  IADD3 R3, R4, c[0x0][0x198], RZ ;  /* 0x0000660004037a10 */ /* 0x000fc80007ffe0ff */
[----:B------:R-:W-:-:S04]  /*62bf0*/  LEA R12, P6, R3, R0, 0x1 ;  /* 0x00000000030c7211 */ /* 0x000fc800078c08ff */
[----:B------:R-:W-:Y:S02]  /*62c00*/  LEA.HI.X.SX32 R13, R3, R2, 0x1, P6 ;  /* 0x00000002030d7211 */ /* 0x000fe400030f0eff */
[----:B------:R-:W-:Y:S02]  /*62c10*/  ISETP.LT.AND P2, PT, R18, c[0x0][0x17c], !P0 ;  /* 0x00005f0012007a0c */ /* 0x000fe40004741270 */
[----:B-1----:R-:W-:Y:S01]  /*62c20*/  PRMT R16, R17, 0x7632, R16 ;  /* 0x0000763211107816 */ /* 0x002fe20000000010 */
[----:B------:R1:W-:Y:S01]  /*62c30*/  @P4 STG.E.U16 [R12.64], R17 ;  /* 0x000000110c004986 */ /* 0x0003e2000c101506 */
[----:B---3--:R-:W-:-:S03]  /*62c40*/  ISETP.LT.AND P1, PT, R5, c[0x0][0x17c], !P0 ;  /* 0x00005f0005007a0c */ /* 0x008fc60004721270 */
[----:B------:R-:W3:Y:S04]  /*62c50*/  LDL.LU R5, [R1+0x15f4] ;  /* 0x0015f40001057983 */ /* 0x000ee80000300800 */
[----:B0-----:R-:W-:Y:S04]  /*62c60*/  STL [R1+0x34], R21 ;  /* 0x0000341501007387 */ /* 0x001fe80000100800 */
[----:B------:R-:W-:Y:S04]  /*62c70*/  STL.64 [R1+0x38], R22 ;  /* 0x0000381601007387 */ /* 0x000fe80000100a00 */
[----:B------:R-:W-:Y:S04]  /*62c80*/  STL [R1+0x17e4], R27 ;  /* 0x0017e41b01007387 */ /* 0x000fe80000100800 */
[----:B------:R-:W-:Y:S04]  /*62c90*/  STL [R1+0x17e8], R26 ;  /* 0x0017e81a01007387 */ /* 0x000fe80000100800 */
[----:B------:R-:W0:Y:S04]  /*62ca0*/  LDS.128 R24, [R25+0x1000] ;  /* 0x0010000019187984 */ /* 0x000e280000000c00 */
[----:B------:R-:W4:Y:S04]  /*62cb0*/  LDL.LU R18, [R1+0x15f8] ;  /* 0x0015f80001127983 */ /* 0x000f280000300800 */
[----:B-1----:R-:W5:Y:S04]  /*62cc0*/  LDL.LU R17, [R1+0x15fc] ;  /* 0x0015fc0001117983 */ /* 0x002f680000300800 */
[----:B0-----:R-:W-:Y:S01]  /*62cd0*/  STL [R1+0x2c], R27 ;  /* 0x00002c1b01007387 */ /* 0x001fe20000100800 */
[----:B------:R-:W-:-:S03]  /*62ce0*/  IMAD.MOV.U32 R11, RZ, RZ, R26 ;  /* 0x000000ffff0b7224 */ /* 0x000fc600078e001a */
[----:B------:R-:W4:Y:S01]  /*62cf0*/  LDL.LU R26, [R1+0x17e8] ;  /* 0x0017e800011a7983 */ /* 0x000f220000300800 */
[----:B--2---:R-:W-:-:S03]  /*62d00*/  ISETP.LT.AND P4, PT, R6, c[0x0][0x17c], !P0 ;  /* 0x00005f0006007a0c */ /* 0x004fc60004781270 */
[----:B------:R-:W2:Y:S01]  /*62d10*/  LDL.LU R6, [R1+0x1600] ;  /* 0x0016000001067983 */ /* 0x000ea20000300800 */
[----:B------:R-:W-:Y:S02]  /*62d20*/  ISETP.LT.AND P3, PT, R19, c[0x0][0x17c], !P0 ;  /* 0x00005f0013007a0c */ /* 0x000fe40004761270 */
        /* <DEDUP_REMOVED lines=8> */
[----:B------:R-:W-:-:S03]  /*62db0*/  IADD3 R3, R4, c[0x0][0x198], RZ ;  /* 0x0000660004037a10 */ /* 0x000fc60007ffe0ff */
[----:B------:R1:W-:Y:S01]  /*62dc0*/  @P5 STG.E.U16 [R12.64], R8 ;  /* 0x000000080c005986 */ /* 0x0003e2000c101506 */
[----:B0-----:R-:W-:-:S04]  /*62dd0*/  LEA R14, P6, R4, R0, 0x1 ;  /* 0x00000000040e7211 */ /* 0x001fc800078c08ff */
[----:B------:R-:W-:Y:S02]  /*62de0*/  LEA.HI.X.SX32 R15, R4, R2, 0x1, P6 ;  /* 0x00000002040f7211 */ /* 0x000fe400030f0eff */
[C---:B-1----:R-:W-:Y:S02]  /*62df0*/  LEA R12, P6, R3.reuse, R0, 0x1 ;  /* 0x00000000030c7211 */ /* 0x042fe400078c08ff */
[----:B------:R-:W-:Y:S02]  /*62e00*/  PRMT R8, R8, 0x7632, R8 ;  /* 0x0000763208087816 */ /* 0x000fe40000000008 */
[----:B------:R-:W-:-:S03]  /*62e10*/  LEA.HI.X.SX32 R13, R3, R2, 0x1, P6 ;  /* 0x00000002030d7211 */ /* 0x000fc600030f0eff */
[----:B------:R0:W-:Y:S01]  /*62e20*/  @P2 STG.E.U16 [R14.64], R8 ;  /* 0x000000080e002986 */ /* 0x0001e2000c101506 */
[----:B------:R-:W-:-:S03]  /*62e30*/  IMAD.MOV.U32 R21, RZ, RZ, R20 ;  /* 0x000000ffff157224 */ /* 0x000fc600078e0014 */
[----:B------:R-:W-:Y:S01]  /*62e40*/  @P1 STG.E.U16 [R12.64], R7 ;  /* 0x000000070c001986 */ /* 0x000fe2000c101506 */
[----:B------:R-:W-:Y:S02]  /*62e50*/  IMAD.MOV.U32 R20, RZ, RZ, R24 ;  /* 0x000000ffff147224 */ /* 0x000fe400078e0018 */
[----:B------:R-:W-:Y:S01]  /*62e60*/  IMAD.MOV.U32 R10, RZ, RZ, R25 ;  /* 0x000000ffff0a7224 */ /* 0x000fe200078e0019 */
[----:B0-----:R-:W-:Y:S02]  /*62e70*/  PRMT R8, R7, 0x7632, R8 ;  /* 0x0000763207087816 */ /* 0x001fe40000000008 */
[----:B---3--:R-:W-:Y:S02]  /*62e80*/  ISETP.LT.AND P3, PT, R5, c[0x0][0x17c], !P0 ;  /* 0x00005f0005007a0c */ /* 0x008fe40004761270 */
[----:B------:R-:W3:Y:S04]  /*62e90*/  LDL.LU R5, [R1+0x1604] ;  /* 0x0016040001057983 */ /* 0x000ee80000300800 */
[----:B------:R-:W-:Y:S04]  /*62ea0*/  STL.64 [R1+0x17c0], R10 ;  /* 0x0017c00a01007387 */ /* 0x000fe80000100a00 */
[----:B----4-:R-:W0:Y:S04]  /*62eb0*/  LDS.128 R12, [R26+0x1000] ;  /* 0x001000001a0c7984 */ /* 0x010e280000000c00 */
[----:B------:R-:W1:Y:S04]  /*62ec0*/  LDS.128 R24, [R29+0x1800] ;  /* 0x001800001d187984 */ /* 0x000e680000000c00 */
[----:B0-----:R0:W-:Y:S04]  /*62ed0*/  STL.64 [R1+0x17c8], R14 ;  /* 0x0017c80e01007387 */ /* 0x0011e80000100a00 */
[----:B0-----:R-:W4:Y:S04]  /*62ee0*/  LDL.LU R14, [R1+0x1608] ;  /* 0x00160800010e7983 */ /* 0x001f280000300800 */
[----:B------:R-:W4:Y:S04]  /*62ef0*/  LDL.LU R11, [R1+0x160c] ;  /* 0x00160c00010b7983 */ /* 0x000f280000300800 */
[----:B-1----:R0:W-:Y:S04]  /*62f00*/  STL [R1+0x1c], R27 ;  /* 0x00001c1b01007387 */ /* 0x0021e80000100800 */
[----:B0-----:R-:W4:Y:S01]  /*62f10*/  LDL.LU R27, [R1+0x17e4] ;  /* 0x0017e400011b7983 */ /* 0x001f220000300800 */
[----:B--2---:R-:W-:Y:S01]  /*62f20*/  ISETP.LT.AND P1, PT, R6, c[0x0][0x17c], !P0 ;  /* 0x00005f0006007a0c */ /* 0x004fe20004721270 */
[----:B------:R-:W-:-:S02]  /*62f30*/  IMAD.MOV.U32 R6, RZ, RZ, R25 ;  /* 0x000000ffff067224 */ /* 0x000fc400078e0019 */
[----:B------:R-:W-:Y:S01]  /*62f40*/  IMAD.MOV.U32 R7, RZ, RZ, R26 ;  /* 0x000000ffff077224 */ /* 0x000fe200078e001a */
[----:B------:R-:W2:Y:S04]  /*62f50*/  LDL.LU R10, [R1+0x1610] ;  /* 0x00161000010a7983 */ /* 0x000ea80000300800 */
[----:B------:R0:W-:Y:S04]  /*62f60*/  STL.64 [R1+0x17d0], R6 ;  /* 0x0017d00601007387 */ /* 0x0001e80000100a00 */
[----:B0-----:R-:W2:Y:S01]  /*62f70*/  LDL.LU R6, [R1+0x1614] ;  /* 0x0016140001067983 */ /* 0x001ea20000300800 */
[----:B------:R-:W-:-:S02]  /*62f80*/  IADD3 R4, R3, c[0x0][0x198], RZ ;  /* 0x0000660003047a10 */ /* 0x000fc40007ffe0ff */
[----:B-----5:R-:W-:Y:S01]  /*62f90*/  ISETP.LT.AND P2, PT, R17, c[0x0][0x17c], !P0 ;  /* 0x00005f0011007a0c */ /* 0x020fe20004741270 */
[----:B------:R-:W5:Y:S01]  /*62fa0*/  LDL.LU R7, [R1+0x1618] ;  /* 0x0016180001077983 */ /* 0x000f620000300800 */
[----:B------:R-:W-:-:S04]  /*62fb0*/  LEA R16, P6, R4, R0, 0x1 ;  /* 0x0000000004107211 */ /* 0x000fc800078c08ff */
[----:B------:R-:W-:-:S05]  /*62fc0*/  LEA.HI.X.SX32 R17, R4, R2, 0x1, P6 ;  /* 0x0000000204117211 */ /* 0x000fca00030f0eff */
[----:B------:R0:W-:Y:S01]  /*62fd0*/  @P4 STG.E.U16 [R16.64], R8 ;  /* 0x0000000810004986 */ /* 0x0001e2000c101506 */
[----:B------:R-:W-:Y:S02]  /*62fe0*/  IADD3 R3, R4, c[0x0][0x198], RZ ;  /* 0x0000660004037a10 */ /* 0x000fe40007ffe0ff */
[----:B------:R-:W-:Y:S02]  /*62ff0*/  ISETP.LT.AND P5, PT, R18, c[0x0][0x17c], !P0 ;  /* 0x00005f0012007a0c */ /* 0x000fe400047a1270 */
[C---:B------:R-:W-:Y:S02]  /*63000*/  LEA R18, P6, R3.reuse, R0, 0x1 ;  /* 0x0000000003127211 */ /* 0x040fe400078c08ff */
[C---:B------:R-:W-:Y:S02]  /*63010*/  IADD3 R4, R3.reuse, c[0x0][0x198], RZ ;  /* 0x0000660003047a10 */ /* 0x040fe40007ffe0ff */
[----:B------:R-:W-:Y:S02]  /*63020*/  LEA.HI.X.SX32 R19, R3, R2, 0x1, P6 ;  /* 0x0000000203137211 */ /* 0x000fe400030f0eff */
[----:B------:R-:W-:-:S02]  /*63030*/  IADD3 R3, R4, c[0x0][0x198], RZ ;  /* 0x0000660004037a10 */ /* 0x000fc40007ffe0ff */
[C---:B0-----:R-:W-:Y:S01]  /*63040*/  LEA R16, P6, R4.reuse, R0, 0x1 ;  /* 0x0000000004107211 */ /* 0x041fe200078c08ff */
[----:B------:R0:W-:Y:S01]  /*63050*/  @P3 STG.E.U16 [R18.64], R21 ;  /* 0x0000001512003986 */ /* 0x0001e2000c101506 */
[----:B------:R-:W-:Y:S02]  /*63060*/  PRMT R8, R21, 0x7632, R8 ;  /* 0x0000763215087816 */ /* 0x000fe40000000008 */
[----:B------:R-:W-:Y:S02]  /*63070*/  LEA.HI.X.SX32 R17, R4, R2, 0x1, P6 ;  /* 0x0000000204117211 */ /* 0x000fe400030f0eff */
[----:B------:R-:W-:-:S03]  /*63080*/  IADD3 R4, R3, c[0x0][0x198], RZ ;  /* 0x0000660003047a10 */ /* 0x000fc60007ffe0ff */
[----:B------:R1:W-:Y:S01]  /*63090*/  @P5 STG.E.U16 [R16.64], R8 ;  /* 0x0000000810005986 */ /* 0x0003e2000c101506 */
[----:B0-----:R-:W-:-:S04]  /*630a0*/  LEA R18, P6, R3, R0, 0x1 ;  /* 0x0000000003127211 */ /* 0x001fc800078c08ff */
[----:B------:R-:W-:Y:S02]  /*630b0*/  LEA.HI.X.SX32 R19, R3, R2, 0x1, P6 ;  /* 0x0000000203137211 */ /* 0x000fe400030f0eff */
[----:B-1----:R-:W-:Y:S02]  /*630c0*/  LEA R16, P6, R4, R0, 0x1 ;  /* 0x0000000004107211 */ /* 0x002fe400078c08ff */
[----:B------:R-:W-:Y:S02]  /*630d0*/  PRMT R8, R20, 0x7632, R8 ;  /* 0x0000763214087816 */ /* 0x000fe40000000008 */
[----:B------:R-:W-:Y:S01]  /*630e0*/  LEA.HI.X.SX32 R17, R4, R2, 0x1, P6 ;  /* 0x0000000204117211 */ /* 0x000fe200030f0eff */
[----:B------:R-:W-:Y:S04]  /*630f0*/  @P2 STG.E.U16 [R18.64], R20 ;  /* 0x0000001412002986 */ /* 0x000fe8000c101506 */
[----:B------:R-:W-:Y:S01]  /*63100*/  @P1 STG.E.U16 [R16.64], R8 ;  /* 0x0000000810001986 */ /* 0x000fe2000c101506 */
[----:B---3--:R-:W-:Y:S01]  /*63110*/  ISETP.LT.AND P4, PT, R5, c[0x0][0x17c], !P0 ;  /* 0x00005f0005007a0c */ /* 0x008fe20004781270 */
[----:B------:R-:W-:-:S02]  /*63120*/  IMAD.MOV.U32 R5, RZ, RZ, R24 ;  /* 0x000000ffff057224 */ /* 0x000fc400078e0018 */
[----:B----4-:R-:W0:Y:S01]  /*63130*/  LDS.128 R24, [R27+0x1800] ;  /* 0x001800001b187984 */ /* 0x010e220000000c00 */
[----:B--2---:R-:W-:-:S03]  /*63140*/  ISETP.LT.AND P1, PT, R6, c[0x0][0x17c], !P0 ;  /* 0x00005f0006007a0c */ /* 0x004fc60004721270 */
[----:B0-----:R-:W-:Y:S04]  /*63150*/  STL.64 [R1+0x17d8], R26 ;  /* 0x0017d81a01007387 */ /* 0x001fe80000100a00 */
[----:B------:R-:W2:Y:S04]  /*63160*/  LDL.LU R6, [R1+0x161c] ;  /* 0x00161c0001067983 */ /* 0x000ea80000300800 */
[----:B------:R-:W0:Y:S01]  /*63170*/  S2R R20, SR_TID.X ;  /* 0x0000000000147919 */ /* 0x000e220000002100 */
[----:B------:R-:W-:Y:S02]  /*63180*/  IADD3 R3, R4, c[0x0][0x198], RZ ;  /* 0x0000660004037a10 */ /* 0x000fe40007ffe0ff */
[----:B------:R-:W-:-:S02]  /*63190*/  ISETP.LT.AND P5, PT, R11, c[0x0][0x17c], !P0 ;  /* 0x00005f000b007a0c */ /* 0x000fc400047a1270 */
[C---:B------:R-:W-:Y:S02]  /*631a0*/  LEA R22, P6, R3.reuse, R0, 0x1 ;  /* 0x0000000003167211 */ /* 0x040fe400078c08ff */
[----:B------:R-:W-:Y:S02]  /*631b0*/  ISETP.LT.AND P3, PT, R14, c[0x0][0x17c], !P0 ;  /* 0x00005f000e007a0c */ /* 0x000fe40004761270 */
[C---:B------:R-:W-:Y:S02]  /*631c0*/  IADD3 R4, R3.reuse, c[0x0][0x198], RZ ;  /* 0x0000660003047a10 */ /* 0x040fe40007ffe0ff */
[----:B------:R-:W-:Y:S02]  /*631d0*/  LEA.HI.X.SX32 R23, R3, R2, 0x1, P6 ;  /* 0x0000000203177211 */ /* 0x000fe400030f0eff */
[----:B------:R-:W-:Y:S01]  /*631e0*/  PRMT R8, R12, 0x7632, R8 ;  /* 0x000076320c087816 */ /* 0x000fe20000000008 */
[C---:B0-----:R-:W-:Y:S01]  /*631f0*/  IMAD.SHL.U32 R11, R20.reuse, 0x1000, RZ ;  /* 0x00001000140b7824 */ /* 0x041fe200078e00ff */
[----:B------:R-:W-:-:S02]  /*63200*/  LOP3.LUT R21, R20, 0x7f, RZ, 0xc0, !PT ;  /* 0x0000007f14157812 */ /* 0x000fc400078ec0ff */
[C---:B------:R-:W-:Y:S02]  /*63210*/  LEA R20, P6, R4.reuse, R0, 0x1 ;  /* 0x0000000004147211 */ /* 0x040fe400078c08ff */
[----:B------:R-:W-:Y:S01]  /*63220*/  LOP3.LUT R11, R11, 0x6000, RZ, 0xc0, !PT ;  /* 0x000060000b0b7812 */ /* 0x000fe200078ec0ff */
[----:B------:R-:W-:Y:S04]  /*63230*/  @P4 STG.E.U16 [R22.64], R12 ;  /* 0x0000000c16004986 */ /* 0x000fe8000c101506 */
[----:B------:R-:W-:Y:S01]  /*63240*/  IMAD R11, R21, 0x10, R11 ;  /* 0x00000010150b7824 */ /* 0x000fe200078e020b */
[----:B------:R-:W-:Y:S02]  /*63250*/  LEA.HI.X.SX32 R21, R4, R2, 0x1, P6 ;  /* 0x0000000204157211 */ /* 0x000fe400030f0eff */
[----:B------:R-:W-:-:S02]  /*63260*/  ISETP.LT.AND P2, PT, R10, c[0x0][0x17c], !P0 ;  /* 0x00005f000a007a0c */ /* 0x000fc40004741270 */
[----:B------:R-:W3:Y:S01]  /*63270*/  LDL.LU R10, [R1+0x1620] ;  /* 0x00162000010a7983 */ /* 0x000ee20000300800 */
[----:B-----5:R-:W-:-:S03]  /*63280*/  ISETP.LT.AND P4, PT, R7, c[0x0][0x17c], !P0 ;  /* 0x00005f0007007a0c */ /* 0x020fc60004781270 */
[----:B------:R-:W4:Y:S04]  /*63290*/  LDL.LU R7, [R1+0x1624] ;  /* 0x0016240001077983 */ /* 0x000f280000300800 */
[----:B------:R-:W-:Y:S04]  /*632a0*/  @P3 STG.E.U16 [R20.64], R8 ;  /* 0x0000000814003986 */ /* 0x000fe8000c101506 */
[----:B------:R-:W0:Y:S01]  /*632b0*/  S2R R15, SR_TID.X ;  /* 0x00000000000f7919 */ /* 0x000e220000002100 */
[----:B--2---:R-:W-:-:S03]  /*632c0*/  ISETP.LT.AND P3, PT, R6, c[0x0][0x17c], !P0 ;  /* 0x00005f0006007a0c */ /* 0x004fc60004761270 */
[----:B------:R-:W2:Y:S01]  /*632d0*/  LDL.LU R6, [R1+0x1628] ;  /* 0x0016280001067983 */ /* 0x000ea20000300800 */
[C---:B0-----:R-:W-:Y:S01]  /*632e0*/  LOP3.LUT R14, R15.reuse, 0x7f, RZ, 0xc0, !PT ;  /* 0x0000007f0f0e7812 */ /* 0x041fe200078ec0ff */
[----:B------:R-:W-:Y:S01]  /*632f0*/  IMAD.SHL.U32 R15, R15, 0x1000, RZ ;  /* 0x000010000f0f7824 */ /* 0x000fe200078e00ff */
[----:B------:R-:W-:-:S04]  /*63300*/  LOP3.LUT R11, R11, 0x40, RZ, 0x3c, !PT ;  /* 0x000000400b0b7812 */ /* 0x000fc800078e3cff */
[----:B------:R-:W-:Y:S01]  /*63310*/  LOP3.LUT R15, R15, 0x6000, RZ, 0xc0, !PT ;  /* 0x000060000f0f7812 */ /* 0x000fe200078ec0ff */
[----:B------:R0:W1:Y:S01]  /*63320*/  LDS.128 R16, [R11+0x1800] ;  /* 0x001800000b107984 */ /* 0x0000620000000c00 */
[----:B------:R-:W-:-:S03]  /*63330*/  IADD3 R3, R4, c[0x0][0x198], RZ ;  /* 0x0000660004037a10 */ /* 0x000fc60007ffe0ff */
[----:B------:R-:W-:Y:S01]  /*63340*/  IMAD R15, R14, 0x10, R15 ;  /* 0x000000100e0f7824 */ /* 0x000fe200078e020f */
[C---:B------:R-:W-:Y:S01]  /*63350*/  IADD3 R4, R3.reuse, c[0x0][0x198], RZ ;  /* 0x0000660003047a10 */ /* 0x040fe20007ffe0ff */
[----:B0-----:R-:W-:Y:S01]  /*63360*/  IMAD.MOV.U32 R11, RZ, RZ, R28 ;  /* 0x000000ffff0b7224 */ /* 0x001fe200078e001c */
[----:B------:R-:W-:Y:S02]  /*63370*/  LEA R28, P6, R3, R0, 0x1 ;  /* 0x00000000031c7211 */ /* 0x000fe400078c08ff */
[----:B------:R-:W-:Y:S02]  /*63380*/  LOP3.LUT R15, R15, 0x60, RZ, 0x3c, !PT ;  /* 0x000000600f0f7812 */ /* 0x000fe400078e3cff */
[----:B------:R-:W-:Y:S02]  /*63390*/  LEA.HI.X.SX32 R29, R3, R2, 0x1, P6 ;  /* 0x00000002031d7211 */ /* 0x000fe400030f0eff */
[C---:B------:R-:W-:Y:S01]  /*633a0*/  LEA R14, P6, R4.reuse, R0, 0x1 ;  /* 0x00000000040e7211 */ /* 0x040fe200078c08ff */
[----:B------:R0:W5:Y:S01]  /*633b0*/  LDS.128 R20, [R15+0x1800] ;  /* 0x001800000f147984 */ /* 0x0001620000000c00 */
[----:B------:R-:W-:-:S03]  /*633c0*/  IADD3 R3, R4, c[0x0][0x198], RZ ;  /* 0x0000660004037a10 */ /* 0x000fc60007ffe0ff */
[----:B------:R3:W-:Y:S01]  /*633d0*/  @P5 STG.E.U16 [R28.64], R5 ;  /* 0x000000051c005986 */ /* 0x0007e2000c101506 */
[----:B------:R-:W-:Y:S02]  /*633e0*/  PRMT R8, R5, 0x7632, R8 ;  /* 0x0000763205087816 */ /* 0x000fe40000000008 */
[----:B0-----:R-:W-:Y:S02]  /*633f0*/  LEA.HI.X.SX32 R15, R4, R2, 0x1, P6 ;  /* 0x00000002040f7211 */ /* 0x001fe400030f0eff */
[C---:B---3--:R-:W-:Y:S01]  /*63400*/  LEA R28, P6, R3.reuse, R0, 0x1 ;  /* 0x00000000031c7211 */ /* 0x048fe200078c08ff */
[----:B------:R-:W3:Y:S03]  /*63410*/  LDL.LU R5, [R1+0x17e0] ;  /* 0x0017e00001057983 */ /* 0x000ee60000300800 */
[----:B------:R-:W-:Y:S01]  /*63420*/  LEA.HI.X.SX32 R29, R3, R2, 0x1, P6 ;  /* 0x00000002031d7211 */ /* 0x000fe200030f0eff */
[----:B------:R0:W-:Y:S01]  /*63430*/  @P2 STG.E.U16 [R14.64], R8 ;  /* 0x000000080e002986 */ /* 0x0001e2000c101506 */
[----:B------:R-:W-:-:S02]  /*63440*/  ISETP.LT.AND P5, PT, R10, c[0x0][0x17c], !P0 ;  /* 0x00005f000a007a0c */ /* 0x000fc400047a1270 */
[----:B------:R-:W-:Y:S01]  /*63450*/  IADD3 R4, R3, c[0x0][0x198], RZ ;  /* 0x0000660003047a10 */ /* 0x000fe20007ffe0ff */
[----:B------:R-:W3:Y:S01]  /*63460*/  LDL.LU R10, [R1+0x162c] ;  /* 0x00162c00010a7983 */ /* 0x000ee20000300800 */
[----:B----4-:R-:W-:-:S03]  /*63470*/  ISETP.LT.AND P2, PT, R7, c[0x0][0x17c], !P0 ;  /* 0x00005f0007007a0c */ /* 0x010fc60004741270 */
[----:B------:R-:W4:Y:S04]  /*63480*/  LDL.LU R7, [R1+0x1630] ;  /* 0x0016300001077983 */ /* 0x000f280000300800 */
[----:B------:R1:W-:Y:S01]  /*63490*/  @P1 STG.E.U16 [R28.64], R24 ;  /* 0x000000181c001986 */ /* 0x0003e2000c101506 */
[----:B0-----:R-:W-:-:S04]  /*634a0*/  LEA R14, P6, R4, R0, 0x1 ;  /* 0x00000000040e7211 */ /* 0x001fc800078c08ff */
[----:B------:R-:W-:Y:S02]  /*634b0*/  LEA.HI.X.SX32 R15, R4, R2, 0x1, P6 ;  /* 0x00000002040f7211 */ /* 0x000fe400030f0eff */
[----:B-1----:R-:W-:-:S05]  /*634c0*/  PRMT R24, R24, 0x7632, R24 ;  /* 0x0000763218187816 */ /* 0x002fca0000000018 */
[----:B------:R0:W-:Y:S02]  /*634d0*/  @P4 STG.E.U16 [R14.64], R24 ;  /* 0x000000180e004986 */ /* 0x0001e4000c101506 */
[----:B0-----:R-:W-:Y:S01]  /*634e0*/  IMAD.MOV.U32 R15, RZ, RZ, R11 ;  /* 0x000000ffff0f7224 */ /* 0x001fe200078e000b */
[----:B--2---:R-:W-:Y:S02]  /*634f0*/  ISETP.LT.AND P1, PT, R6, c[0x0][0x17c], !P0 ;  /* 0x00005f0006007a0c */ /* 0x004fe40004721270 */
[----:B------:R-:W2:Y:S04]  /*63500*/  LDL.LU R6, [R1+0x1634] ;  /* 0x0016340001067983 */ /* 0x000ea80000300800 */
[----:B------:R-:W2:Y:S04]  /*63510*/  LDL.LU R24, [R1+0x54] ;  /* 0x0000540001187983 */ /* 0x000ea80000300800 */
[----:B------:R-:W2:Y:S01]  /*63520*/  LDL.LU R11, [R1+0x1638] ;  /* 0x00163800010b7983 */ /* 0x000ea20000300800 */
[----:B------:R-:W-:-:S04]  /*63530*/  IADD3 R3, R4, c[0x0][0x198], RZ ;  /* 0x0000660004037a10 */ /* 0x000fc80007ffe0ff */
[C---:B------:R-:W-:Y:S02]  /*63540*/  LEA R28, P6, R3.reuse, R0, 0x1 ;  /* 0x00000000031c7211 */ /* 0x040fe400078c08ff */
[C---:B------:R-:W-:Y:S02]  /*63550*/  IADD3 R4, R3.reuse, c[0x0][0x198], RZ ;  /* 0x0000660003047a10 */ /* 0x040fe40007ffe0ff */
[----:B------:R-:W-:Y:S02]  /*63560*/  LEA.HI.X.SX32 R29, R3, R2, 0x1, P6 ;  /* 0x00000002031d7211 */ /* 0x000fe400030f0eff */
[----:B------:R-:W-:-:S03]  /*63570*/  LEA R26, P6, R4, R0, 0x1 ;  /* 0x00000000041a7211 */ /* 0x000fc600078c08ff */
[----:B------:R0:W-:Y:S01]  /*63580*/  @P3 STG.E.U16 [R28.64], R16 ;  /* 0x000000101c003986 */ /* 0x0001e2000c101506 */
[C---:B------:R-:W-:Y:S02]  /*63590*/  LEA.HI.X.SX32 R27, R4.reuse, R2, 0x1, P6 ;  /* 0x00000002041b7211 */ /* 0x040fe400030f0eff */
[----:B------:R-:W-:Y:S02]  /*635a0*/  IADD3 R3, R4, c[0x0][0x198], RZ ;  /* 0x0000660004037a10 */ /* 0x000fe40007ffe0ff */
[----:B0-----:R-:W-:Y:S02]  /*635b0*/  PRMT R16, R16, 0x7632, R16 ;  /* 0x0000763210107816 */ /* 0x001fe40000000010 */
[----:B------:R-:W-:-:S03]  /*635c0*/  LEA R28, P6, R3, R0, 0x1 ;  /* 0x00000000031c7211 */ /* 0x000fc600078c08ff */
[----:B------:R-:W-:Y:S01]  /*635d0*/  @P5 STG.E.U16 [R26.64], R16 ;  /* 0x000000101a005986 */ /* 0x000fe2000c101506 */
[----:B------:R-:W-:Y:S02]  /*635e0*/  LEA.HI.X.SX32 R29, R3, R2, 0x1, P6 ;  /* 0x00000002031d7211 */ /* 0x000fe400030f0eff */
[----:B---3--:R-:W-:Y:S02]  /*635f0*/  ISETP.LT.AND P4, PT, R10, c[0x0][0x17c], !P0 ;  /* 0x00005f000a007a0c */ /* 0x008fe40004781270 */
[----:B----4-:R-:W-:Y:S02]  /*63600*/  ISETP.LT.AND P3, PT, R7, c[0x0][0x17c], !P0 ;  /* 0x00005f0007007a0c */ /* 0x010fe40004761270 */
[----:B------:R-:W3:Y:S04]  /*63610*/  LDL.LU R7, [R1+0x163c] ;  /* 0x00163c0001077983 */ /* 0x000ee80000300800 */
[----:B------:R-:W4:Y:S04]  /*63620*/  LDL.LU R10, [R1+0x44] ;  /* 0x00004400010a7983 */ /* 0x000f280000300800 */
[----:B-----5:R0:W-:Y:S01]  /*63630*/  @P2 STG.E.U16 [R28.64], R20 ;  /* 0x000000141c002986 */ /* 0x0201e2000c101506 */
[----:B--2---:R-:W-:-:S03]  /*63640*/  ISETP.LT.AND P5, PT, R6, c[0x0][0x17c], !P0 ;  /* 0x00005f0006007a0c */ /* 0x004fc600047a1270 */
[----:B------:R-:W2:Y:S01]  /*63650*/  LDL.LU R6, [R1+0x1640] ;  /* 0x0016400001067983 */ /* 0x000ea20000300800 */
[----:B------:R-:W-:-:S03]  /*63660*/  ISETP.LT.AND P2, PT, R11, c[0x0][0x17c], !P0 ;  /* 0x00005f000b007a0c */ /* 0x000fc60004741270 */
[----:B------:R-:W5:Y:S01]  /*63670*/  LDL.LU R11, [R1+0x1644] ;  /* 0x00164400010b7983 */ /* 0x000f620000300800 */
[----:B------:R-:W-:Y:S02]  /*63680*/  IADD3 R4, R3, c[0x0][0x198], RZ ;  /* 0x0000660003047a10 */ /* 0x000fe40007ffe0ff */
[----:B0-----:R-:W-:Y:S01]  /*63690*/  PRMT R20, R20, 0x7632, R20 ;  /* 0x0000763214147816 */ /* 0x001fe20000000014 */
[----:B------:R-:W5:Y:S01]  /*636a0*/  LDL.LU R14, [R1+0x74] ;  /* 0x00007400010e7983 */ /* 0x000f620000300800 */
[C---:B------:R-:W-:Y:S02]  /*636b0*/  LEA R26, P6, R4.reuse, R0, 0x1 ;  /* 0x00000000041a7211 */ /* 0x040fe400078c08ff */
[C---:B------:R-:W-:Y:S02]  /*636c0*/  IADD3 R3, R4.reuse, c[0x0][0x198], RZ ;  /* 0x0000660004037a10 */ /* 0x040fe40007ffe0ff */
[----:B------:R-:W-:Y:S02]  /*636d0*/  LEA.HI.X.SX32 R27, R4, R2, 0x1, P6 ;  /* 0x00000002041b7211 */ /* 0x000fe400030f0eff */
[----:B------:R-:W-:-:S02]  /*636e0*/  LEA R28, P6, R3, R0, 0x1 ;  /* 0x00000000031c7211 */ /* 0x000fc400078c08ff */
[C---:B------:R-:W-:Y:S01]  /*636f0*/  IADD3 R4, R3.reuse, c[0x0][0x198], RZ ;  /* 0x0000660003047a10 */ /* 0x040fe20007ffe0ff */
[----:B------:R0:W-:Y:S01]  /*63700*/  @P1 STG.E.U16 [R26.64], R20 ;  /* 0x000000141a001986 */ /* 0x0001e2000c101506 */
[----:B------:R-:W-:Y:S02]  /*63710*/  LEA.HI.X.SX32 R29, R3, R2, 0x1, P6 ;  /* 0x00000002031d7211 */ /* 0x000fe400030f0eff */
[----:B------:R-:W-:Y:S02]  /*63720*/  IADD3 R3, R4, c[0x0][0x198], RZ ;  /* 0x0000660004037a10 */ /* 0x000fe40007ffe0ff */
[----:B------:R-:W-:Y:S01]  /*63730*/  PRMT R8, R24, 0x7632, R8 ;  /* 0x0000763218087816 */ /* 0x000fe20000000008 */
[----:B------:R1:W-:Y:S01]  /*63740*/  @P4 STG.E.U16 [R28.64], R24 ;  /* 0x000000181c004986 */ /* 0x0003e2000c101506 */
[----:B0-----:R-:W-:-:S04]  /*63750*/  LEA R26, P6, R4, R0, 0x1 ;  /* 0x00000000041a7211 */ /* 0x001fc800078c08ff */
[----:B------:R-:W-:Y:S02]  /*63760*/  LEA.HI.X.SX32 R27, R4, R2, 0x1, P6 ;  /* 0x00000002041b7211 */ /* 0x000fe400030f0eff */
[C---:B-1----:R-:W-:Y:S02]  /*63770*/  LEA R28, P6, R3.reuse, R0, 0x1 ;  /* 0x00000000031c7211 */ /* 0x042fe400078c08ff */
[C---:B------:R-:W-:Y:S01]  /*63780*/  IADD3 R4, R3.reuse, c[0x0][0x198], RZ ;  /* 0x0000660003047a10 */ /* 0x040fe20007ffe0ff */
[----:B------:R0:W-:Y:S01]  /*63790*/  @P3 STG.E.U16 [R26.64], R8 ;  /* 0x000000081a003986 */ /* 0x0001e2000c101506 */
[----:B------:R-:W-:Y:S02]  /*637a0*/  LEA.HI.X.SX32 R29, R3, R2, 0x1, P6 ;  /* 0x00000002031d7211 */ /* 0x000fe400030f0eff */
[----:B---3--:R-:W-:Y:S02]  /*637b0*/  ISETP.LT.AND P1, PT, R7, c[0x0][0x17c], !P0 ;  /* 0x00005f0007007a0c */ /* 0x008fe40004721270 */
[----:B------:R-:W3:Y:S01]  /*637c0*/  LDL.LU R7, [R1+0x1648] ;  /* 0x0016480001077983 */ /* 0x000ee20000300800 */
[----:B0-----:R-:W-:-:S02]  /*637d0*/  LEA R26, P6, R4, R0, 0x1 ;  /* 0x00000000041a7211 */ /* 0x001fc400078c08ff */
[----:B----4-:R-:W-:Y:S02]  /*637e0*/  PRMT R8, R10, 0x7632, R8 ;  /* 0x000076320a087816 */ /* 0x010fe40000000008 */
[----:B------:R-:W-:Y:S01]  /*637f0*/  LEA.HI.X.SX32 R27, R4, R2, 0x1, P6 ;  /* 0x00000002041b7211 */ /* 0x000fe200030f0eff */
[----:B------:R0:W-:Y:S04]  /*63800*/  @P5 STG.E.U16 [R28.64], R10 ;  /* 0x0000000a1c005986 */ /* 0x0001e8000c101506 */
[----:B------:R1:W-:Y:S01]  /*63810*/  @P2 STG.E.U16 [R26.64], R8 ;  /* 0x000000081a002986 */ /* 0x0003e2000c101506 */
[----:B--2---:R-:W-:-:S03]  /*63820*/  ISETP.LT.AND P4, PT, R6, c[0x0][0x17c], !P0 ;  /* 0x00005f0006007a0c */ /* 0x004fc60004781270 */
[----:B------:R-:W2:Y:S01]  /*63830*/  LDL.LU R6, [R1+0x164c] ;  /* 0x00164c0001067983 */ /* 0x000ea20000300800 */
[----:B-----5:R-:W-:-:S03]  /*63840*/  ISETP.LT.AND P3, PT, R11, c[0x0][0x17c], !P0 ;  /* 0x00005f000b007a0c */ /* 0x020fc60004761270 */
[----:B------:R-:W4:Y:S04]  /*63850*/  LDL.LU R11, [R1+0x1650] ;  /* 0x00165000010b7983 */ /* 0x000f280000300800 */
[----:B0-----:R-:W5:Y:S04]  /*63860*/  LDL.LU R10, [R1+0x1654] ;  /* 0x00165400010a7983 */ /* 0x001f680000300800 */
[----:B-1----:R-:W5:Y:S04]  /*63870*/  LDL.LU.64 R26, [R1+0x17d8] ;  /* 0x0017d800011a7983 */ /* 0x002f680000300a00 */
[----:B------:R-:W5:Y:S01]  /*63880*/  LDL.LU R24, [R1+0x1658] ;  /* 0x0016580001187983 */ /* 0x000f620000300800 */
[----:B------:R-:W-:-:S04]  /*63890*/  IADD3 R3, R4, c[0x0][0x198], RZ ;  /* 0x0000660004037a10 */ /* 0x000fc80007ffe0ff */
[C---:B------:R-:W-:Y:S02]  /*638a0*/  LEA R28, P6, R3.reuse, R0, 0x1 ;  /* 0x00000000031c7211 */ /* 0x040fe400078c08ff */
[C---:B------:R-:W-:Y:S02]  /*638b0*/  IADD3 R4, R3.reuse, c[0x0][0x198], RZ ;  /* 0x0000660003047a10 */ /* 0x040fe40007ffe0ff */
[----:B------:R-:W-:Y:S02]  /*638c0*/  LEA.HI.X.SX32 R29, R3, R2, 0x1, P6 ;  /* 0x00000002031d7211 */ /* 0x000fe400030f0eff */
[----:B------:R-:W-:-:S03]  /*638d0*/  IADD3 R3, R4, c[0x0][0x198], RZ ;  /* 0x0000660004037a10 */ /* 0x000fc60007ffe0ff */
[----:B------:R0:W-:Y:S01]  /*638e0*/  @P1 STG.E.U16 [R28.64], R14 ;  /* 0x0000000e1c001986 */ /* 0x0001e2000c101506 */
[----:B------:R-:W-:Y:S02]  /*638f0*/  PRMT R8, R14, 0x7632, R8 ;  /* 0x000076320e087816 */ /* 0x000fe40000000008 */
[----:B---3--:R-:W-:Y:S02]  /*63900*/  ISETP.LT.AND P5, PT, R7, c[0x0][0x17c], !P0 ;  /* 0x00005f0007007a0c */ /* 0x008fe400047a1270 */
[----:B--2---:R-:W-:Y:S02]  /*63910*/  ISETP.LT.AND P2, PT, R6, c[0x0][0x17c], !P0 ;  /* 0x00005f0006007a0c */ /* 0x004fe40004741270 */
[----:B------:R-:W-:-:S04]  /*63920*/  LEA R6, P6, R4, R0, 0x1 ;  /* 0x0000000004067211 */ /* 0x000fc800078c08ff */
[----:B------:R-:W-:Y:S02]  /*63930*/  LEA.HI.X.SX32 R7, R4, R2, 0x1, P6 ;  /* 0x0000000204077211 */ /* 0x000fe400030f0eff */
[----:B0-----:R-:W-:Y:S02]  /*63940*/  LEA R28, P6, R3, R0, 0x1 ;  /* 0x00000000031c7211 */ /* 0x001fe400078c08ff */
[----:B----4-:R-:W-:Y:S02]  /*63950*/  ISETP.LT.AND P1, PT, R11, c[0x0][0x17c], !P0 ;  /* 0x00005f000b007a0c */ /* 0x010fe40004721270 */
[----:B------:R-:W-:Y:S01]  /*63960*/  LEA.HI.X.SX32 R29, R3, R2, 0x1, P6 ;  /* 0x00000002031d7211 */ /* 0x000fe200030f0eff */
[----:B------:R-:W2:Y:S04]  /*63970*/  LDL.LU R11, [R1+0x165c] ;  /* 0x00165c00010b7983 */ /* 0x000ea80000300800 */
[----:B------:R-:W3:Y:S04]  /*63980*/  LDL.LU R20, [R1+0x94] ;  /* 0x0000940001147983 */ /* 0x000ee80000300800 */
[----:B------:R0:W-:Y:S01]  /*63990*/  @P4 STG.E.U16 [R6.64], R8 ;  /* 0x0000000806004986 */ /* 0x0001e2000c101506 */
[----:B-----5:R-:W-:-:S03]  /*639a0*/  ISETP.LT.AND P4, PT, R10, c[0x0][0x17c], !P0 ;  /* 0x00005f000a007a0c */ /* 0x020fc60004781270 */
[----:B------:R1:W-:Y:S01]  /*639b0*/  @P3 STG.E.U16 [R28.64], R5 ;  /* 0x000000051c003986 */ /* 0x0003e2000c101506 */
[----:B------:R-:W-:-:S03]  /*639c0*/  ISETP.LT.AND P3, PT, R24, c[0x0][0x17c], !P0 ;  /* 0x00005f0018007a0c */ /* 0x000fc60004761270 */
[----:B0-----:R-:W4:Y:S04]  /*639d0*/  LDL.LU.64 R6, [R1+0x17d0] ;  /* 0x0017d00001067983 */ /* 0x001f280000300a00 */
[----:B------:R-:W5:Y:S04]  /*639e0*/  LDL.LU R10, [R1+0x1660] ;  /* 0x00166000010a7983 */ /* 0x000f680000300800 */
[----:B------:R-:W4:Y:S01]  /*639f0*/  LDL.LU R24, [R1+0x1664] ;  /* 0x0016640001187983 */ /* 0x000f220000300800 */
[----:B------:R-:W-:Y:S01]  /*63a00*/  IADD3 R4, R3, c[0x0][0x198], RZ ;  /* 0x0000660003047a10 */ /* 0x000fe20007ffe0ff */
[----:B------:R-:W-:-:S03]  /*63a10*/  IMAD.MOV.U32 R8, RZ, RZ, R15 ;  /* 0x000000ffff087224 */ /* 0x000fc600078e000f */
[C---:B------:R-:W-:Y:S02]  /*63a20*/  LEA R14, P6, R4.reuse, R0, 0x1 ;  /* 0x00000000040e7211 */ /* 0x040fe400078c08ff */
[C---:B------:R-:W-:Y:S02]  /*63a30*/  IADD3 R3, R4.reuse, c[0x0][0x198], RZ ;  /* 0x0000660004037a10 */ /* 0x040fe40007ffe0ff */
[----:B------:R-:W-:Y:S01]  /*63a40*/  LEA.HI.X.SX32 R15, R4, R2, 0x1, P6 ;  /* 0x00000002040f7211 */ /* 0x000fe200030f0eff */
[----:B-1----:R-:W-:Y:S01]  /*63a50*/  IMAD.MOV.U32 R29, RZ, RZ, R8 ;  /* 0x000000ffff1d7224 */ /* 0x002fe200078e0008 */
[----:B------:R-:W-:Y:S02]  /*63a60*/  LEA R4, P6, R3, R0, 0x1 ;  /* 0x0000000003047211 */ /* 0x000fe400078c08ff */
[----:B------:R-:W-:Y:S02]  /*63a70*/  PRMT R12, R5, 0x7632, R12 ;  /* 0x00007632050c7816 */ /* 0x000fe4000000000c */
[----:B------:R-:W-:-:S02]  /*63a80*/  IADD3 R8, R3, c[0x0][0x198], RZ ;  /* 0x0000660003087a10 */ /* 0x000fc40007ffe0ff */
[----:B------:R-:W-:Y:S01]  /*63a90*/  LEA.HI.X.SX32 R5, R3, R2, 0x1, P6 ;  /* 0x0000000203057211 */ /* 0x000fe200030f0eff */
[----:B------:R-:W-:-:S04]  /*63aa0*/  IMAD.MOV.U32 R3, RZ, RZ, R29 ;  /* 0x000000ffff037224 */ /* 0x000fc800078e001d */
[----:B------:R-:W-:Y:S01]  /*63ab0*/  IMAD.MOV.U32 R29, RZ, RZ, R3 ;  /* 0x000000ffff1d7224 */ /* 0x000fe200078e0003 */
[----:B------:R0:W-:Y:S01]  /*63ac0*/  @P5 STG.E.U16 [R14.64], R12 ;  /* 0x0000000c0e005986 */ /* 0x0001e2000c101506 */
[----:B------:R-:W-:-:S03]  /*63ad0*/  LEA R28, P6, R8, R0, 0x1 ;  /* 0x00000000081c7211 */ /* 0x000fc600078c08ff */
[----:B------:R1:W-:Y:S01]  /*63ae0*/  @P2 STG.E.U16 [R4.64], R29 ;  /* 0x0000001d04002986 */ /* 0x0003e2000c101506 */
[----:B------:R-:W-:-:S03]  /*63af0*/  IADD3 R3, R8, c[0x0][0x198], RZ ;  /* 0x0000660008037a10 */ /* 0x000fc60007ffe0ff */
[----:B0-----:R-:W4:Y:S01]  /*63b00*/  LDL.LU.64 R14, [R1+0x17c8] ;  /* 0x0017c800010e7983 */ /* 0x001f220000300a00 */
[----:B-1----:R-:W-:Y:S01]  /*63b10*/  IMAD.MOV.U32 R5, RZ, RZ, R29 ;  /* 0x000000ffff057224 */ /* 0x002fe200078e001d */
[----:B------:R-:W-:Y:S02]  /*63b20*/  LEA.HI.X.SX32 R29, R8, R2, 0x1, P6 ;  /* 0x00000002081d7211 */ /* 0x000fe400030f0eff */
[----:B------:R-:W-:Y:S02]  /*63b30*/  LEA R4, P6, R3, R0, 0x1 ;  /* 0x0000000003047211 */ /* 0x000fe400078c08ff */
[----:B------:R-:W-:Y:S02]  /*63b40*/  PRMT R12, R5, 0x7632, R12 ;  /* 0x00007632050c7816 */ /* 0x000fe4000000000c */
[C---:B------:R-:W-:Y:S02]  /*63b50*/  IADD3 R8, R3.reuse, c[0x0][0x198], RZ ;  /* 0x0000660003087a10 */ /* 0x040fe40007ffe0ff */
[----:B------:R-:W-:Y:S01]  /*63b60*/  LEA.HI.X.SX32 R5, R3, R2, 0x1, P6 ;  /* 0x0000000203057211 */ /* 0x000fe200030f0eff */
[----:B------:R0:W-:Y:S02]  /*63b70*/  @P1 STG.E.U16 [R28.64], R12 ;  /* 0x0000000c1c001986 */ /* 0x0001e4000c101506 */
[----:B0-----:R-:W-:-:S04]  /*63b80*/  LEA R28, P6, R8, R0, 0x1 ;  /* 0x00000000081c7211 */ /* 0x001fc800078c08ff */
[----:B------:R-:W-:Y:S02]  /*63b90*/  LEA.HI.X.SX32 R29, R8, R2, 0x1, P6 ;  /* 0x00000002081d7211 */ /* 0x000fe400030f0eff */
[----:B--2---:R-:W-:Y:S02]  /*63ba0*/  ISETP.LT.AND P5, PT, R11, c[0x0][0x17c], !P0 ;  /* 0x00005f000b007a0c */ /* 0x004fe400047a1270 */
[----:B------:R-:W2:Y:S01]  /*63bb0*/  LDL.LU R11, [R1+0x1668] ;  /* 0x00166800010b7983 */ /* 0x000ea20000300800 */
[----:B---3--:R-:W-:-:S03]  /*63bc0*/  PRMT R12, R20, 0x7632, R12 ;  /* 0x00007632140c7816 */ /* 0x008fc6000000000c */
[----:B------:R0:W-:Y:S04]  /*63bd0*/  @P4 STG.E.U16 [R4.64], R20 ;  /* 0x0000001404004986 */ /* 0x0001e8000c101506 */
[----:B------:R1:W-:Y:S01]  /*63be0*/  @P3 STG.E.U16 [R28.64], R12 ;  /* 0x0000000c1c003986 */ /* 0x0003e2000c101506 */
[----:B-----5:R-:W-:-:S03]  /*63bf0*/  ISETP.LT.AND P2, PT, R10, c[0x0][0x17c], !P0 ;  /* 0x00005f000a007a0c */ /* 0x020fc60004741270 */
[----:B------:R-:W3:Y:S01]  /*63c00*/  LDL.LU R10, [R1+0x166c] ;  /* 0x00166c00010a7983 */ /* 0x000ee20000300800 */
[----:B----4-:R-:W-:-:S03]  /*63c10*/  ISETP.LT.AND P1, PT, R24, c[0x0][0x17c], !P0 ;  /* 0x00005f0018007a0c */ /* 0x010fc60004721270 */
[----:B------:R-:W4:Y:S04]  /*63c20*/  LDL.LU R24, [R1+0x1670] ;  /* 0x0016700001187983 */ /* 0x000f280000300800 */
[----:B0-----:R-:W5:Y:S04]  /*63c30*/  LDL.LU R20, [R1+0x1674] ;  /* 0x0016740001147983 */ /* 0x001f680000300800 */
[----:B-1----:R-:W2:Y:S04]  /*63c40*/  LDL.LU R29, [R1+0x84] ;  /* 0x00008400011d7983 */ /* 0x002ea80000300800 */
[----:B------:R-:W3:Y:S01]  /*63c50*/  LDL.LU R12, [R1+0x1678] ;  /* 0x00167800010c7983 */ /* 0x000ee20000300800 */
[----:B------:R-:W-:-:S04]  /*63c60*/  IADD3 R3, R8, c[0x0][0x198], RZ ;  /* 0x0000660008037a10 */ /* 0x000fc80007ffe0ff */
[----:B------:R-:W-:-:S04]  /*63c70*/  LEA R4, P6, R3, R0, 0x1 ;  /* 0x0000000003047211 */ /* 0x000fc800078c08ff */
[C---:B------:R-:W-:Y:S02]  /*63c80*/  LEA.HI.X.SX32 R5, R3.reuse, R2, 0x1, P6 ;  /* 0x0000000203057211 */ /* 0x040fe400030f0eff */
[----:B------:R-:W-:-:S04]  /*63c90*/  IADD3 R8, R3, c[0x0][0x198], RZ ;  /* 0x0000660003087a10 */ /* 0x000fc80007ffe0ff */
[----:B------:R-:W-:Y:S02]  /*63ca0*/  IADD3 R3, R8, c[0x0][0x198], RZ ;  /* 0x0000660008037a10 */ /* 0x000fe40007ffe0ff */
[----:B------:R-:W-:Y:S01]  /*63cb0*/  PRMT R16, R9, 0x7632, R16 ;  /* 0x0000763209107816 */ /* 0x000fe20000000010 */
[----:B--2---:R0:W-:Y:S01]  /*63cc0*/  @P5 STG.E.U16 [R4.64], R29 ;  /* 0x0000001d04005986 */ /* 0x0041e2000c101506 */
[----:B----4-:R-:W-:-:S03]  /*63cd0*/  ISETP.LT.AND P5, PT, R24, c[0x0][0x17c], !P0 ;  /* 0x00005f0018007a0c */ /* 0x010fc600047a1270 */
[----:B------:R-:W2:Y:S01]  /*63ce0*/  LDL.LU R24, [R1+0x167c] ;  /* 0x00167c0001187983 */ /* 0x000ea20000300800 */
[----:B---3--:R-:W-:Y:S02]  /*63cf0*/  ISETP.LT.AND P3, PT, R10, c[0x0][0x17c], !P0 ;  /* 0x00005f000a007a0c */ /* 0x008fe40004761270 */
[C---:B------:R-:W-:Y:S02]  /*63d00*/  LEA R10, P6, R8.reuse, R0, 0x1 ;  /* 0x00000000080a7211 */ /* 0x040fe400078c08ff */
[----:B------:R-:W-:Y:S02]  /*63d10*/  ISETP.LT.AND P4, PT, R11, c[0x0][0x17c], !P0 ;  /* 0x00005f000b007a0c */ /* 0x000fe40004781270 */
[----:B------:R-:W-:Y:S02]  /*63d20*/  LEA.HI.X.SX32 R11, R8, R2, 0x1, P6 ;  /* 0x00000002080b7211 */ /* 0x000fe400030f0eff */
[----:B0-----:R-:W-:Y:S02]  /*63d30*/  PRMT R4, R29, 0x7632, R4 ;  /* 0x000076321d047816 */ /* 0x001fe40000000004 */
[----:B------:R-:W-:-:S02]  /*63d40*/  LEA R28, P6, R3, R0, 0x1 ;  /* 0x00000000031c7211 */ /* 0x000fc400078c08ff */
[C---:B------:R-:W-:Y:S01]  /*63d50*/  IADD3 R5, R3.reuse, c[0x0][0x198], RZ ;  /* 0x0000660003057a10 */ /* 0x040fe20007ffe0ff */
[----:B------:R0:W-:Y:S01]  /*63d60*/  @P2 STG.E.U16 [R10.64], R4 ;  /* 0x000000040a002986 */ /* 0x0001e2000c101506 */
[----:B------:R-:W-:Y:S02]  /*63d70*/  LEA.HI.X.SX32 R29, R3, R2, 0x1, P6 ;  /* 0x00000002031d7211 */ /* 0x000fe400030f0eff */
[----:B------:R-:W-:-:S03]  /*63d80*/  IADD3 R3, R5, c[0x0][0x198], RZ ;  /* 0x0000660005037a10 */ /* 0x000fc60007ffe0ff */
[----:B------:R1:W-:Y:S01]  /*63d90*/  @P1 STG.E.U16 [R28.64], R9 ;  /* 0x000000091c001986 */ /* 0x0003e2000c101506 */
[----:B0-----:R-:W-:-:S03]  /*63da0*/  LEA R4, P6, R5, R0, 0x1 ;  /* 0x0000000005047211 */ /* 0x001fc600078c08ff */
[----:B------:R-:W3:Y:S01]  /*63db0*/  LDL.LU.64 R10, [R1+0x17c0] ;  /* 0x0017c000010a7983 */ /* 0x000ee20000300a00 */
[----:B------:R-:W-:Y:S02]  /*63dc0*/  LEA.HI.X.SX32 R5, R5, R2, 0x1, P6 ;  /* 0x0000000205057211 */ /* 0x000fe400030f0eff */
[C---:B------:R-:W-:Y:S01]  /*63dd0*/  LEA R8, P6, R3.reuse, R0, 0x1 ;  /* 0x0000000003087211 */ /* 0x040fe200078c08ff */
[----:B-1----:R-:W4:Y:S01]  /*63de0*/  LDL.LU R28, [R1+0x1680] ;  /* 0x00168000011c7983 */ /* 0x002f220000300800 */
[----:B-----5:R-:W-:Y:S02]  /*63df0*/  ISETP.LT.AND P2, PT, R20, c[0x0][0x17c], !P0 ;  /* 0x00005f0014007a0c */ /* 0x020fe40004741270 */
[----:B------:R-:W-:Y:S01]  /*63e00*/  ISETP.LT.AND P1, PT, R12, c[0x0][0x17c], !P0 ;  /* 0x00005f000c007a0c */ /* 0x000fe20004721270 */
[----:B------:R-:W5:Y:S01]  /*63e10*/  LDL.LU R29, [R1+0x34] ;  /* 0x00003400011d7983 */ /* 0x000f620000300800 */
[C---:B------:R-:W-:Y:S02]  /*63e20*/  IADD3 R12, R3.reuse, c[0x0][0x198], RZ ;  /* 0x00006600030c7a10 */ /* 0x040fe40007ffe0ff */
[----:B------:R-:W-:Y:S01]  /*63e30*/  LEA.HI.X.SX32 R9, R3, R2, 0x1, P6 ;  /* 0x0000000203097211 */ /* 0x000fe200030f0eff */
[----:B------:R-:W3:Y:S04]  /*63e40*/  LDL.LU R20, [R1+0x1684] ;  /* 0x0016840001147983 */ /* 0x000ee80000300800 */
[----:B------:R-:W3:Y:S04]  /*63e50*/  LDL.LU R3, [R1+0x64] ;  /* 0x0000640001037983 */ /* 0x000ee80000300800 */
[----:B------:R0:W-:Y:S01]  /*63e60*/  @P4 STG.E.U16 [R4.64], R16 ;  /* 0x0000001004004986 */ /* 0x0001e2000c101506 */
[----:B--2---:R-:W-:-:S03]  /*63e70*/  ISETP.LT.AND P4, PT, R24, c[0x0][0x17c], !P0 ;  /* 0x00005f0018007a0c */ /* 0x004fc60004781270 */
[----:B------:R-:W2:Y:S01]  /*63e80*/  LDL.LU R24, [R1+0x1688] ;  /* 0x0016880001187983 */ /* 0x000ea20000300800 */
[----:B0-----:R-:W-:Y:S01]  /*63e90*/  LEA R4, P6, R12, R0, 0x1 ;  /* 0x000000000c047211 */ /* 0x001fe200078c08ff */
[----:B---3--:R-:W-:-:S05]  /*63ea0*/  IMAD.MOV.U32 R5, RZ, RZ, R3 ;  /* 0x000000ffff057224 */ /* 0x008fca00078e0003 */
[----:B------:R0:W-:Y:S01]  /*63eb0*/  @P3 STG.E.U16 [R8.64], R5 ;  /* 0x0000000508003986 */ /* 0x0001e2000c101506 */
[----:B----4-:R-:W-:-:S03]  /*63ec0*/  ISETP.LT.AND P3, PT, R28, c[0x0][0x17c], !P0 ;  /* 0x00005f001c007a0c */ /* 0x010fc60004761270 */
[----:B------:R-:W3:Y:S01]  /*63ed0*/  LDL.LU R28, [R1+0x168c] ;  /* 0x00168c00011c7983 */ /* 0x000ee20000300800 */
[----:B0-----:R-:W-:Y:S01]  /*63ee0*/  IMAD.MOV.U32 R9, RZ, RZ, R5 ;  /* 0x000000ffff097224 */ /* 0x001fe200078e0005 */
[----:B------:R-:W-:-:S04]  /*63ef0*/  LEA.HI.X.SX32 R5, R12, R2, 0x1, P6 ;  /* 0x000000020c057211 */ /* 0x000fc800030f0eff */
[----:B------:R-:W-:-:S05]  /*63f00*/  PRMT R16, R9, 0x7632, R16 ;  /* 0x0000763209107816 */ /* 0x000fca0000000010 */
[----:B------:R0:W-:Y:S01]  /*63f10*/  @P5 STG.E.U16 [R4.64], R16 ;  /* 0x0000001004005986 */ /* 0x0001e2000c101506 */
[----:B------:R-:W-:-:S03]  /*63f20*/  ISETP.LT.AND P5, PT, R20, c[0x0][0x17c], !P0 ;  /* 0x00005f0014007a0c */ /* 0x000fc600047a1270 */
[----:B------:R-:W4:Y:S01]  /*63f30*/  LDL.LU R20, [R1+0x1690] ;  /* 0x0016900001147983 */ /* 0x000f220000300800 */
[----:B------:R-:W-:-:S04]  /*63f40*/  IADD3 R3, R12, c[0x0][0x198], RZ ;  /* 0x000066000c037a10 */ /* 0x000fc80007ffe0ff */
[----:B------:R-:W-:-:S04]  /*63f50*/  LEA R8, P6, R3, R0, 0x1 ;  /* 0x0000000003087211 */ /* 0x000fc800078c08ff */
[----:B------:R-:W-:-:S05]  /*63f60*/  LEA.HI.X.SX32 R9, R3, R2, 0x1, P6 ;  /* 0x0000000203097211 */ /* 0x000fca00030f0eff */
[----:B-----5:R1:W-:Y:S01]  /*63f70*/  @P2 STG.E.U16 [R8.64], R29 ;  /* 0x0000001d08002986 */ /* 0x0203e2000c101506 */
[----:B--2---:R-:W-:-:S03]  /*63f80*/  ISETP.LT.AND P2, PT, R24, c[0x0][0x17c], !P0 ;  /* 0x00005f0018007a0c */ /* 0x004fc60004741270 */
[----:B------:R-:W2:Y:S01]  /*63f90*/  LDL.LU R24, [R1+0x1694] ;  /* 0x0016940001187983 */ /* 0x000ea20000300800 */
[----:B------:R-:W-:-:S04]  /*63fa0*/  IADD3 R12, R3, c[0x0][0x198], RZ ;  /* 0x00006600030c7a10 */ /* 0x000fc80007ffe0ff */
[C---:B0-----:R-:W-:Y:S02]  /*63fb0*/  LEA R4, P6, R12.reuse, R0, 0x1 ;  /* 0x000000000c047211 */ /* 0x041fe400078c08ff */
[C---:B------:R-:W-:Y:S02]  /*63fc0*/  IADD3 R3, R12.reuse, c[0x0][0x198], RZ ;  /* 0x000066000c037a10 */ /* 0x040fe40007ffe0ff */
[----:B------:R-:W-:Y:S02]  /*63fd0*/  LEA.HI.X.SX32 R5, R12, R2, 0x1, P6 ;  /* 0x000000020c057211 */ /* 0x000fe400030f0eff */
[----:B-1----:R-:W-:Y:S02]  /*63fe0*/  LEA R8, P6, R3, R0, 0x1 ;  /* 0x0000000003087211 */ /* 0x002fe400078c08ff */
[----:B------:R-:W-:Y:S02]  /*63ff0*/  PRMT R16, R29, 0x7632, R16 ;  /* 0x000076321d107816 */ /* 0x000fe40000000010 */
[----:B------:R-:W-:-:S03]  /*64000*/  LEA.HI.X.SX32 R9, R3, R2, 0x1, P6 ;  /* 0x0000000203097211 */ /* 0x000fc600030f0eff */
[----:B------:R0:W-:Y:S04]  /*64010*/  @P1 STG.E.U16 [R4.64], R16 ;  /* 0x0000001004001986 */ /* 0x0001e8000c101506 */
[----:B------:R1:W-:Y:S01]  /*64020*/  @P4 STG.E.U16 [R8.64], R10 ;  /* 0x0000000a08004986 */ /* 0x0003e2000c101506 */
[----:B0-----:R-:W-:Y:S02]  /*64030*/  PRMT R16, R10, 0x7632, R16 ;  /* 0x000076320a107816 */ /* 0x001fe40000000010 */
[----:B------:R-:W-:Y:S02]  /*64040*/  IADD3 R12, R3, c[0x0][0x198], RZ ;  /* 0x00006600030c7a10 */ /* 0x000fe40007ffe0ff */
[----:B---3--:R-:W-:Y:S02]  /*64050*/  ISETP.LT.AND P1, PT, R28, c[0x0][0x17c], !P0 ;  /* 0x00005f001c007a0c */ /* 0x008fe40004721270 */
[----:B------:R-:W3:Y:S04]  /*64060*/  LDL.LU R28, [R1+0x1698] ;  /* 0x00169800011c7983 */ /* 0x000ee80000300800 */
[----:B-1----:R-:W5:Y:S01]  /*64070*/  LDL.LU R10, [R1+0x17b8] ;  /* 0x0017b800010a7983 */ /* 0x002f620000300800 */
[----:B----4-:R-:W-:-:S03]  /*64080*/  ISETP.LT.AND P4, PT, R20, c[0x0][0x17c], !P0 ;  /* 0x00005f0014007a0c */ /* 0x010fc60004781270 */
[----:B------:R-:W4:Y:S01]  /*64090*/  LDL.LU R20, [R1+0x169c] ;  /* 0x00169c0001147983 */ /* 0x000f220000300800 */
[----:B------:R-:W-:-:S04]  /*640a0*/  LEA R4, P6, R12, R0, 0x1 ;  /* 0x000000000c047211 */ /* 0x000fc800078c08ff */
[----:B------:R-:W-:-:S05]  /*640b0*/  LEA.HI.X.SX32 R5, R12, R2, 0x1, P6 ;  /* 0x000000020c057211 */ /* 0x000fca00030f0eff */
[----:B------:R0:W-:Y:S01]  /*640c0*/  @P3 STG.E.U16 [R4.64], R16 ;  /* 0x0000001004003986 */ /* 0x0001e2000c101506 */
[----:B--2---:R-:W-:-:S03]  /*640d0*/  ISETP.LT.AND P3, PT, R24, c[0x0][0x17c], !P0 ;  /* 0x00005f0018007a0c */ /* 0x004fc60004761270 */
[----:B------:R-:W2:Y:S04]  /*640e0*/  LDL.LU R24, [R1+0x16a0] ;  /* 0x0016a00001187983 */ /* 0x000ea80000300800 */
[----:B0-----:R-:W3:Y:S01]  /*640f0*/  LDL.LU R16, [R1+0x16a4] ;  /* 0x0016a40001107983 */ /* 0x001ee20000300800 */
[----:B------:R-:W-:-:S04]  /*64100*/  IADD3 R3, R12, c[0x0][0x198], RZ ;  /* 0x000066000c037a10 */ /* 0x000fc80007ffe0ff */
[C---:B------:R-:W-:Y:S02]  /*64110*/  LEA R8, P6, R3.reuse, R0, 0x1 ;  /* 0x0000000003087211 */ /* 0x040fe400078c08ff */
[C---:B------:R-:W-:Y:S02]  /*64120*/  IADD3 R12, R3.reuse, c[0x0][0x198], RZ ;  /* 0x00006600030c7a10 */ /* 0x040fe40007ffe0ff */
[----:B------:R-:W-:Y:S02]  /*64130*/  LEA.HI.X.SX32 R9, R3, R2, 0x1, P6 ;  /* 0x0000000203097211 */ /* 0x000fe400030f0eff */
[----:B------:R-:W-:-:S03]  /*64140*/  LEA R4, P6, R12, R0, 0x1 ;  /* 0x000000000c047211 */ /* 0x000fc600078c08ff */
[----:B------:R0:W-:Y:S01]  /*64150*/  @P5 STG.E.U16 [R8.64], R13 ;  /* 0x0000000d08005986 */ /* 0x0001e2000c101506 */
[----:B------:R-:W-:Y:S02]  /*64160*/  LEA.HI.X.SX32 R5, R12, R2, 0x1, P6 ;  /* 0x000000020c057211 */ /* 0x000fe400030f0eff */
[----:B0-----:R-:W-:-:S05]  /*64170*/  PRMT R13, R13, 0x7632, R13 ;  /* 0x000076320d0d7816 */ /* 0x001fca000000000d */
[----:B------:R0:W-:Y:S01]  /*64180*/  @P2 STG.E.U16 [R4.64], R13 ;  /* 0x0000000d04002986 */ /* 0x0001e2000c101506 */
[----:B------:R-:W-:-:S04]  /*64190*/  IADD3 R3, R12, c[0x0][0x198], RZ ;  /* 0x000066000c037a10 */ /* 0x000fc80007ffe0ff */
[C---:B------:R-:W-:Y:S02]  /*641a0*/  LEA R8, P6, R3.reuse, R0, 0x1 ;  /* 0x0000000003087211 */ /* 0x040fe400078c08ff */
[C---:B------:R-:W-:Y:S02]  /*641b0*/  IADD3 R12, R3.reuse, c[0x0][0x198], RZ ;  /* 0x00006600030c7a10 */ /* 0x040fe40007ffe0ff */
[----:B------:R-:W-:Y:S02]  /*641c0*/  LEA.HI.X.SX32 R9, R3, R2, 0x1, P6 ;  /* 0x0000000203097211 */ /* 0x000fe400030f0eff */
[----:B0-----:R-:W-:Y:S02]  /*641d0*/  LEA R4, P6, R12, R0, 0x1 ;  /* 0x000000000c047211 */ /* 0x001fe400078c08ff */
[----:B------:R-:W-:Y:S02]  /*641e0*/  PRMT R13, R6, 0x7632, R13 ;  /* 0x00007632060d7816 */ /* 0x000fe4000000000d */
[----:B------:R-:W-:-:S02]  /*641f0*/  LEA.HI.X.SX32 R5, R12, R2, 0x1, P6 ;  /* 0x000000020c057211 */ /* 0x000fc400030f0eff */
[----:B----4-:R-:W-:Y:S02]  /*64200*/  ISETP.LT.AND P2, PT, R20, c[0x0][0x17c], !P0 ;  /* 0x00005f0014007a0c */ /* 0x010fe40004741270 */
[----:B------:R-:W4:Y:S04]  /*64210*/  LDL.LU R20, [R1+0x16a8] ;  /* 0x0016a80001147983 */ /* 0x000f280000300800 */
[----:B------:R0:W-:Y:S04]  /*64220*/  @P1 STG.E.U16 [R8.64], R6 ;  /* 0x0000000608001986 */ /* 0x0001e8000c101506 */
[----:B------:R1:W-:Y:S04]  /*64230*/  @P4 STG.E.U16 [R4.64], R13 ;  /* 0x0000000d04004986 */ /* 0x0003e8000c101506 */
[----:B0-----:R-:W5:Y:S01]  /*64240*/  LDL.LU R6, [R1+0x17b4] ;  /* 0x0017b40001067983 */ /* 0x001f620000300800 */
[----:B--2---:R-:W-:-:S03]  /*64250*/  ISETP.LT.AND P1, PT, R24, c[0x0][0x17c], !P0 ;  /* 0x00005f0018007a0c */ /* 0x004fc60004721270 */
[----:B------:R-:W2:Y:S01]  /*64260*/  LDL.LU R24, [R1+0x16ac] ;  /* 0x0016ac0001187983 */ /* 0x000ea20000300800 */
[----:B---3--:R-:W-:-:S03]  /*64270*/  ISETP.LT.AND P4, PT, R16, c[0x0][0x17c], !P0 ;  /* 0x00005f0010007a0c */ /* 0x008fc60004781270 */
[----:B------:R-:W3:Y:S01]  /*64280*/  LDL.LU R16, [R1+0x16b0] ;  /* 0x0016b00001107983 */ /* 0x000ee20000300800 */
[----:B------:R-:W-:-:S04]  /*64290*/  IADD3 R3, R12, c[0x0][0x198], RZ ;  /* 0x000066000c037a10 */ /* 0x000fc80007ffe0ff */
[----:B------:R-:W-:-:S04]  /*642a0*/  LEA R8, P6, R3, R0, 0x1 ;  /* 0x0000000003087211 */ /* 0x000fc800078c08ff */
        /* <DEDUP_REMOVED lines=10> */
[----:B------:R-:W-:Y:S04]  /*64350*/  @P5 STG.E.U16 [R4.64], R25 ;  /* 0x0000001904005986 */ /* 0x000fe8000c101506 */
[----:B------:R0:W-:Y:S01]  /*64360*/  @P2 STG.E.U16 [R8.64], R17 ;  /* 0x0000001108002986 */ /* 0x0001e2000c101506 */
[----:B----4-:R-:W-:-:S03]  /*64370*/  ISETP.LT.AND P3, PT, R20, c[0x0][0x17c], !P0 ;  /* 0x00005f0014007a0c */ /* 0x010fc60004761270 */
[----:B------:R-:W4:Y:S04]  /*64380*/  LDL.LU R20, [R1+0x16b4] ;  /* 0x0016b40001147983 */ /* 0x000f280000300800 */
[----:B------:R-:W5:Y:S01]  /*64390*/  LDL.LU R28, [R1+0x58] ;  /* 0x00005800011c7983 */ /* 0x000f620000300800 */
[----:B--2---:R-:W-:-:S03]  /*643a0*/  ISETP.LT.AND P5, PT, R24, c[0x0][0x17c], !P0 ;  /* 0x00005f0018007a0c */ /* 0x004fc600047a1270 */
[----:B------:R-:W2:Y:S01]  /*643b0*/  LDL.LU R24, [R1+0x16b8] ;  /* 0x0016b80001187983 */ /* 0x000ea20000300800 */
[----:B---3--:R-:W-:-:S03]  /*643c0*/  ISETP.LT.AND P2, PT, R16, c[0x0][0x17c], !P0 ;  /* 0x00005f0010007a0c */ /* 0x008fc60004741270 */
[----:B------:R-:W3:Y:S01]  /*643d0*/  LDL.LU R16, [R1+0x16bc] ;  /* 0x0016bc0001107983 */ /* 0x000ee20000300800 */
[----:B------:R-:W-:Y:S02]  /*643e0*/  IADD3 R12, R3, c[0x0][0x198], RZ ;  /* 0x00006600030c7a10 */ /* 0x000fe40007ffe0ff */
[----:B0-----:R-:W-:Y:S01]  /*643f0*/  PRMT R17, R17, 0x7632, R17 ;  /* 0x0000763211117816 */ /* 0x001fe20000000011 */
        /* <DEDUP_REMOVED lines=11> */
[----:B0-----:R-:W-:Y:S02]  /*644b0*/  PRMT R21, R21, 0x7632, R21 ;  /* 0x0000763215157816 */ /* 0x001fe40000000015 */
[----:B----4-:R-:W-:Y:S02]  /*644c0*/  ISETP.LT.AND P1, PT, R20, c[0x0][0x17c], !P0 ;  /* 0x00005f0014007a0c */ /* 0x010fe40004721270 */
[----:B------:R-:W4:Y:S04]  /*644d0*/  LDL.LU R20, [R1+0x16c0] ;  /* 0x0016c00001147983 */ /* 0x000f280000300800 */
[----:B------:R-:W4:Y:S04]  /*644e0*/  LDL.LU R17, [R1+0x16c4] ;  /* 0x0016c40001117983 */ /* 0x000f280000300800 */
[----:B------:R0:W-:Y:S01]  /*644f0*/  @P3 STG.E.U16 [R4.64], R21 ;  /* 0x0000001504003986 */ /* 0x0001e2000c101506 */
[----:B--2---:R-:W-:-:S03]  /*64500*/  ISETP.LT.AND P4, PT, R24, c[0x0][0x17c], !P0 ;  /* 0x00005f0018007a0c */ /* 0x004fc60004781270 */
[----:B------:R-:W2:Y:S01]  /*64510*/  LDL.LU R24, [R1+0x78] ;  /* 0x0000780001187983 */ /* 0x000ea20000300800 */
[----:B---3--:R-:W-:-:S03]  /*64520*/  ISETP.LT.AND P3, PT, R16, c[0x0][0x17c], !P0 ;  /* 0x00005f0010007a0c */ /* 0x008fc60004761270 */
[----:B------:R-:W3:Y:S01]  /*64530*/  LDL.LU R16, [R1+0x16c8] ;  /* 0x0016c80001107983 */ /* 0x000ee20000300800 */
[----:B------:R-:W-:-:S04]  /*64540*/  IADD3 R3, R12, c[0x0][0x198], RZ ;  /* 0x000066000c037a10 */ /* 0x000fc80007ffe0ff */
[C---:B------:R-:W-:Y:S02]  /*64550*/  LEA R8, P6, R3.reuse, R0, 0x1 ;  /* 0x0000000003087211 */ /* 0x040fe400078c08ff */
[C---:B------:R-:W-:Y:S02]  /*64560*/  IADD3 R12, R3.reuse, c[0x0][0x198], RZ ;  /* 0x00006600030c7a10 */ /* 0x040fe40007ffe0ff */
[----:B------:R-:W-:Y:S02]  /*64570*/  LEA.HI.X.SX32 R9, R3, R2, 0x1, P6 ;  /* 0x0000000203097211 */ /* 0x000fe400030f0eff */
[----:B0-----:R-:W-:Y:S02]  /*64580*/  LEA R4, P6, R12, R0, 0x1 ;  /* 0x000000000c047211 */ /* 0x001fe400078c08ff */
[----:B-----5:R-:W-:Y:S02]  /*64590*/  PRMT R13, R28, 0x7632, R13 ;  /* 0x000076321c0d7816 */ /* 0x020fe4000000000d */
[C---:B------:R-:W-:Y:S01]  /*645a0*/  LEA.HI.X.SX32 R5, R12.reuse, R2, 0x1, P6 ;  /* 0x000000020c057211 */ /* 0x040fe200030f0eff */
[----:B------:R0:W-:Y:S04]  /*645b0*/  @P5 STG.E.U16 [R8.64], R28 ;  /* 0x0000001c08005986 */ /* 0x0001e8000c101506 */
[----:B------:R1:W-:Y:S01]  /*645c0*/  @P2 STG.E.U16 [R4.64], R13 ;  /* 0x0000000d04002986 */ /* 0x0003e2000c101506 */
[----:B------:R-:W-:-:S04]  /*645d0*/  IADD3 R3, R12, c[0x0][0x198], RZ ;  /* 0x000066000c037a10 */ /* 0x000fc80007ffe0ff */
[----:B0-----:R-:W-:-:S04]  /*645e0*/  LEA R8, P6, R3, R0, 0x1 ;  /* 0x0000000003087211 */ /* 0x001fc800078c08ff */
[----:B------:R-:W-:-:S05]  /*645f0*/  LEA.HI.X.SX32 R9, R3, R2, 0x1, P6 ;  /* 0x0000000203097211 */ /* 0x000fca00030f0eff */
[----:B------:R0:W-:Y:S01]  /*64600*/  @P1 STG.E.U16 [R8.64], R29 ;  /* 0x0000001d08001986 */ /* 0x0001e2000c101506 */
[----:B----4-:R-:W-:-:S03]  /*64610*/  ISETP.LT.AND P5, PT, R20, c[0x0][0x17c], !P0 ;  /* 0x00005f0014007a0c */ /* 0x010fc600047a1270 */
[----:B------:R-:W4:Y:S01]  /*64620*/  LDL.LU R20, [R1+0x16cc] ;  /* 0x0016cc0001147983 */ /* 0x000f220000300800 */
[----:B------:R-:W-:-:S03]  /*64630*/  ISETP.LT.AND P2, PT, R17, c[0x0][0x17c], !P0 ;  /* 0x00005f0011007a0c */ /* 0x000fc60004741270 */
[----:B------:R-:W5:Y:S01]  /*64640*/  LDL.LU R17, [R1+0x16d0] ;  /* 0x0016d00001117983 */ /* 0x000f620000300800 */
[----:B---3--:R-:W-:-:S03]  /*64650*/  ISETP.LT.AND P1, PT, R16, c[0x0][0x17c], !P0 ;  /* 0x00005f0010007a0c */ /* 0x008fc60004721270 */
[----:B------:R-:W3:Y:S01]  /*64660*/  LDL.LU R16, [R1+0x16d4] ;  /* 0x0016d40001107983 */ /* 0x000ee20000300800 */
[----:B------:R-:W-:-:S04]  /*64670*/  IADD3 R12, R3, c[0x0][0x198], RZ ;  /* 0x00006600030c7a10 */ /* 0x000fc80007ffe0ff */
[C---:B-1----:R-:W-:Y:S02]  /*64680*/  LEA R4, P6, R12.reuse, R0, 0x1 ;  /* 0x000000000c047211 */ /* 0x042fe400078c08ff */
[C---:B------:R-:W-:Y:S02]  /*64690*/  IADD3 R3, R12.reuse, c[0x0][0x198], RZ ;  /* 0x000066000c037a10 */ /* 0x040fe40007ffe0ff */
[----:B------:R-:W-:Y:S02]  /*646a0*/  LEA.HI.X.SX32 R5, R12, R2, 0x1, P6 ;  /* 0x000000020c057211 */ /* 0x000fe400030f0eff */
[----:B0-----:R-:W-:Y:S02]  /*646b0*/  LEA R8, P6, R3, R0, 0x1 ;  /* 0x0000000003087211 */ /* 0x001fe400078c08ff */
[----:B------:R-:W-:Y:S02]  /*646c0*/  PRMT R13, R29, 0x7632, R13 ;  /* 0x000076321d0d7816 */ /* 0x000fe4000000000d */
[----:B------:R-:W3:Y:S01]  /*646d0*/  LDL.LU R29, [R1+0xa8] ;  /* 0x0000a800011d7983 */ /* 0x000ee20000300800 */
[----:B------:R-:W-:-:S03]  /*646e0*/  LEA.HI.X.SX32 R9, R3, R2, 0x1, P6 ;  /* 0x0000000203097211 */ /* 0x000fc600030f0eff */
[----:B------:R-:W3:Y:S04]  /*646f0*/  LDL.LU R21, [R1+0x16d8] ;  /* 0x0016d80001157983 */ /* 0x000ee80000300800 */
[----:B------:R0:W-:Y:S04]  /*64700*/  @P4 STG.E.U16 [R4.64], R13 ;  /* 0x0000000d04004986 */ /* 0x0001e8000c101506 */
[----:B--2---:R1:W-:Y:S01]  /*64710*/  @P3 STG.E.U16 [R8.64], R24 ;  /* 0x0000001808003986 */ /* 0x0043e2000c101506 */
[----:B------:R-:W-:-:S04]  /*64720*/  IADD3 R12, R3, c[0x0][0x198], RZ ;  /* 0x00006600030c7a10 */ /* 0x000fc80007ffe0ff */
[----:B0-----:R-:W-:Y:S02]  /*64730*/  LEA R4, P6, R12, R0, 0x1 ;  /* 0x000000000c047211 */ /* 0x001fe400078c08ff */
[----:B------:R-:W-:Y:S02]  /*64740*/  PRMT R13, R24, 0x7632, R13 ;  /* 0x00007632180d7816 */ /* 0x000fe4000000000d */
[----:B------:R-:W-:-:S05]  /*64750*/  LEA.HI.X.SX32 R5, R12, R2, 0x1, P6 ;  /* 0x000000020c057211 */ /* 0x000fca00030f0eff */
[----:B------:R0:W-:Y:S01]  /*64760*/  @P5 STG.E.U16 [R4.64], R13 ;  /* 0x0000000d04005986 */ /* 0x0001e2000c101506 */
[----:B-----5:R-:W-:-:S03]  /*64770*/  ISETP.LT.AND P3, PT, R17, c[0x0][0x17c], !P0 ;  /* 0x00005f0011007a0c */ /* 0x020fc60004761270 */
[----:B------:R-:W2:Y:S01]  /*64780*/  LDL.LU R17, [R1+0x16dc] ;  /* 0x0016dc0001117983 */ /* 0x000ea20000300800 */
[----:B----4-:R-:W-:-:S03]  /*64790*/  ISETP.LT.AND P4, PT, R20, c[0x0][0x17c], !P0 ;  /* 0x00005f0014007a0c */ /* 0x010fc60004781270 */
[----:B------:R-:W4:Y:S01]  /*647a0*/  LDL.LU R20, [R1+0x98] ;  /* 0x0000980001147983 */ /* 0x000f220000300800 */
[----:B---3--:R-:W-:-:S03]  /*647b0*/  ISETP.LT.AND P5, PT, R16, c[0x0][0x17c], !P0 ;  /* 0x00005f0010007a0c */ /* 0x008fc600047a1270 */
[----:B------:R-:W3:Y:S01]  /*647c0*/  LDL.LU R16, [R1+0x16e0] ;  /* 0x0016e00001107983 */ /* 0x000ee20000300800 */
[----:B------:R-:W-:-:S04]  /*647d0*/  IADD3 R3, R12, c[0x0][0x198], RZ ;  /* 0x000066000c037a10 */ /* 0x000fc80007ffe0ff */
[C---:B-1----:R-:W-:Y:S02]  /*647e0*/  LEA R8, P6, R3.reuse, R0, 0x1 ;  /* 0x0000000003087211 */ /* 0x042fe400078c08ff */
[C---:B------:R-:W-:Y:S02]  /*647f0*/  IADD3 R12, R3.reuse, c[0x0][0x198], RZ ;  /* 0x00006600030c7a10 */ /* 0x040fe40007ffe0ff */
[----:B------:R-:W-:Y:S02]  /*64800*/  LEA.HI.X.SX32 R9, R3, R2, 0x1, P6 ;  /* 0x0000000203097211 */ /* 0x000fe400030f0eff */
[C---:B0-----:R-:W-:Y:S02]  /*64810*/  LEA R4, P6, R12.reuse, R0, 0x1 ;  /* 0x000000000c047211 */ /* 0x041fe400078c08ff */
[C---:B------:R-:W-:Y:S01]  /*64820*/  IADD3 R3, R12.reuse, c[0x0][0x198], RZ ;  /* 0x000066000c037a10 */ /* 0x040fe20007ffe0ff */
[----:B------:R0:W-:Y:S01]  /*64830*/  @P2 STG.E.U16 [R8.64], R6 ;  /* 0x0000000608002986 */ /* 0x0001e2000c101506 */
[----:B------:R-:W-:-:S02]  /*64840*/  LEA.HI.X.SX32 R5, R12, R2, 0x1, P6 ;  /* 0x000000020c057211 */ /* 0x000fc400030f0eff */
[----:B------:R-:W-:Y:S02]  /*64850*/  PRMT R12, R6, 0x7632, R12 ;  /* 0x00007632060c7816 */ /* 0x000fe4000000000c */
[----:B------:R-:W-:Y:S02]  /*64860*/  ISETP.LT.AND P2, PT, R21, c[0x0][0x17c], !P0 ;  /* 0x00005f0015007a0c */ /* 0x000fe40004741270 */
[----:B------:R-:W5:Y:S04]  /*64870*/  LDL.LU R21, [R1+0x16e4] ;  /* 0x0016e40001157983 */ /* 0x000f680000300800 */
[----:B------:R-:W5:Y:S04]  /*64880*/  LDL.LU R13, [R1+0x16e8] ;  /* 0x0016e800010d7983 */ /* 0x000f680000300800 */
[----:B------:R1:W-:Y:S04]  /*64890*/  @P1 STG.E.U16 [R4.64], R12 ;  /* 0x0000000c04001986 */ /* 0x0003e8000c101506 */
[----:B------:R-:W5:Y:S01]  /*648a0*/  LDL.LU R24, [R1+0x88] ;  /* 0x0000880001187983 */ /* 0x000f620000300800 */
[----:B0-----:R-:W-:-:S04]  /*648b0*/  LEA R8, P6, R3, R0, 0x1 ;  /* 0x0000000003087211 */ /* 0x001fc800078c08ff */
[----:B------:R-:W-:-:S05]  /*648c0*/  LEA.HI.X.SX32 R9, R3, R2, 0x1, P6 ;  /* 0x0000000203097211 */ /* 0x000fca00030f0eff */
[----:B------:R0:W-:Y:S01]  /*648d0*/  @P4 STG.E.U16 [R8.64], R29 ;  /* 0x0000001d08004986 */ /* 0x0001e2000c101506 */
[----:B--2---:R-:W-:-:S03]  /*648e0*/  ISETP.LT.AND P1, PT, R17, c[0x0][0x17c], !P0 ;  /* 0x00005f0011007a0c */ /* 0x004fc60004721270 */
[----:B------:R-:W2:Y:S01]  /*648f0*/  LDL.LU R17, [R1+0x16ec] ;  /* 0x0016ec0001117983 */ /* 0x000ea20000300800 */
[----:B---3--:R-:W-:-:S03]  /*64900*/  ISETP.LT.AND P4, PT, R16, c[0x0][0x17c], !P0 ;  /* 0x00005f0010007a0c */ /* 0x008fc60004781270 */
[----:B------:R-:W3:Y:S01]  /*64910*/  LDL.LU R16, [R1+0x16f0] ;  /* 0x0016f00001107983 */ /* 0x000ee20000300800 */
[----:B------:R-:W-:-:S04]  /*64920*/  IADD3 R6, R3, c[0x0][0x198], RZ ;  /* 0x0000660003067a10 */ /* 0x000fc80007ffe0ff */
[C---:B-1----:R-:W-:Y:S02]  /*64930*/  LEA R4, P6, R6.reuse, R0, 0x1 ;  /* 0x0000000006047211 */ /* 0x042fe400078c08ff */
[C---:B------:R-:W-:Y:S02]  /*64940*/  IADD3 R3, R6.reuse, c[0x0][0x198], RZ ;  /* 0x0000660006037a10 */ /* 0x040fe40007ffe0ff */
[----:B------:R-:W-:Y:S02]  /*64950*/  LEA.HI.X.SX32 R5, R6, R2, 0x1, P6 ;  /* 0x0000000206057211 */ /* 0x000fe400030f0eff */
[----:B------:R-:W-:Y:S02]  /*64960*/  PRMT R12, R29, 0x7632, R12 ;  /* 0x000076321d0c7816 */ /* 0x000fe4000000000c */
[C---:B0-----:R-:W-:Y:S02]  /*64970*/  LEA R8, P6, R3.reuse, R0, 0x1 ;  /* 0x0000000003087211 */ /* 0x041fe400078c08ff */
[C---:B------:R-:W-:Y:S01]  /*64980*/  IADD3 R6, R3.reuse, c[0x0][0x198], RZ ;  /* 0x0000660003067a10 */ /* 0x040fe20007ffe0ff */
[----:B------:R0:W-:Y:S01]  /*64990*/  @P3 STG.E.U16 [R4.64], R12 ;  /* 0x0000000c04003986 */ /* 0x0001e2000c101506 */
[----:B------:R-:W-:-:S05]  /*649a0*/  LEA.HI.X.SX32 R9, R3, R2, 0x1, P6 ;  /* 0x0000000203097211 */ /* 0x000fca00030f0eff */
[----:B----4-:R1:W-:Y:S01]  /*649b0*/  @P5 STG.E.U16 [R8.64], R20 ;  /* 0x0000001408005986 */ /* 0x0103e2000c101506 */
[----:B-----5:R-:W-:-:S03]  /*649c0*/  ISETP.LT.AND P5, PT, R13, c[0x0][0x17c], !P0 ;  /* 0x00005f000d007a0c */ /* 0x020fc600047a1270 */
[----:B------:R-:W4:Y:S01]  /*649d0*/  LDL.LU R13, [R1+0x16f4] ;  /* 0x0016f400010d7983 */ /* 0x000f220000300800 */
[----:B0-----:R-:W-:Y:S02]  /*649e0*/  LEA R4, P6, R6, R0, 0x1 ;  /* 0x0000000006047211 */ /* 0x001fe400078c08ff */
[----:B------:R-:W-:Y:S01]  /*649f0*/  PRMT R12, R20, 0x7632, R12 ;  /* 0x00007632140c7816 */ /* 0x000fe2000000000c */
[----:B------:R-:W5:Y:S01]  /*64a00*/  LDL.LU R29, [R1+0x68] ;  /* 0x00006800011d7983 */ /* 0x000f620000300800 */
[----:B------:R-:W-:-:S05]  /*64a10*/  LEA.HI.X.SX32 R5, R6, R2, 0x1, P6 ;  /* 0x0000000206057211 */ /* 0x000fca00030f0eff */
[----:B------:R0:W-:Y:S01]  /*64a20*/  @P2 STG.E.U16 [R4.64], R12 ;  /* 0x0000000c04002986 */ /* 0x0001e2000c101506 */
[----:B------:R-:W-:-:S04]  /*64a30*/  IADD3 R3, R6, c[0x0][0x198], RZ ;  /* 0x0000660006037a10 */ /* 0x000fc80007ffe0ff */
[----:B-1----:R-:W-:-:S04]  /*64a40*/  LEA R8, P6, R3, R0, 0x1 ;  /* 0x0000000003087211 */ /* 0x002fc800078c08ff */
[----:B------:R-:W-:Y:S02]  /*64a50*/  LEA.HI.X.SX32 R9, R3, R2, 0x1, P6 ;  /* 0x0000000203097211 */ /* 0x000fe400030f0eff */
[----:B--2---:R-:W-:Y:S02]  /*64a60*/  ISETP.LT.AND P2, PT, R17, c[0x0][0x17c], !P0 ;  /* 0x00005f0011007a0c */ /* 0x004fe40004741270 */
[----:B------:R-:W2:Y:S01]  /*64a70*/  LDL.LU R17, [R1+0x16f8] ;  /* 0x0016f80001117983 */ /* 0x000ea20000300800 */
[----:B------:R-:W-:-:S03]  /*64a80*/  ISETP.LT.AND P3, PT, R21, c[0x0][0x17c], !P0 ;  /* 0x00005f0015007a0c */ /* 0x000fc60004761270 */
[----:B------:R1:W-:Y:S04]  /*64a90*/  @P1 STG.E.U16 [R8.64], R24 ;  /* 0x0000001808001986 */ /* 0x0003e8000c101506 */
[----:B------:R-:W5:Y:S01]  /*64aa0*/  LDL.LU R21, [R1+0x16fc] ;  /* 0x0016fc0001157983 */ /* 0x000f620000300800 */
[----:B---3--:R-:W-:-:S03]  /*64ab0*/  ISETP.LT.AND P1, PT, R16, c[0x0][0x17c], !P0 ;  /* 0x00005f0010007a0c */ /* 0x008fc60004721270 */
[----:B------:R-:W3:Y:S01]  /*64ac0*/  LDL.LU R16, [R1+0x1700] ;  /* 0x0017000001107983 */ /* 0x000ee20000300800 */
[----:B------:R-:W-:-:S04]  /*64ad0*/  IADD3 R6, R3, c[0x0][0x198], RZ ;  /* 0x0000660003067a10 */ /* 0x000fc80007ffe0ff */
[C---:B0-----:R-:W-:Y:S02]  /*64ae0*/  LEA R4, P6, R6.reuse, R0, 0x1 ;  /* 0x0000000006047211 */ /* 0x041fe400078c08ff */
[C---:B------:R-:W-:Y:S02]  /*64af0*/  IADD3 R3, R6.reuse, c[0x0][0x198], RZ ;  /* 0x0000660006037a10 */ /* 0x040fe40007ffe0ff */
[----:B------:R-:W-:Y:S02]  /*64b00*/  LEA.HI.X.SX32 R5, R6, R2, 0x1, P6 ;  /* 0x0000000206057211 */ /* 0x000fe400030f0eff */
[----:B------:R-:W-:Y:S02]  /*64b10*/  PRMT R12, R24, 0x7632, R12 ;  /* 0x00007632180c7816 */ /* 0x000fe4000000000c */
[C---:B-1----:R-:W-:Y:S01]  /*64b20*/  LEA R8, P6, R3.reuse, R0, 0x1 ;  /* 0x0000000003087211 */ /* 0x042fe200078c08ff */
[----:B------:R-:W3:Y:S03]  /*64b30*/  LDL.LU R24, [R1+0x38] ;  /* 0x0000380001187983 */ /* 0x000ee60000300800 */
[----:B------:R-:W-:Y:S01]  /*64b40*/  LEA.HI.X.SX32 R9, R3, R2, 0x1, P6 ;  /* 0x0000000203097211 */ /* 0x000fe200030f0eff */
[----:B------:R0:W-:Y:S01]  /*64b50*/  @P4 STG.E.U16 [R4.64], R12 ;  /* 0x0000000c04004986 */ /* 0x0001e2000c101506 */
[----:B----4-:R-:W-:-:S03]  /*64b60*/  ISETP.LT.AND P4, PT, R13, c[0x0][0x17c], !P0 ;  /* 0x00005f000d007a0c */ /* 0x010fc60004781270 */
[----:B------:R-:W4:Y:S04]  /*64b70*/  LDL.LU R13, [R1+0x1704] ;  /* 0x00170400010d7983 */ /* 0x000f280000300800 */
[----:B------:R1:W-:Y:S04]  /*64b80*/  @P3 STG.E.U16 [R8.64], R10 ;  /* 0x0000000a08003986 */ /* 0x0003e8000c101506 */
[----:B------:R-:W4:Y:S01]  /*64b90*/  LDL.LU R20, [R1+0x1708] ;  /* 0x0017080001147983 */ /* 0x000f220000300800 */
[----:B------:R-:W-:-:S04]  /*64ba0*/  IADD3 R6, R3, c[0x0][0x198], RZ ;  /* 0x0000660003067a10 */ /* 0x000fc80007ffe0ff */
[C---:B0-----:R-:W-:Y:S02]  /*64bb0*/  LEA R4, P6, R6.reuse, R0, 0x1 ;  /* 0x0000000006047211 */ /* 0x041fe400078c08ff */
[C---:B------:R-:W-:Y:S02]  /*64bc0*/  IADD3 R3, R6.reuse, c[0x0][0x198], RZ ;  /* 0x0000660006037a10 */ /* 0x040fe40007ffe0ff */
[----:B------:R-:W-:Y:S02]  /*64bd0*/  LEA.HI.X.SX32 R5, R6, R2, 0x1, P6 ;  /* 0x0000000206057211 */ /* 0x000fe400030f0eff */
[C---:B-1----:R-:W-:Y:S02]  /*64be0*/  LEA R8, P6, R3.reuse, R0, 0x1 ;  /* 0x0000000003087211 */ /* 0x042fe400078c08ff */
[----:B------:R-:W-:Y:S02]  /*64bf0*/  PRMT R10, R10, 0x7632, R10 ;  /* 0x000076320a0a7816 */ /* 0x000fe4000000000a */
[----:B------:R-:W-:-:S02]  /*64c00*/  LEA.HI.X.SX32 R9, R3, R2, 0x1, P6 ;  /* 0x0000000203097211 */ /* 0x000fc400030f0eff */
[----:B--2---:R-:W-:Y:S02]  /*64c10*/  ISETP.LT.AND P3, PT, R17, c[0x0][0x17c], !P0 ;  /* 0x00005f0011007a0c */ /* 0x004fe40004761270 */
[----:B------:R-:W2:Y:S04]  /*64c20*/  LDL.LU R17, [R1+0x170c] ;  /* 0x00170c0001117983 */ /* 0x000ea80000300800 */
[----:B------:R0:W-:Y:S04]  /*64c30*/  @P5 STG.E.U16 [R4.64], R10 ;  /* 0x0000000a04005986 */ /* 0x0001e8000c101506 */
[----:B-----5:R1:W-:Y:S01]  /*64c40*/  @P2 STG.E.U16 [R8.64], R29 ;  /* 0x0000001d08002986 */ /* 0x0203e2000c101506 */
[----:B---3--:R-:W-:-:S03]  /*64c50*/  ISETP.LT.AND P2, PT, R16, c[0x0][0x17c], !P0 ;  /* 0x00005f0010007a0c */ /* 0x008fc60004741270 */
[----:B------:R-:W3:Y:S01]  /*64c60*/  LDL.LU R16, [R1+0x1710] ;  /* 0x0017100001107983 */ /* 0x000ee20000300800 */
[----:B------:R-:W-:-:S04]  /*64c70*/  IADD3 R6, R3, c[0x0][0x198], RZ ;  /* 0x0000660003067a10 */ /* 0x000fc80007ffe0ff */
[C---:B0-----:R-:W-:Y:S02]  /*64c80*/  LEA R4, P6, R6.reuse, R0, 0x1 ;  /* 0x0000000006047211 */ /* 0x041fe400078c08ff */
[C---:B------:R-:W-:Y:S02]  /*64c90*/  IADD3 R3, R6.reuse, c[0x0][0x198], RZ ;  /* 0x0000660006037a10 */ /* 0x040fe40007ffe0ff */
[----:B------:R-:W-:Y:S02]  /*64ca0*/  LEA.HI.X.SX32 R5, R6, R2, 0x1, P6 ;  /* 0x0000000206057211 */ /* 0x000fe400030f0eff */
[----:B------:R-:W-:Y:S02]  /*64cb0*/  PRMT R10, R29, 0x7632, R10 ;  /* 0x000076321d0a7816 */ /* 0x000fe4000000000a */
[C---:B-1----:R-:W-:Y:S02]  /*64cc0*/  LEA R8, P6, R3.reuse, R0, 0x1 ;  /* 0x0000000003087211 */ /* 0x042fe400078c08ff */
[C---:B------:R-:W-:Y:S01]  /*64cd0*/  IADD3 R6, R3.reuse, c[0x0][0x198], RZ ;  /* 0x0000660003067a10 */ /* 0x040fe20007ffe0ff */
[----:B------:R0:W-:Y:S01]  /*64ce0*/  @P1 STG.E.U16 [R4.64], R10 ;  /* 0x0000000a04001986 */ /* 0x0001e2000c101506 */
[----:B------:R-:W-:-:S02]  /*64cf0*/  LEA.HI.X.SX32 R9, R3, R2, 0x1, P6 ;  /* 0x0000000203097211 */ /* 0x000fc400030f0eff */
[----:B0-----:R-:W-:Y:S02]  /*64d00*/  LEA R4, P6, R6, R0, 0x1 ;  /* 0x0000000006047211 */ /* 0x001fe400078c08ff */
[----:B------:R-:W-:Y:S02]  /*64d10*/  PRMT R10, R24, 0x7632, R10 ;  /* 0x00007632180a7816 */ /* 0x000fe4000000000a */
[----:B------:R-:W-:Y:S02]  /*64d20*/  LEA.HI.X.SX32 R5, R6, R2, 0x1, P6 ;  /* 0x0000000206057211 */ /* 0x000fe400030f0eff */
[----:B----4-:R-:W-:Y:S02]  /*64d30*/  ISETP.LT.AND P1, PT, R13, c[0x0][0x17c], !P0 ;  /* 0x00005f000d007a0c */ /* 0x010fe40004721270 */
[----:B------:R-:W4:Y:S04]  /*64d40*/  LDL.LU R13, [R1+0x1714] ;  /* 0x00171400010d7983 */ /* 0x000f280000300800 */
[----:B------:R0:W-:Y:S04]  /*64d50*/  @P4 STG.E.U16 [R8.64], R24 ;  /* 0x0000001808004986 */ /* 0x0001e8000c101506 */
[----:B------:R1:W-:Y:S04]  /*64d60*/  @P3 STG.E.U16 [R4.64], R10 ;  /* 0x0000000a04003986 */ /* 0x0003e8000c101506 */
[----:B0-----:R-:W5:Y:S01]  /*64d70*/  LDL.LU R24, [R1+0x1718] ;  /* 0x0017180001187983 */ /* 0x001f620000300800 */
[----:B------:R-:W-:-:S02]  /*64d80*/  ISETP.LT.AND P5, PT, R21, c[0x0][0x17c], !P0 ;  /* 0x00005f0015007a0c */ /* 0x000fc400047a1270 */
[----:B------:R-:W-:Y:S02]  /*64d90*/  IADD3 R3, R6, c[0x0][0x198], RZ ;  /* 0x0000660006037a10 */ /* 0x000fe40007ffe0ff */
[----:B--2---:R-:W-:Y:S02]  /*64da0*/  ISETP.LT.AND P3, PT, R17, c[0x0][0x17c], !P0 ;  /* 0x00005f0011007a0c */ /* 0x004fe40004761270 */
[----:B------:R-:W2:Y:S01]  /*64db0*/  LDL.LU R17, [R1+0x171c] ;  /* 0x00171c0001117983 */ /* 0x000ea20000300800 */
[----:B------:R-:W-:-:S04]  /*64dc0*/  LEA R8, P6, R3, R0, 0x1 ;  /* 0x0000000003087211 */ /* 0x000fc800078c08ff */
[----:B------:R-:W-:Y:S02]  /*64dd0*/  LEA.HI.X.SX32 R9, R3, R2, 0x1, P6 ;  /* 0x0000000203097211 */ /* 0x000fe400030f0eff */
[----:B-1----:R-:W-:-:S03]  /*64de0*/  PRMT R10, R11, 0x7632, R10 ;  /* 0x000076320b0a7816 */ /* 0x002fc6000000000a */
[----:B------:R0:W-:Y:S04]  /*64df0*/  @P5 STG.E.U16 [R8.64], R11 ;  /* 0x0000000b08005986 */ /* 0x0001e8000c101506 */
[----:B0-----:R-:W5:Y:S01]  /*64e00*/  LDL.LU R11, [R1+0x17b0] ;  /* 0x0017b000010b7983 */ /* 0x001f620000300800 */
[----:B---3--:R-:W-:-:S03]  /*64e10*/  ISETP.LT.AND P5, PT, R16, c[0x0][0x17c], !P0 ;  /* 0x00005f0010007a0c */ /* 0x008fc600047a1270 */
[----:B------:R-:W3:Y:S01]  /*64e20*/  LDL.LU R16, [R1+0x1720] ;  /* 0x0017200001107983 */ /* 0x000ee20000300800 */
[----:B------:R-:W-:Y:S02]  /*64e30*/  IADD3 R6, R3, c[0x0][0x198], RZ ;  /* 0x0000660003067a10 */ /* 0x000fe40007ffe0ff */
[----:B------:R-:W-:Y:S01]  /*64e40*/  ISETP.LT.AND P4, PT, R20, c[0x0][0x17c], !P0 ;  /* 0x00005f0014007a0c */ /* 0x000fe20004781270 */
[----:B------:R-:W5:Y:S01]  /*64e50*/  LDL.LU R21, [R1+0x1724] ;  /* 0x0017240001157983 */ /* 0x000f620000300800 */
[C---:B------:R-:W-:Y:S02]  /*64e60*/  LEA R4, P6, R6.reuse, R0, 0x1 ;  /* 0x0000000006047211 */ /* 0x040fe400078c08ff */
[C---:B------:R-:W-:Y:S01]  /*64e70*/  IADD3 R3, R6.reuse, c[0x0][0x198], RZ ;  /* 0x0000660006037a10 */ /* 0x040fe20007ffe0ff */
[----:B------:R-:W5:Y:S01]  /*64e80*/  LDL.LU R20, [R1+0x172c] ;  /* 0x00172c0001147983 */ /* 0x000f620000300800 */
[----:B------:R-:W-:Y:S02]  /*64e90*/  LEA.HI.X.SX32 R5, R6, R2, 0x1, P6 ;  /* 0x0000000206057211 */ /* 0x000fe400030f0eff */
[----:B------:R-:W-:-:S02]  /*64ea0*/  LEA R8, P6, R3, R0, 0x1 ;  /* 0x0000000003087211 */ /* 0x000fc400078c08ff */
[C---:B------:R-:W-:Y:S01]  /*64eb0*/  IADD3 R6, R3.reuse, c[0x0][0x198], RZ ;  /* 0x0000660003067a10 */ /* 0x040fe20007ffe0ff */
[----:B------:R0:W-:Y:S01]  /*64ec0*/  @P2 STG.E.U16 [R4.64], R10 ;  /* 0x0000000a04002986 */ /* 0x0001e2000c101506 */
[----:B------:R-:W-:-:S05]  /*64ed0*/  LEA.HI.X.SX32 R9, R3, R2, 0x1, P6 ;  /* 0x0000000203097211 */ /* 0x000fca00030f0eff */
[----:B------:R1:W-:Y:S01]  /*64ee0*/  @P1 STG.E.U16 [R8.64], R14 ;  /* 0x0000000e08001986 */ /* 0x0003e2000c101506 */
[----:B0-----:R-:W-:-:S04]  /*64ef0*/  LEA R4, P6, R6, R0, 0x1 ;  /* 0x0000000006047211 */ /* 0x001fc800078c08ff */
[----:B------:R-:W-:Y:S02]  /*64f00*/  LEA.HI.X.SX32 R5, R6, R2, 0x1, P6 ;  /* 0x0000000206057211 */ /* 0x000fe400030f0eff */
[----:B-1----:R-:W-:Y:S02]  /*64f10*/  PRMT R14, R14, 0x7632, R14 ;  /* 0x000076320e0e7816 */ /* 0x002fe4000000000e */
[----:B----4-:R-:W-:Y:S02]  /*64f20*/  ISETP.LT.AND P2, PT, R13, c[0x0][0x17c], !P0 ;  /* 0x00005f000d007a0c */ /* 0x010fe40004741270 */
[----:B------:R-:W4:Y:S04]  /*64f30*/  LDL.LU R13, [R1+0x1728] ;  /* 0x00172800010d7983 */ /* 0x000f280000300800 */
[----:B------:R-:W-:Y:S01]  /*64f40*/  @P4 STG.E.U16 [R4.64], R14 ;  /* 0x0000000e04004986 */ /* 0x000fe2000c101506 */
[----:B------:R-:W-:-:S04]  /*64f50*/  IADD3 R3, R6, c[0x0][0x198], RZ ;  /* 0x0000660006037a10 */ /* 0x000fc80007ffe0ff */
[----:B------:R-:W-:-:S04]  /*64f60*/  LEA R8, P6, R3, R0, 0x1 ;  /* 0x0000000003087211 */ /* 0x000fc800078c08ff */
[----:B------:R-:W-:Y:S02]  /*64f70*/  LEA.HI.X.SX32 R9, R3, R2, 0x1, P6 ;  /* 0x0000000203097211 */ /* 0x000fe400030f0eff */
[----:B--2---:R-:W-:Y:S02]  /*64f80*/  ISETP.LT.AND P4, PT, R17, c[0x0][0x17c], !P0 ;  /* 0x00005f0011007a0c */ /* 0x004fe40004781270 */
[----:B------:R-:W2:Y:S01]  /*64f90*/  LDL.LU R17, [R1+0x1734] ;  /* 0x0017340001117983 */ /* 0x000ea20000300800 */
[----:B------:R-:W-:-:S03]  /*64fa0*/  PRMT R10, R7, 0x7632, R10 ;  /* 0x00007632070a7816 */ /* 0x000fc6000000000a */
[----:B------:R0:W-:Y:S04]  /*64fb0*/  @P3 STG.E.U16 [R8.64], R7 ;  /* 0x0000000708003986 */ /* 0x0001e8000c101506 */
[----:B0-----:R-:W2:Y:S01]  /*64fc0*/  LDL.LU R7, [R1+0x17ac] ;  /* 0x0017ac0001077983 */ /* 0x001ea20000300800 */
[----:B---3--:R-:W-:-:S03]  /*64fd0*/  ISETP.LT.AND P3, PT, R16, c[0x0][0x17c], !P0 ;  /* 0x00005f0010007a0c */ /* 0x008fc60004761270 */
[----:B------:R-:W3:Y:S04]  /*64fe0*/  LDL.LU R16, [R1+0x1730] ;  /* 0x0017300001107983 */ /* 0x000ee80000300800 */
[----:B------:R-:W3:Y:S01]  /*64ff0*/  LDL.LU R14, [R1+0x1738] ;  /* 0x00173800010e7983 */ /* 0x000ee20000300800 */
[----:B------:R-:W-:-:S04]  /*65000*/  IADD3 R6, R3, c[0x0][0x198], RZ ;  /* 0x0000660003067a10 */ /* 0x000fc80007ffe0ff */
[C---:B------:R-:W-:Y:S02]  /*65010*/  LEA R4, P6, R6.reuse, R0, 0x1 ;  /* 0x0000000006047211 */ /* 0x040fe400078c08ff */
[C---:B------:R-:W-:Y:S02]  /*65020*/  IADD3 R3, R6.reuse, c[0x0][0x198], RZ ;  /* 0x0000660006037a10 */ /* 0x040fe40007ffe0ff */
[----:B------:R-:W-:Y:S02]  /*65030*/  LEA.HI.X.SX32 R5, R6, R2, 0x1, P6 ;  /* 0x0000000206057211 */ /* 0x000fe400030f0eff */
[C---:B------:R-:W-:Y:S02]  /*65040*/  LEA R8, P6, R3.reuse, R0, 0x1 ;  /* 0x0000000003087211 */ /* 0x040fe400078c08ff */
[----:B-----5:R-:W-:Y:S02]  /*65050*/  ISETP.LT.AND P1, PT, R24, c[0x0][0x17c], !P0 ;  /* 0x00005f0018007a0c */ /* 0x020fe40004721270 */
[C---:B------:R-:W-:Y:S01]  /*65060*/  IADD3 R6, R3.reuse, c[0x0][0x198], RZ ;  /* 0x0000660003067a10 */ /* 0x040fe20007ffe0ff */
[----:B------:R0:W-:Y:S01]  /*65070*/  @P5 STG.E.U16 [R4.64], R10 ;  /* 0x0000000a04005986 */ /* 0x0001e2000c101506 */
[----:B------:R-:W-:-:S02]  /*65080*/  LEA.HI.X.SX32 R9, R3, R2, 0x1, P6 ;  /* 0x0000000203097211 */ /* 0x000fc400030f0eff */
[----:B------:R-:W-:-:S03]  /*65090*/  IADD3 R3, R6, c[0x0][0x198], RZ ;  /* 0x0000660006037a10 */ /* 0x000fc60007ffe0ff */
[----:B------:R1:W-:Y:S01]  /*650a0*/  @P2 STG.E.U16 [R8.64], R26 ;  /* 0x0000001a08002986 */ /* 0x0003e2000c101506 */
[----:B0-----:R-:W-:-:S03]  /*650b0*/  LEA R4, P6, R6, R0, 0x1 ;  /* 0x0000000006047211 */ /* 0x001fc600078c08ff */
[----:B------:R-:W5:Y:S01]  /*650c0*/  LDL.LU R10, [R1+0x173c] ;  /* 0x00173c00010a7983 */ /* 0x000f620000300800 */
[----:B------:R-:W-:-:S03]  /*650d0*/  LEA.HI.X.SX32 R5, R6, R2, 0x1, P6 ;  /* 0x0000000206057211 */ /* 0x000fc600030f0eff */
[----:B------:R-:W5:Y:S01]  /*650e0*/  LDL.LU R29, [R1+0x5c] ;  /* 0x00005c00011d7983 */ /* 0x000f620000300800 */
[----:B-1----:R-:W-:Y:S02]  /*650f0*/  PRMT R26, R26, 0x7632, R26 ;  /* 0x000076321a1a7816 */ /* 0x002fe4000000001a */
[----:B------:R-:W-:-:S03]  /*65100*/  LEA R8, P6, R3, R0, 0x1 ;  /* 0x0000000003087211 */ /* 0x000fc600078c08ff */
[----:B------:R0:W-:Y:S01]  /*65110*/  @P1 STG.E.U16 [R4.64], R26 ;  /* 0x0000001a04001986 */ /* 0x0001e2000c101506 */
[----:B------:R-:W-:Y:S02]  /*65120*/  LEA.HI.X.SX32 R9, R3, R2, 0x1, P6 ;  /* 0x0000000203097211 */ /* 0x000fe400030f0eff */
[----:B----4-:R-:W-:Y:S02]  /*65130*/  ISETP.LT.AND P1, PT, R13, c[0x0][0x17c], !P0 ;  /* 0x00005f000d007a0c */ /* 0x010fe40004721270 */
[----:B------:R-:W4:Y:S04]  /*65140*/  LDL.LU R13, [R1+0x1740] ;  /* 0x00174000010d7983 */ /* 0x000f280000300800 */
[----:B------:R1:W-:Y:S01]  /*65150*/  @P4 STG.E.U16 [R8.64], R18 ;  /* 0x0000001208004986 */ /* 0x0003e2000c101506 */
[----:B------:R-:W-:-:S02]  /*65160*/  IADD3 R6, R3, c[0x0][0x198], RZ ;  /* 0x0000660003067a10 */ /* 0x000fc40007ffe0ff */
[----:B------:R-:W-:Y:S02]  /*65170*/  ISETP.LT.AND P5, PT, R21, c[0x0][0x17c], !P0 ;  /* 0x00005f0015007a0c */ /* 0x000fe400047a1270 */
[C---:B0-----:R-:W-:Y:S02]  /*65180*/  LEA R4, P6, R6.reuse, R0, 0x1 ;  /* 0x0000000006047211 */ /* 0x041fe400078c08ff */
[----:B--2---:R-:W-:Y:S02]  /*65190*/  ISETP.LT.AND P4, PT, R17, c[0x0][0x17c], !P0 ;  /* 0x00005f0011007a0c */ /* 0x004fe40004781270 */
[----:B------:R-:W2:Y:S01]  /*651a0*/  LDL.LU R17, [R1+0x1744] ;  /* 0x0017440001117983 */ /* 0x000ea20000300800 */
[C---:B------:R-:W-:Y:S02]  /*651b0*/  IADD3 R3, R6.reuse, c[0x0][0x198], RZ ;  /* 0x0000660006037a10 */ /* 0x040fe40007ffe0ff */
[----:B------:R-:W-:Y:S02]  /*651c0*/  LEA.HI.X.SX32 R5, R6, R2, 0x1, P6 ;  /* 0x0000000206057211 */ /* 0x000fe400030f0eff */
[----:B-1----:R-:W-:-:S02]  /*651d0*/  PRMT R18, R18, 0x7632, R18 ;  /* 0x0000763212127816 */ /* 0x002fc40000000012 */
[----:B------:R-:W-:Y:S02]  /*651e0*/  ISETP.LT.AND P2, PT, R20, c[0x0][0x17c], !P0 ;  /* 0x00005f0014007a0c */ /* 0x000fe40004741270 */
[C---:B------:R-:W-:Y:S01]  /*651f0*/  LEA R8, P6, R3.reuse, R0, 0x1 ;  /* 0x0000000003087211 */ /* 0x040fe200078c08ff */
[----:B------:R-:W2:Y:S03]  /*65200*/  LDL.LU R20, [R1+0x4c] ;  /* 0x00004c0001147983 */ /* 0x000ea60000300800 */
[----:B------:R-:W-:Y:S01]  /*65210*/  LEA.HI.X.SX32 R9, R3, R2, 0x1, P6 ;  /* 0x0000000203097211 */ /* 0x000fe200030f0eff */
[----:B------:R0:W-:Y:S04]  /*65220*/  @P3 STG.E.U16 [R4.64], R18 ;  /* 0x0000001204003986 */ /* 0x0001e8000c101506 */
[----:B------:R1:W-:Y:S04]  /*65230*/  @P5 STG.E.U16 [R8.64], R22 ;  /* 0x0000001608005986 */ /* 0x0003e8000c101506 */
[----:B0-----:R-:W2:Y:S01]  /*65240*/  LDL.LU R18, [R1+0x1748] ;  /* 0x0017480001127983 */ /* 0x001ea20000300800 */
[----:B---3--:R-:W-:-:S03]  /*65250*/  ISETP.LT.AND P3, PT, R16, c[0x0][0x17c], !P0 ;  /* 0x00005f0010007a0c */ /* 0x008fc60004761270 */
[----:B------:R-:W3:Y:S01]  /*65260*/  LDL.LU R16, [R1+0x174c] ;  /* 0x00174c0001107983 */ /* 0x000ee20000300800 */
[----:B------:R-:W-:-:S03]  /*65270*/  ISETP.LT.AND P5, PT, R14, c[0x0][0x17c], !P0 ;  /* 0x00005f000e007a0c */ /* 0x000fc600047a1270 */
[----:B------:R-:W3:Y:S04]  /*65280*/  LDL.LU R24, [R1+0x7c] ;  /* 0x00007c0001187983 */ /* 0x000ee80000300800 */
[----:B------:R-:W3:Y:S01]  /*65290*/  LDL.LU R14, [R1+0x1750] ;  /* 0x00175000010e7983 */ /* 0x000ee20000300800 */
[----:B------:R-:W-:-:S04]  /*652a0*/  IADD3 R6, R3, c[0x0][0x198], RZ ;  /* 0x0000660003067a10 */ /* 0x000fc80007ffe0ff */
[C---:B------:R-:W-:Y:S02]  /*652b0*/  LEA R4, P6, R6.reuse, R0, 0x1 ;  /* 0x0000000006047211 */ /* 0x040fe400078c08ff */
[C---:B------:R-:W-:Y:S02]  /*652c0*/  IADD3 R3, R6.reuse, c[0x0][0x198], RZ ;  /* 0x0000660006037a10 */ /* 0x040fe40007ffe0ff */
[----:B------:R-:W-:Y:S02]  /*652d0*/  LEA.HI.X.SX32 R5, R6, R2, 0x1, P6 ;  /* 0x0000000206057211 */ /* 0x000fe400030f0eff */
[----:B-1----:R-:W-:Y:S02]  /*652e0*/  PRMT R22, R22, 0x7632, R22 ;  /* 0x0000763216167816 */ /* 0x002fe40000000016 */
[C---:B------:R-:W-:Y:S02]  /*652f0*/  LEA R8, P6, R3.reuse, R0, 0x1 ;  /* 0x0000000003087211 */ /* 0x040fe400078c08ff */
[C---:B------:R-:W-:Y:S01]  /*65300*/  IADD3 R6, R3.reuse, c[0x0][0x198], RZ ;  /* 0x0000660003067a10 */ /* 0x040fe20007ffe0ff */
[----:B------:R0:W-:Y:S01]  /*65310*/  @P2 STG.E.U16 [R4.64], R22 ;  /* 0x0000001604002986 */ /* 0x0001e2000c101506 */
[----:B------:R-:W-:-:S02]  /*65320*/  LEA.HI.X.SX32 R9, R3, R2, 0x1, P6 ;  /* 0x0000000203097211 */ /* 0x000fc400030f0eff */
[----:B0-----:R-:W-:-:S03]  /*65330*/  LEA R4, P6, R6, R0, 0x1 ;  /* 0x0000000006047211 */ /* 0x001fc600078c08ff */
[----:B-----5:R0:W-:Y:S01]  /*65340*/  @P1 STG.E.U16 [R8.64], R29 ;  /* 0x0000001d08001986 */ /* 0x0201e2000c101506 */
[----:B------:R-:W-:Y:S02]  /*65350*/  PRMT R3, R29, 0x7632, R3 ;  /* 0x000076321d037816 */ /* 0x000fe40000000003 */
[----:B------:R-:W-:Y:S02]  /*65360*/  LEA.HI.X.SX32 R5, R6, R2, 0x1, P6 ;  /* 0x0000000206057211 */ /* 0x000fe400030f0eff */
[----:B----4-:R-:W-:Y:S02]  /*65370*/  ISETP.LT.AND P1, PT, R13, c[0x0][0x17c], !P0 ;  /* 0x00005f000d007a0c */ /* 0x010fe40004721270 */
[----:B------:R-:W4:Y:S04]  /*65380*/  LDL.LU R13, [R1+0x1754] ;  /* 0x00175400010d7983 */ /* 0x000f280000300800 */
[----:B------:R1:W-:Y:S01]  /*65390*/  @P4 STG.E.U16 [R4.64], R3 ;  /* 0x0000000304004986 */ /* 0x0003e2000c101506 */
[----:B------:R-:W-:-:S02]  /*653a0*/  ISETP.LT.AND P2, PT, R10, c[0x0][0x17c], !P0 ;  /* 0x00005f000a007a0c */ /* 0x000fc40004741270 */
[----:B------:R-:W-:-:S04]  /*653b0*/  IADD3 R10, R6, c[0x0][0x198], RZ ;  /* 0x00006600060a7a10 */ /* 0x000fc80007ffe0ff */
[C---:B0-----:R-:W-:Y:S02]  /*653c0*/  LEA R8, P6, R10.reuse, R0, 0x1 ;  /* 0x000000000a087211 */ /* 0x041fe400078c08ff */
[C---:B------:R-:W-:Y:S02]  /*653d0*/  IADD3 R6, R10.reuse, c[0x0][0x198], RZ ;  /* 0x000066000a067a10 */ /* 0x040fe40007ffe0ff */
[----:B--2---:R-:W-:Y:S02]  /*653e0*/  ISETP.LT.AND P4, PT, R17, c[0x0][0x17c], !P0 ;  /* 0x00005f0011007a0c */ /* 0x004fe40004781270 */
[----:B------:R-:W2:Y:S01]  /*653f0*/  LDL.LU R17, [R1+0x1758] ;  /* 0x0017580001117983 */ /* 0x000ea20000300800 */
[----:B------:R-:W-:Y:S02]  /*65400*/  LEA.HI.X.SX32 R9, R10, R2, 0x1, P6 ;  /* 0x000000020a097211 */ /* 0x000fe400030f0eff */
[C---:B-1----:R-:W-:Y:S02]  /*65410*/  LEA R4, P6, R6.reuse, R0, 0x1 ;  /* 0x0000000006047211 */ /* 0x042fe400078c08ff */
[----:B------:R-:W-:-:S02]  /*65420*/  IADD3 R10, R6, c[0x0][0x198], RZ ;  /* 0x00006600060a7a10 */ /* 0x000fc40007ffe0ff */
[----:B------:R-:W-:Y:S01]  /*65430*/  LEA.HI.X.SX32 R5, R6, R2, 0x1, P6 ;  /* 0x0000000206057211 */ /* 0x000fe200030f0eff */
[----:B------:R0:W-:Y:S01]  /*65440*/  @P3 STG.E.U16 [R8.64], R20 ;  /* 0x0000001408003986 */ /* 0x0001e2000c101506 */
[----:B------:R-:W-:Y:S02]  /*65450*/  PRMT R3, R20, 0x7632, R3 ;  /* 0x0000763214037816 */ /* 0x000fe40000000003 */
[----:B0-----:R-:W-:Y:S02]  /*65460*/  LEA R8, P6, R10, R0, 0x1 ;  /* 0x000000000a087211 */ /* 0x001fe400078c08ff */
[----:B------:R-:W-:Y:S02]  /*65470*/  ISETP.LT.AND P3, PT, R18, c[0x0][0x17c], !P0 ;  /* 0x00005f0012007a0c */ /* 0x000fe40004761270 */
[----:B------:R-:W5:Y:S01]  /*65480*/  LDL.LU R18, [R1+0x175c] ;  /* 0x00175c0001127983 */ /* 0x000f620000300800 */
[----:B------:R-:W-:-:S03]  /*65490*/  LEA.HI.X.SX32 R9, R10, R2, 0x1, P6 ;  /* 0x000000020a097211 */ /* 0x000fc600030f0eff */
[----:B------:R-:W5:Y:S04]  /*654a0*/  LDL.LU R29, [R1+0xac] ;  /* 0x0000ac00011d7983 */ /* 0x000f680000300800 */
[----:B------:R0:W-:Y:S01]  /*654b0*/  @P5 STG.E.U16 [R4.64], R3 ;  /* 0x0000000304005986 */ /* 0x0001e2000c101506 */
[----:B---3--:R-:W-:-:S03]  /*654c0*/  ISETP.LT.AND P5, PT, R16, c[0x0][0x17c], !P0 ;  /* 0x00005f0010007a0c */ /* 0x008fc600047a1270 */
[----:B------:R-:W3:Y:S04]  /*654d0*/  LDL.LU R16, [R1+0x1760] ;  /* 0x0017600001107983 */ /* 0x000ee80000300800 */
[----:B------:R1:W-:Y:S01]  /*654e0*/  @P2 STG.E.U16 [R8.64], R24 ;  /* 0x0000001808002986 */ /* 0x0003e2000c101506 */
[----:B------:R-:W-:-:S03]  /*654f0*/  ISETP.LT.AND P2, PT, R14, c[0x0][0x17c], !P0 ;  /* 0x00005f000e007a0c */ /* 0x000fc60004741270 */
[----:B------:R-:W3:Y:S01]  /*65500*/  LDL.LU R14, [R1+0x1764] ;  /* 0x00176400010e7983 */ /* 0x000ee20000300800 */
[----:B------:R-:W-:Y:S02]  /*65510*/  IADD3 R6, R10, c[0x0][0x198], RZ ;  /* 0x000066000a067a10 */ /* 0x000fe40007ffe0ff */
[----:B0-----:R-:W-:Y:S01]  /*65520*/  PRMT R3, R24, 0x7632, R3 ;  /* 0x0000763218037816 */ /* 0x001fe20000000003 */
[----:B------:R-:W3:Y:S01]  /*65530*/  LDL.LU R20, [R1+0x9c] ;  /* 0x00009c0001147983 */ /* 0x000ee20000300800 */
[C---:B------:R-:W-:Y:S02]  /*65540*/  LEA R4, P6, R6.reuse, R0, 0x1 ;  /* 0x0000000006047211 */ /* 0x040fe400078c08ff */
[C---:B------:R-:W-:Y:S02]  /*65550*/  IADD3 R10, R6.reuse, c[0x0][0x198], RZ ;  /* 0x00006600060a7a10 */ /* 0x040fe40007ffe0ff */
[----:B------:R-:W-:Y:S02]  /*65560*/  LEA.HI.X.SX32 R5, R6, R2, 0x1, P6 ;  /* 0x0000000206057211 */ /* 0x000fe400030f0eff */
[----:B-1----:R-:W-:-:S02]  /*65570*/  LEA R8, P6, R10, R0, 0x1 ;  /* 0x000000000a087211 */ /* 0x002fc400078c08ff */
[C---:B------:R-:W-:Y:S01]  /*65580*/  IADD3 R6, R10.reuse, c[0x0][0x198], RZ ;  /* 0x000066000a067a10 */ /* 0x040fe20007ffe0ff */
[----:B------:R0:W-:Y:S01]  /*65590*/  @P1 STG.E.U16 [R4.64], R3 ;  /* 0x0000000304001986 */ /* 0x0001e2000c101506 */
[----:B------:R-:W-:Y:S02]  /*655a0*/  LEA.HI.X.SX32 R9, R10, R2, 0x1, P6 ;  /* 0x000000020a097211 */ /* 0x000fe400030f0eff */
[----:B------:R-:W-:-:S03]  /*655b0*/  IADD3 R10, R6, c[0x0][0x198], RZ ;  /* 0x00006600060a7a10 */ /* 0x000fc60007ffe0ff */
[----:B------:R1:W-:Y:S01]  /*655c0*/  @P4 STG.E.U16 [R8.64], R7 ;  /* 0x0000000708004986 */ /* 0x0003e2000c101506 */
[----:B0-----:R-:W-:-:S04]  /*655d0*/  LEA R4, P6, R6, R0, 0x1 ;  /* 0x0000000006047211 */ /* 0x001fc800078c08ff */
[----:B------:R-:W-:Y:S02]  /*655e0*/  LEA.HI.X.SX32 R5, R6, R2, 0x1, P6 ;  /* 0x0000000206057211 */ /* 0x000fe400030f0eff */
[C---:B------:R-:W-:Y:S02]  /*655f0*/  LEA R6, P6, R10.reuse, R0, 0x1 ;  /* 0x000000000a067211 */ /* 0x040fe400078c08ff */
[----:B----4-:R-:W-:Y:S02]  /*65600*/  ISETP.LT.AND P1, PT, R13, c[0x0][0x17c], !P0 ;  /* 0x00005f000d007a0c */ /* 0x010fe40004721270 */
[----:B------:R-:W4:Y:S01]  /*65610*/  LDL.LU R13, [R1+0x1768] ;  /* 0x00176800010d7983 */ /* 0x000f220000300800 */
[----:B------:R-:W-:Y:S02]  /*65620*/  PRMT R3, R7, 0x7632, R3 ;  /* 0x0000763207037816 */ /* 0x000fe40000000003 */
[C---:B-1----:R-:W-:Y:S02]  /*65630*/  IADD3 R8, R10.reuse, c[0x0][0x198], RZ ;  /* 0x000066000a087a10 */ /* 0x042fe40007ffe0ff */
[----:B------:R-:W-:Y:S01]  /*65640*/  LEA.HI.X.SX32 R7, R10, R2, 0x1, P6 ;  /* 0x000000020a077211 */ /* 0x000fe200030f0eff */
[----:B------:R0:W-:Y:S01]  /*65650*/  @P3 STG.E.U16 [R4.64], R3 ;  /* 0x0000000304003986 */ /* 0x0001e2000c101506 */
[----:B--2---:R-:W-:-:S03]  /*65660*/  ISETP.LT.AND P4, PT, R17, c[0x0][0x17c], !P0 ;  /* 0x00005f0011007a0c */ /* 0x004fc60004781270 */
[----:B------:R-:W2:Y:S04]  /*65670*/  LDL.LU R17, [R1+0x176c] ;  /* 0x00176c0001117983 */ /* 0x000ea80000300800 */
[----:B------:R-:W2:Y:S04]  /*65680*/  LDL.LU R24, [R1+0x8c] ;  /* 0x00008c0001187983 */ /* 0x000ea80000300800 */
[----:B------:R-:W2:Y:S01]  /*65690*/  LDL.LU R10, [R1+0x1774] ;  /* 0x00177400010a7983 */ /* 0x000ea20000300800 */
[----:B0-----:R-:W-:-:S04]  /*656a0*/  LEA R4, P6, R8, R0, 0x1 ;  /* 0x0000000008047211 */ /* 0x001fc800078c08ff */
[----:B------:R-:W-:Y:S02]  /*656b0*/  LEA.HI.X.SX32 R5, R8, R2, 0x1, P6 ;  /* 0x0000000208057211 */ /* 0x000fe400030f0eff */
[----:B-----5:R-:W-:Y:S01]  /*656c0*/  PRMT R3, R29, 0x7632, R3 ;  /* 0x000076321d037816 */ /* 0x020fe20000000003 */
[----:B------:R0:W-:Y:S04]  /*656d0*/  @P5 STG.E.U16 [R6.64], R29 ;  /* 0x0000001d06005986 */ /* 0x0001e8000c101506 */
[----:B------:R1:W-:Y:S01]  /*656e0*/  @P2 STG.E.U16 [R4.64], R3 ;  /* 0x0000000304002986 */ /* 0x0003e2000c101506 */
[----:B---3--:R-:W-:-:S03]  /*656f0*/  ISETP.LT.AND P5, PT, R16, c[0x0][0x17c], !P0 ;  /* 0x00005f0010007a0c */ /* 0x008fc600047a1270 */
[----:B------:R-:W3:Y:S01]  /*65700*/  LDL.LU R16, [R1+0x1778] ;  /* 0x0017780001107983 */ /* 0x000ee20000300800 */
[----:B------:R-:W-:-:S03]  /*65710*/  ISETP.LT.AND P2, PT, R14, c[0x0][0x17c], !P0 ;  /* 0x00005f000e007a0c */ /* 0x000fc60004741270 */
[----:B------:R-:W5:Y:S01]  /*65720*/  LDL.LU R14, [R1+0x1780] ;  /* 0x00178000010e7983 */ /* 0x000f620000300800 */
[----:B------:R-:W-:-:S04]  /*65730*/  IADD3 R9, R8, c[0x0][0x198], RZ ;  /* 0x0000660008097a10 */ /* 0x000fc80007ffe0ff */
[C---:B0-----:R-:W-:Y:S02]  /*65740*/  LEA R6, P6, R9.reuse, R0, 0x1 ;  /* 0x0000000009067211 */ /* 0x041fe400078c08ff */
[C---:B------:R-:W-:Y:S02]  /*65750*/  IADD3 R8, R9.reuse, c[0x0][0x198], RZ ;  /* 0x0000660009087a10 */ /* 0x040fe40007ffe0ff */
[----:B------:R-:W-:Y:S02]  /*65760*/  LEA.HI.X.SX32 R7, R9, R2, 0x1, P6 ;  /* 0x0000000209077211 */ /* 0x000fe400030f0eff */
[----:B-1----:R-:W-:Y:S02]  /*65770*/  LEA R4, P6, R8, R0, 0x1 ;  /* 0x0000000008047211 */ /* 0x002fe400078c08ff */
[----:B------:R-:W-:Y:S02]  /*65780*/  ISETP.LT.AND P3, PT, R18, c[0x0][0x17c], !P0 ;  /* 0x00005f0012007a0c */ /* 0x000fe40004761270 */
[C---:B------:R-:W-:Y:S01]  /*65790*/  IADD3 R9, R8.reuse, c[0x0][0x198], RZ ;  /* 0x0000660008097a10 */ /* 0x040fe20007ffe0ff */
[----:B------:R0:W-:Y:S01]  /*657a0*/  @P1 STG.E.U16 [R6.64], R20 ;  /* 0x0000001406001986 */ /* 0x0001e2000c101506 */
[----:B------:R-:W-:-:S02]  /*657b0*/  LEA.HI.X.SX32 R5, R8, R2, 0x1, P6 ;  /* 0x0000000208057211 */ /* 0x000fc400030f0eff */
[----:B------:R-:W-:Y:S02]  /*657c0*/  PRMT R3, R20, 0x7632, R3 ;  /* 0x0000763214037816 */ /* 0x000fe40000000003 */
[----:B0-----:R-:W-:-:S04]  /*657d0*/  LEA R6, P6, R9, R0, 0x1 ;  /* 0x0000000009067211 */ /* 0x001fc800078c08ff */
[----:B------:R-:W-:Y:S01]  /*657e0*/  LEA.HI.X.SX32 R7, R9, R2, 0x1, P6 ;  /* 0x0000000209077211 */ /* 0x000fe200030f0eff */
[----:B------:R0:W-:Y:S01]  /*657f0*/  @P4 STG.E.U16 [R4.64], R3 ;  /* 0x0000000304004986 */ /* 0x0001e2000c101506 */
[----:B----4-:R-:W-:-:S03]  /*65800*/  ISETP.LT.AND P1, PT, R13, c[0x0][0x17c], !P0 ;  /* 0x00005f000d007a0c */ /* 0x010fc60004721270 */
[----:B------:R-:W4:Y:S04]  /*65810*/  LDL.LU R13, [R1+0x1784] ;  /* 0x00178400010d7983 */ /* 0x000f280000300800 */
[----:B------:R-:W4:Y:S04]  /*65820*/  LDL.LU R20, [R1+0x6c] ;  /* 0x00006c0001147983 */ /* 0x000f280000300800 */
[----:B------:R-:W4:Y:S01]  /*65830*/  LDL.LU R18, [R1+0x178c] ;  /* 0x00178c0001127983 */ /* 0x000f220000300800 */
[----:B------:R-:W-:-:S04]  /*65840*/  IADD3 R8, R9, c[0x0][0x198], RZ ;  /* 0x0000660009087a10 */ /* 0x000fc80007ffe0ff */
[C---:B0-----:R-:W-:Y:S02]  /*65850*/  LEA R4, P6, R8.reuse, R0, 0x1 ;  /* 0x0000000008047211 */ /* 0x041fe400078c08ff */
[----:B------:R-:W-:Y:S01]  /*65860*/  IADD3 R9, R8, c[0x0][0x198], RZ ;  /* 0x0000660008097a10 */ /* 0x000fe20007ffe0ff */
[----:B--2---:R0:W-:Y:S01]  /*65870*/  @P3 STG.E.U16 [R6.64], R24 ;  /* 0x0000001806003986 */ /* 0x0041e2000c101506 */
[----:B------:R-:W-:-:S03]  /*65880*/  ISETP.LT.AND P3, PT, R10, c[0x0][0x17c], !P0 ;  /* 0x00005f000a007a0c */ /* 0x000fc60004761270 */
[----:B------:R-:W2:Y:S01]  /*65890*/  LDL.LU R10, [R1+0x1790] ;  /* 0x00179000010a7983 */ /* 0x000ea20000300800 */
[----:B------:R-:W-:-:S03]  /*658a0*/  PRMT R3, R24, 0x7632, R3 ;  /* 0x0000763218037816 */ /* 0x000fc60000000003 */
[----:B0-----:R-:W2:Y:S01]  /*658b0*/  LDL.LU R24, [R1+0x3c] ;  /* 0x00003c0001187983 */ /* 0x001ea20000300800 */
[----:B------:R-:W-:Y:S02]  /*658c0*/  LEA.HI.X.SX32 R5, R8, R2, 0x1, P6 ;  /* 0x0000000208057211 */ /* 0x000fe400030f0eff */
[----:B------:R-:W-:-:S04]  /*658d0*/  LEA R6, P6, R9, R0, 0x1 ;  /* 0x0000000009067211 */ /* 0x000fc800078c08ff */
[----:B------:R-:W-:Y:S01]  /*658e0*/  LEA.HI.X.SX32 R7, R9, R2, 0x1, P6 ;  /* 0x0000000209077211 */ /* 0x000fe200030f0eff */
[----:B------:R0:W-:Y:S01]  /*658f0*/  @P5 STG.E.U16 [R4.64], R3 ;  /* 0x0000000304005986 */ /* 0x0001e2000c101506 */
[----:B------:R-:W-:-:S03]  /*65900*/  ISETP.LT.AND P4, PT, R17, c[0x0][0x17c], !P0 ;  /* 0x00005f0011007a0c */ /* 0x000fc60004781270 */
[----:B------:R-:W2:Y:S04]  /*65910*/  LDL.LU R17, [R1+0x1798] ;  /* 0x0017980001117983 */ /* 0x000ea80000300800 */
[----:B------:R1:W-:Y:S01]  /*65920*/  @P2 STG.E.U16 [R6.64], R11 ;  /* 0x0000000b06002986 */ /* 0x0003e2000c101506 */
[----:B---3--:R-:W-:-:S03]  /*65930*/  ISETP.LT.AND P5, PT, R16, c[0x0][0x17c], !P0 ;  /* 0x00005f0010007a0c */ /* 0x008fc600047a1270 */
[----:B------:R-:W3:Y:S04]  /*65940*/  LDL.LU R16, [R1+0x179c] ;  /* 0x00179c0001107983 */ /* 0x000ee80000300800 */
[----:B------:R-:W3:Y:S01]  /*65950*/  LDL.LU R29, [R1+0x2c] ;  /* 0x00002c00011d7983 */ /* 0x000ee20000300800 */
[----:B-----5:R-:W-:-:S03]  /*65960*/  ISETP.LT.AND P2, PT, R14, c[0x0][0x17c], !P0 ;  /* 0x00005f000e007a0c */ /* 0x020fc60004741270 */
[----:B------:R-:W5:Y:S01]  /*65970*/  LDL.LU R14, [R1+0x17a4] ;  /* 0x0017a400010e7983 */ /* 0x000f620000300800 */
[----:B------:R-:W-:-:S04]  /*65980*/  IADD3 R8, R9, c[0x0][0x198], RZ ;  /* 0x0000660009087a10 */ /* 0x000fc80007ffe0ff */
[C---:B0-----:R-:W-:Y:S02]  /*65990*/  LEA R4, P6, R8.reuse, R0, 0x1 ;  /* 0x0000000008047211 */ /* 0x041fe400078c08ff */
[C---:B------:R-:W-:Y:S02]  /*659a0*/  IADD3 R9, R8.reuse, c[0x0][0x198], RZ ;  /* 0x0000660008097a10 */ /* 0x040fe40007ffe0ff */
[----:B------:R-:W-:Y:S02]  /*659b0*/  PRMT R3, R11, 0x7632, R3 ;  /* 0x000076320b037816 */ /* 0x000fe40000000003 */
[----:B------:R-:W-:Y:S02]  /*659c0*/  LEA.HI.X.SX32 R5, R8, R2, 0x1, P6 ;  /* 0x0000000208057211 */ /* 0x000fe400030f0eff */
[C---:B-1----:R-:W-:Y:S02]  /*659d0*/  LEA R6, P6, R9.reuse, R0, 0x1 ;  /* 0x0000000009067211 */ /* 0x042fe400078c08ff */
[C---:B------:R-:W-:Y:S01]  /*659e0*/  IADD3 R8, R9.reuse, c[0x0][0x198], RZ ;  /* 0x0000660009087a10 */ /* 0x040fe20007ffe0ff */
[----:B------:R0:W-:Y:S01]  /*659f0*/  @P1 STG.E.U16 [R4.64], R3 ;  /* 0x0000000304001986 */ /* 0x0001e2000c101506 */
[----:B------:R-:W-:-:S02]  /*65a00*/  LEA.HI.X.SX32 R7, R9, R2, 0x1, P6 ;  /* 0x0000000209077211 */ /* 0x000fc400030f0eff */
[C---:B------:R-:W-:Y:S02]  /*65a10*/  IADD3 R9, R8.reuse, c[0x0][0x198], RZ ;  /* 0x0000660008097a10 */ /* 0x040fe40007ffe0ff */
[----:B0-----:R-:W-:-:S04]  /*65a20*/  LEA R4, P6, R8, R0, 0x1 ;  /* 0x0000000008047211 */ /* 0x001fc800078c08ff */
[----:B------:R-:W-:Y:S02]  /*65a30*/  LEA.HI.X.SX32 R5, R8, R2, 0x1, P6 ;  /* 0x0000000208057211 */ /* 0x000fe400030f0eff */
[----:B----4-:R-:W-:Y:S02]  /*65a40*/  ISETP.LT.AND P1, PT, R13, c[0x0][0x17c], !P0 ;  /* 0x00005f000d007a0c */ /* 0x010fe40004721270 */
[----:B------:R-:W4:Y:S01]  /*65a50*/  LDL.LU R13, [R1+0x17a8] ;  /* 0x0017a800010d7983 */ /* 0x000f220000300800 */
[----:B------:R-:W-:-:S03]  /*65a60*/  PRMT R3, R20, 0x7632, R3 ;  /* 0x0000763214037816 */ /* 0x000fc60000000003 */
[----:B------:R0:W-:Y:S04]  /*65a70*/  @P4 STG.E.U16 [R6.64], R20 ;  /* 0x0000001406004986 */ /* 0x0001e8000c101506 */
[----:B------:R-:W-:Y:S01]  /*65a80*/  @P3 STG.E.U16 [R4.64], R3 ;  /* 0x0000000304003986 */ /* 0x000fe2000c101506 */
[----:B0-----:R-:W-:-:S04]  /*65a90*/  LEA R6, P6, R9, R0, 0x1 ;  /* 0x0000000009067211 */ /* 0x001fc800078c08ff */
[C---:B------:R-:W-:Y:S02]  /*65aa0*/  LEA.HI.X.SX32 R7, R9.reuse, R2, 0x1, P6 ;  /* 0x0000000209077211 */ /* 0x040fe400030f0eff */
[----:B------:R-:W-:Y:S02]  /*65ab0*/  IADD3 R11, R9, c[0x0][0x198], RZ ;  /* 0x00006600090b7a10 */ /* 0x000fe40007ffe0ff */
[----:B--2---:R-:W-:Y:S02]  /*65ac0*/  ISETP.LT.AND P3, PT, R10, c[0x0][0x17c], !P0 ;  /* 0x00005f000a007a0c */ /* 0x004fe40004761270 */
[----:B------:R-:W2:Y:S01]  /*65ad0*/  LDL.LU R10, [R1+0x17a0] ;  /* 0x0017a000010a7983 */ /* 0x000ea20000300800 */
[----:B------:R-:W-:-:S03]  /*65ae0*/  PRMT R8, R24, 0x7632, R8 ;  /* 0x0000763218087816 */ /* 0x000fc60000000008 */
[----:B------:R0:W-:Y:S04]  /*65af0*/  @P5 STG.E.U16 [R6.64], R24 ;  /* 0x0000001806005986 */ /* 0x0001e8000c101506 */
[----:B------:R-:W2:Y:S01]  /*65b00*/  LDL.LU R20, [R1+0x1794] ;  /* 0x0017940001147983 */ /* 0x000ea20000300800 */
[----:B------:R-:W-:-:S03]  /*65b10*/  IADD3 R9, R11, c[0x0][0x198], RZ ;  /* 0x000066000b097a10 */ /* 0x000fc60007ffe0ff */
[----:B0-----:R-:W2:Y:S01]  /*65b20*/  LDL.LU R24, [R1+0x1c] ;  /* 0x00001c0001187983 */ /* 0x001ea20000300800 */
[-C--:B------:R-:W-:Y:S02]  /*65b30*/  LEA R4, P6, R11, R0.reuse, 0x1 ;  /* 0x000000000b047211 */ /* 0x080fe400078c08ff */
[----:B------:R-:W-:Y:S02]  /*65b40*/  LEA R6, P5, R9, R0, 0x1 ;  /* 0x0000000009067211 */ /* 0x000fe400078a08ff */
[-C--:B------:R-:W-:Y:S02]  /*65b50*/  LEA.HI.X.SX32 R5, R11, R2.reuse, 0x1, P6 ;  /* 0x000000020b057211 */ /* 0x080fe400030f0eff */
[----:B------:R-:W-:-:S03]  /*65b60*/  LEA.HI.X.SX32 R7, R9, R2, 0x1, P5 ;  /* 0x0000000209077211 */ /* 0x000fc600028f0eff */
[----:B------:R0:W-:Y:S01]  /*65b70*/  @P2 STG.E.U16 [R4.64], R8 ;  /* 0x0000000804002986 */ /* 0x0001e2000c101506 */
[----:B------:R-:W-:Y:S02]  /*65b80*/  ISETP.LT.AND P4, PT, R18, c[0x0][0x17c], !P0 ;  /* 0x00005f0012007a0c */ /* 0x000fe40004781270 */
[----:B---3--:R-:W-:Y:S01]  /*65b90*/  ISETP.LT.AND P2, PT, R16, c[0x0][0x17c], !P0 ;  /* 0x00005f0010007a0c */ /* 0x008fe20004741270 */
[----:B------:R1:W-:Y:S01]  /*65ba0*/  @P1 STG.E.U16 [R6.64], R29 ;  /* 0x0000001d06001986 */ /* 0x0003e2000c101506 */
[----:B-----5:R-:W-:-:S03]  /*65bb0*/  ISETP.LT.AND P1, PT, R14, c[0x0][0x17c], !P0 ;  /* 0x00005f000e007a0c */ /* 0x020fc60004721270 */
[----:B------:R-:W3:Y:S04]  /*65bc0*/  LDL.LU R14, [R1+0x1788] ;  /* 0x00178800010e7983 */ /* 0x000ee80000300800 */
[----:B------:R-:W5:Y:S04]  /*65bd0*/  LDL.LU R18, [R1+0x177c] ;  /* 0x00177c0001127983 */ /* 0x000f680000300800 */
[----:B------:R-:W5:Y:S01]  /*65be0*/  LDL.LU R16, [R1+0x1770] ;  /* 0x0017700001107983 */ /* 0x000f620000300800 */
[----:B------:R-:W-:-:S04]  /*65bf0*/  IADD3 R11, R9, c[0x0][0x198], RZ ;  /* 0x00006600090b7a10 */ /* 0x000fc80007ffe0ff */
[C---:B0-----:R-:W-:Y:S02]  /*65c00*/  LEA R4, P5, R11.reuse, R0, 0x1 ;  /* 0x000000000b047211 */ /* 0x041fe400078a08ff */
[----:B------:R-:W-:Y:S02]  /*65c10*/  IADD3 R3, R11, c[0x0][0x198], RZ ;  /* 0x000066000b037a10 */ /* 0x000fe40007ffe0ff */
[----:B------:R-:W-:Y:S02]  /*65c20*/  PRMT R12, R29, 0x7632, R12 ;  /* 0x000076321d0c7816 */ /* 0x000fe4000000000c */
[----:B------:R-:W-:Y:S02]  /*65c30*/  LEA.HI.X.SX32 R5, R11, R2, 0x1, P5 ;  /* 0x000000020b057211 */ /* 0x000fe400028f0eff */
[----:B------:R-:W-:Y:S02]  /*65c40*/  ISETP.LT.AND P6, PT, R17, c[0x0][0x17c], !P0 ;  /* 0x00005f0011007a0c */ /* 0x000fe400047c1270 */
[----:B-1----:R-:W-:-:S02]  /*65c50*/  LEA R6, P5, R3, R0, 0x1 ;  /* 0x0000000003067211 */ /* 0x002fc400078a08ff */
[C---:B------:R-:W-:Y:S01]  /*65c60*/  IADD3 R9, R3.reuse, c[0x0][0x198], RZ ;  /* 0x0000660003097a10 */ /* 0x040fe20007ffe0ff */
[----:B------:R0:W-:Y:S01]  /*65c70*/  @P4 STG.E.U16 [R4.64], R12 ;  /* 0x0000000c04004986 */ /* 0x0001e2000c101506 */
[----:B------:R-:W-:Y:S02]  /*65c80*/  LEA.HI.X.SX32 R7, R3, R2, 0x1, P5 ;  /* 0x0000000203077211 */ /* 0x000fe400028f0eff */
[C---:B------:R-:W-:Y:S02]  /*65c90*/  LEA R8, P4, R9.reuse, R0, 0x1 ;  /* 0x0000000009087211 */ /* 0x040fe400078808ff */
[C---:B------:R-:W-:Y:S02]  /*65ca0*/  IADD3 R3, R9.reuse, c[0x0][0x198], RZ ;  /* 0x0000660009037a10 */ /* 0x040fe40007ffe0ff */
[----:B------:R-:W-:Y:S01]  /*65cb0*/  LEA.HI.X.SX32 R9, R9, R2, 0x1, P4 ;  /* 0x0000000209097211 */ /* 0x000fe200020f0eff */
[----:B------:R-:W-:Y:S01]  /*65cc0*/  @P3 STG.E.U16 [R6.64], R15 ;  /* 0x0000000f06003986 */ /* 0x000fe2000c101506 */
[----:B----4-:R-:W-:-:S02]  /*65cd0*/  ISETP.LT.AND P5, PT, R13, c[0x0][0x17c], !P0 ;  /* 0x00005f000d007a0c */ /* 0x010fc400047a1270 */
[----:B0-----:R-:W-:Y:S02]  /*65ce0*/  PRMT R5, R15, 0x7632, R5 ;  /* 0x000076320f057816 */ /* 0x001fe40000000005 */
[----:B------:R-:W-:-:S03]  /*65cf0*/  IADD3 R13, R3, c[0x0][0x198], RZ ;  /* 0x00006600030d7a10 */ /* 0x000fc60007ffe0ff */
[----:B------:R0:W-:Y:S01]  /*65d00*/  @P6 STG.E.U16 [R8.64], R5 ;  /* 0x0000000508006986 */ /* 0x0001e2000c101506 */
[C---:B------:R-:W-:Y:S02]  /*65d10*/  IADD3 R17, R13.reuse, c[0x0][0x198], RZ ;  /* 0x000066000d117a10 */ /* 0x040fe40007ffe0ff */
[----:B------:R-:W-:-:S04]  /*65d20*/  LEA R4, P6, R13, R0, 0x1 ;  /* 0x000000000d047211 */ /* 0x000fc800078c08ff */
[----:B0-----:R-:W-:Y:S02]  /*65d30*/  LEA.HI.X.SX32 R5, R13, R2, 0x1, P6 ;  /* 0x000000020d057211 */ /* 0x001fe400030f0eff */
[----:B--2---:R-:W-:Y:S02]  /*65d40*/  ISETP.LT.AND P4, PT, R10, c[0x0][0x17c], !P0 ;  /* 0x00005f000a007a0c */ /* 0x004fe40004781270 */
[----:B------:R-:W-:-:S04]  /*65d50*/  LEA R10, P3, R3, R0, 0x1 ;  /* 0x00000000030a7211 */ /* 0x000fc800078608ff */
[----:B------:R-:W-:Y:S02]  /*65d60*/  LEA.HI.X.SX32 R11, R3, R2, 0x1, P3 ;  /* 0x00000002030b7211 */ /* 0x000fe400018f0eff */
[----:B------:R-:W-:-:S04]  /*65d70*/  IADD3 R3, R17, c[0x0][0x198], RZ ;  /* 0x0000660011037a10 */ /* 0x000fc80007ffe0ff */
[----:B------:R-:W-:Y:S02]  /*65d80*/  IADD3 R13, R3, c[0x0][0x198], RZ ;  /* 0x00006600030d7a10 */ /* 0x000fe40007ffe0ff */
[----:B------:R-:W-:Y:S01]  /*65d90*/  PRMT R7, R24, 0x7632, R7 ;  /* 0x0000763218077816 */ /* 0x000fe20000000007 */
[----:B------:R-:W-:Y:S01]  /*65da0*/  @P2 STG.E.U16 [R10.64], R24 ;  /* 0x000000180a002986 */ /* 0x000fe2000c101506 */
[----:B------:R-:W-:-:S03]  /*65db0*/  IADD3 R15, R13, c[0x0][0x198], RZ ;  /* 0x000066000d0f7a10 */ /* 0x000fc60007ffe0ff */
[----:B------:R0:W-:Y:S01]  /*65dc0*/  @P1 STG.E.U16 [R4.64], R7 ;  /* 0x0000000704001986 */ /* 0x0001e2000c101506 */
[-C--:B------:R-:W-:Y:S02]  /*65dd0*/  LEA R6, P1, R17, R0.reuse, 0x1 ;  /* 0x0000000011067211 */ /* 0x080fe400078208ff */
[-C--:B------:R-:W-:Y:S02]  /*65de0*/  LEA R12, P6, R13, R0.reuse, 0x1 ;  /* 0x000000000d0c7211 */ /* 0x080fe400078c08ff */
[----:B------:R-:W-:Y:S02]  /*65df0*/  LEA R8, P2, R3, R0, 0x1 ;  /* 0x0000000003087211 */ /* 0x000fe400078408ff */
[-C--:B0-----:R-:W-:Y:S02]  /*65e00*/  LEA.HI.X.SX32 R7, R17, R2.reuse, 0x1, P1 ;  /* 0x0000000211077211 */ /* 0x081fe400008f0eff */
[----:B------:R-:W-:Y:S02]  /*65e10*/  IADD3 R17, R15, c[0x0][0x198], RZ ;  /* 0x000066000f117a10 */ /* 0x000fe40007ffe0ff */
[----:B------:R-:W-:-:S02]  /*65e20*/  LEA.HI.X.SX32 R13, R13, R2, 0x1, P6 ;  /* 0x000000020d0d7211 */ /* 0x000fc400030f0eff */
[----:B------:R-:W-:Y:S02]  /*65e30*/  LEA R4, P1, R17, R0, 0x1 ;  /* 0x0000000011047211 */ /* 0x000fe400078208ff */
[----:B------:R-:W-:Y:S02]  /*65e40*/  LEA.HI.X.SX32 R9, R3, R2, 0x1, P2 ;  /* 0x0000000203097211 */ /* 0x000fe400010f0eff */
[----:B------:R-:W-:Y:S02]  /*65e50*/  LEA R10, P6, R15, R0, 0x1 ;  /* 0x000000000f0a7211 */ /* 0x000fe400078c08ff */
[----:B------:R-:W-:Y:S02]  /*65e60*/  ISETP.LT.AND P3, PT, R20, c[0x0][0x17c], !P0 ;  /* 0x00005f0014007a0c */ /* 0x000fe40004761270 */
[C---:B------:R-:W-:Y:S02]  /*65e70*/  IADD3 R3, R17.reuse, c[0x0][0x198], RZ ;  /* 0x0000660011037a10 */ /* 0x040fe40007ffe0ff */
[----:B------:R-:W-:-:S02]  /*65e80*/  LEA.HI.X.SX32 R5, R17, R2, 0x1, P1 ;  /* 0x0000000211057211 */ /* 0x000fc400008f0eff */
[----:B------:R-:W-:Y:S01]  /*65e90*/  LEA.HI.X.SX32 R11, R15, R2, 0x1, P6 ;  /* 0x000000020f0b7211 */ /* 0x000fe200030f0eff */
[----:B------:R0:W-:Y:S01]  /*65ea0*/  @P5 STG.E.U16 [R6.64], R27 ;  /* 0x0000001b06005986 */ /* 0x0001e2000c101506 */
[----:B---3--:R-:W-:Y:S02]  /*65eb0*/  ISETP.LT.AND P2, PT, R14, c[0x0][0x17c], !P0 ;  /* 0x00005f000e007a0c */ /* 0x008fe40004741270 */
[----:B------:R-:W-:Y:S02]  /*65ec0*/  LEA R14, P6, R3, R0, 0x1 ;  /* 0x00000000030e7211 */ /* 0x000fe400078c08ff */
[----:B-----5:R-:W-:Y:S02]  /*65ed0*/  ISETP.LT.AND P1, PT, R18, c[0x0][0x17c], !P0 ;  /* 0x00005f0012007a0c */ /* 0x020fe40004721270 */
[----:B------:R-:W-:Y:S02]  /*65ee0*/  ISETP.LT.AND P0, PT, R16, c[0x0][0x17c], !P0 ;  /* 0x00005f0010007a0c */ /* 0x000fe40004701270 */
[----:B------:R-:W-:-:S02]  /*65ef0*/  PRMT R0, R27, 0x7632, R0 ;  /* 0x000076321b007816 */ /* 0x000fc40000000000 */
[----:B------:R-:W-:Y:S02]  /*65f00*/  LEA.HI.X.SX32 R15, R3, R2, 0x1, P6 ;  /* 0x00000002030f7211 */ /* 0x000fe400030f0eff */
[----:B------:R-:W-:Y:S01]  /*65f10*/  PRMT R2, R19, 0x7632, R2 ;  /* 0x0000763213027816 */ /* 0x000fe20000000002 */
[----:B------:R0:W-:Y:S04]  /*65f20*/  @P4 STG.E.U16 [R8.64], R0 ;  /* 0x0000000008004986 */ /* 0x0001e8000c101506 */
[----:B------:R0:W-:Y:S04]  /*65f30*/  @P3 STG.E.U16 [R12.64], R19 ;  /* 0x000000130c003986 */ /* 0x0001e8000c101506 */
[----:B------:R0:W-:Y:S04]  /*65f40*/  @P2 STG.E.U16 [R10.64], R2 ;  /* 0x000000020a002986 */ /* 0x0001e8000c101506 */
[----:B------:R0:W-:Y:S01]  /*65f50*/  @P1 STG.E.U16 [R4.64], R23 ;  /* 0x0000001704001986 */ /* 0x0001e2000c101506 */
[----:B------:R-:W-:Y:S05]  /*65f60*/  @!P0 EXIT ;  /* 0x000000000000894d */ /* 0x000fea0003800000 */
[----:B0-----:R-:W-:-:S05]  /*65f70*/  PRMT R7, R23, 0x7632, R7 ;  /* 0x0000763217077816 */ /* 0x001fca0000000007 */
[----:B------:R-:W-:Y:S01]  /*65f80*/  STG.E.U16 [R14.64], R7 ;  /* 0x000000070e007986 */ /* 0x000fe2000c101506 */
[----:B------:R-:W-:Y:S05]  /*65f90*/  EXIT ;  /* 0x000000000000794d */ /* 0x000fea0003800000 */
.L_x_4:
[----:B------:R-:W-:-:S00]  /*65fa0*/  BRA `(.L_x_4) ;  /* 0xfffffff000007947 */ /* 0x000fc0000383ffff */
[----:B------:R-:W-:-:S00]  /*65fb0*/  NOP ;  /* 0x0000000000007918 */ /* 0x000fc00000000000 */
        /* <DEDUP_REMOVED lines=12> */
.L_x_5:


//--------------------- .nv.shared.matmul_kernel  --------------------------
	.section	.nv.shared.matmul_kernel,"aw",@nobits
	.sectionflags	@""
	.align	16
